	.target	sm_100a

	.elftype	@"ET_EXEC"


//--------------------- .note.nv.tkinfo           --------------------------
	.section	.note.nv.tkinfo,"",@"SHT_NOTE"
	.sectionflags	@"SHF_NOTE_NV_TKINFO"
	.tkinfo
        /*0018*/ 	.word	0x00000002
        /*0030*/ 	.string	""
        /*0030*/ 	.string	"ptxas"
        /*0030*/ 	.string	"Cuda compilation tools, release 13.0, V13.0.88"
        /*0030*/ 	.string	"Build cuda_13.0.r13.0/compiler.36424714_0"
        /*0030*/ 	.string	"-arch sm_100a -m 64 "



//--------------------- .note.nv.cuinfo           --------------------------
	.section	.note.nv.cuinfo,"",@"SHT_NOTE"
	.sectionflags	@"SHF_NOTE_NV_CUINFO"
        /*0018*/ 	.short	0x0002
        /*001a*/ 	.short	0x0064
        /*001c*/ 	.short	0x0082
	.zero		2


//--------------------- .nv.info                  --------------------------
	.section	.nv.info,"",@"SHT_CUDA_INFO"
	.align	4


	//----- nvinfo : EIATTR_REGCOUNT
	.align		4
        /*0000*/ 	.byte	0x04, 0x2f
        /*0002*/ 	.short	(.L_20 - .L_19)
	.align		4
.L_19:
        /*0004*/ 	.word	index@(_ZN7cutlass13device_kernelINS_4gemm6kernel13GemmUniversalIN4cute5tupleIJiiiiEEENS1_10collective13CollectiveMmaINS1_35MainloopSm100TmaUmmaWarpSpecializedILi4ELi2ELi2ENS5_IJNS4_1CILi2EEESB_NSA_ILi1EEEEEEEENS5_IJNSA_ILi256EEESF_NSA_ILi64EEEEEEaNS5_IJlSC_lEEEaSI_NS4_8TiledMMAINS4_8MMA_AtomIJNS4_21SM100_MMA_S8_2x1SM_SSIaaiLi256ELi256ELNS4_4UMMA5MajorE0ELSN_0ELNSM_8SaturateE0EEEEEENS4_6LayoutINS5_IJSC_SC_SC_EEENS5_IJNSA_ILi0EEEST_ST_EEEEENS5_IJNS4_10UnderscoreESW_SW_EEEEENS4_28SM100_TMA_2SM_LOAD_MULTICASTENS4_14ComposedLayoutINS4_7SwizzleILi2ELi4ELi3EEENS4_18smem_ptr_flag_bitsILi8EEENSR_INS5_IJNSA_ILi8EEESG_EEENS5_IJSG_SC_EEEEEEEvNS4_8identityENS4_18SM100_TMA_2SM_LOADES19_vS1A_EENS_8epilogue10collective18CollectiveEpilogueINS1D_23Sm100TmaWarpSpecializedILi4ELi2ELi64ELb0ELb0EEEJNS5_IJNSA_ILi128EEESF_SG_EEENS5_IJNSR_IS1I_SC_EENSR_ISG_SC_EEEEEaSI_aSI_NS1D_6fusion15FusionCallbacksIS1H_NS1N_17LinearCombinationIaiaiLNS_15FloatRoundStyleE2EEES1J_S1M_JEEENS4_5SM1004TMEM4LOAD26SM100_TMEM_LOAD_32dp32b64xENS4_13SM90_TMA_LOADES19_NS4_39AutoVectorizingCopyWithAssumedAlignmentILi128EEENS4_14SM90_TMA_STOREES19_S1Z_S1Z_EEEvvEEEEvNT_6ParamsE)
        /*0008*/ 	.word	0x000000a4


	//----- nvinfo : EIATTR_FRAME_SIZE
	.align		4
.L_20:
        /*000c*/ 	.byte	0x04, 0x11
        /*000e*/ 	.short	(.L_22 - .L_21)
	.align		4
.L_21:
        /*0010*/ 	.word	index@($__internal_2_$__cuda_sm10x_tcgen05_guardrail_trap_unallocated_columns_being_dealloced)
        /*0014*/ 	.word	0x00000000


	//----- nvinfo : EIATTR_FRAME_SIZE
	.align		4
.L_22:
        /*0018*/ 	.byte	0x04, 0x11
        /*001a*/ 	.short	(.L_24 - .L_23)
	.align		4
.L_23:
        /*001c*/ 	.word	index@($__internal_1_$__cuda_sm10x_tcgen05_guardrail_trap_phase_invalid_during_alloc)
        /*0020*/ 	.word	0x00000000


	//----- nvinfo : EIATTR_FRAME_SIZE
	.align		4
.L_24:
        /*0024*/ 	.byte	0x04, 0x11
        /*0026*/ 	.short	(.L_26 - .L_25)
	.align		4
.L_25:
        /*0028*/ 	.word	index@($__internal_0_$__cuda_sm10x_tcgen05_guardrail_trap_col_being_dealloced_not_returned_by_alloc)
        /*002c*/ 	.word	0x00000000


	//----- nvinfo : EIATTR_FRAME_SIZE
	.align		4
.L_26:
        /*0030*/ 	.byte	0x04, 0x11
        /*0032*/ 	.short	(.L_28 - .L_27)
	.align		4
.L_27:
        /*0034*/ 	.word	index@(_ZN7cutlass13device_kernelINS_4gemm6kernel13GemmUniversalIN4cute5tupleIJiiiiEEENS1_10collective13CollectiveMmaINS1_35MainloopSm100TmaUmmaWarpSpecializedILi4ELi2ELi2ENS5_IJNS4_1CILi2EEESB_NSA_ILi1EEEEEEEENS5_IJNSA_ILi256EEESF_NSA_ILi64EEEEEEaNS5_IJlSC_lEEEaSI_NS4_8TiledMMAINS4_8MMA_AtomIJNS4_21SM100_MMA_S8_2x1SM_SSIaaiLi256ELi256ELNS4_4UMMA5MajorE0ELSN_0ELNSM_8SaturateE0EEEEEENS4_6LayoutINS5_IJSC_SC_SC_EEENS5_IJNSA_ILi0EEEST_ST_EEEEENS5_IJNS4_10UnderscoreESW_SW_EEEEENS4_28SM100_TMA_2SM_LOAD_MULTICASTENS4_14ComposedLayoutINS4_7SwizzleILi2ELi4ELi3EEENS4_18smem_ptr_flag_bitsILi8EEENSR_INS5_IJNSA_ILi8EEESG_EEENS5_IJSG_SC_EEEEEEEvNS4_8identityENS4_18SM100_TMA_2SM_LOADES19_vS1A_EENS_8epilogue10collective18CollectiveEpilogueINS1D_23Sm100TmaWarpSpecializedILi4ELi2ELi64ELb0ELb0EEEJNS5_IJNSA_ILi128EEESF_SG_EEENS5_IJNSR_IS1I_SC_EENSR_ISG_SC_EEEEEaSI_aSI_NS1D_6fusion15FusionCallbacksIS1H_NS1N_17LinearCombinationIaiaiLNS_15FloatRoundStyleE2EEES1J_S1M_JEEENS4_5SM1004TMEM4LOAD26SM100_TMEM_LOAD_32dp32b64xENS4_13SM90_TMA_LOADES19_NS4_39AutoVectorizingCopyWithAssumedAlignmentILi128EEENS4_14SM90_TMA_STOREES19_S1Z_S1Z_EEEvvEEEEvNT_6ParamsE)
        /*0038*/ 	.word	0x00000000


	//----- nvinfo : EIATTR_MIN_STACK_SIZE
	.align		4
.L_28:
        /*003c*/ 	.byte	0x04, 0x12
        /*003e*/ 	.short	(.L_30 - .L_29)
	.align		4
.L_29:
        /*0040*/ 	.word	index@(_ZN7cutlass13device_kernelINS_4gemm6kernel13GemmUniversalIN4cute5tupleIJiiiiEEENS1_10collective13CollectiveMmaINS1_35MainloopSm100TmaUmmaWarpSpecializedILi4ELi2ELi2ENS5_IJNS4_1CILi2EEESB_NSA_ILi1EEEEEEEENS5_IJNSA_ILi256EEESF_NSA_ILi64EEEEEEaNS5_IJlSC_lEEEaSI_NS4_8TiledMMAINS4_8MMA_AtomIJNS4_21SM100_MMA_S8_2x1SM_SSIaaiLi256ELi256ELNS4_4UMMA5MajorE0ELSN_0ELNSM_8SaturateE0EEEEEENS4_6LayoutINS5_IJSC_SC_SC_EEENS5_IJNSA_ILi0EEEST_ST_EEEEENS5_IJNS4_10UnderscoreESW_SW_EEEEENS4_28SM100_TMA_2SM_LOAD_MULTICASTENS4_14ComposedLayoutINS4_7SwizzleILi2ELi4ELi3EEENS4_18smem_ptr_flag_bitsILi8EEENSR_INS5_IJNSA_ILi8EEESG_EEENS5_IJSG_SC_EEEEEEEvNS4_8identityENS4_18SM100_TMA_2SM_LOADES19_vS1A_EENS_8epilogue10collective18CollectiveEpilogueINS1D_23Sm100TmaWarpSpecializedILi4ELi2ELi64ELb0ELb0EEEJNS5_IJNSA_ILi128EEESF_SG_EEENS5_IJNSR_IS1I_SC_EENSR_ISG_SC_EEEEEaSI_aSI_NS1D_6fusion15FusionCallbacksIS1H_NS1N_17LinearCombinationIaiaiLNS_15FloatRoundStyleE2EEES1J_S1M_JEEENS4_5SM1004TMEM4LOAD26SM100_TMEM_LOAD_32dp32b64xENS4_13SM90_TMA_LOADES19_NS4_39AutoVectorizingCopyWithAssumedAlignmentILi128EEENS4_14SM90_TMA_STOREES19_S1Z_S1Z_EEEvvEEEEvNT_6ParamsE)
        /*0044*/ 	.word	0x00000000
.L_30:


//--------------------- .nv.compat                --------------------------
	.section	.nv.compat,"",@"SHT_CUDA_COMPAT_INFO"
	.align	4
        /*0000*/ 	.byte	0x02, 0x09, 0x01, 0x00, 0x02, 0x02, 0x03, 0x00, 0x02, 0x05, 0x06, 0x00, 0x03, 0x07, 0x01, 0x01
        /*0010*/ 	.byte	0x02, 0x03, 0x01, 0x00, 0x02, 0x06, 0x01, 0x00, 0x04, 0x0b, 0x08, 0x00, 0x01, 0x00, 0x00, 0x00
        /*0020*/ 	.byte	0x00, 0x00, 0x00, 0x00


//--------------------- .nv.info._ZN7cutlass13device_kernelINS_4gemm6kernel13GemmUniversalIN4cute5tupleIJiiiiEEENS1_10collective13CollectiveMmaINS1_35MainloopSm100TmaUmmaWarpSpecializedILi4ELi2ELi2ENS5_IJNS4_1CILi2EEESB_NSA_ILi1EEEEEEEENS5_IJNSA_ILi256EEESF_NSA_ILi64EEEEEEaNS5_IJlSC_lEEEaSI_NS4_8TiledMMAINS4_8MMA_AtomIJNS4_21SM100_MMA_S8_2x1SM_SSIaaiLi256ELi256ELNS4_4UMMA5MajorE0ELSN_0ELNSM_8SaturateE0EEEEEENS4_6LayoutINS5_IJSC_SC_SC_EEENS5_IJNSA_ILi0EEEST_ST_EEEEENS5_IJNS4_10UnderscoreESW_SW_EEEEENS4_28SM100_TMA_2SM_LOAD_MULTICASTENS4_14ComposedLayoutINS4_7SwizzleILi2ELi4ELi3EEENS4_18smem_ptr_flag_bitsILi8EEENSR_INS5_IJNSA_ILi8EEESG_EEENS5_IJSG_SC_EEEEEEEvNS4_8identityENS4_18SM100_TMA_2SM_LOADES19_vS1A_EENS_8epilogue10collective18CollectiveEpilogueINS1D_23Sm100TmaWarpSpecializedILi4ELi2ELi64ELb0ELb0EEEJNS5_IJNSA_ILi128EEESF_SG_EEENS5_IJNSR_IS1I_SC_EENSR_ISG_SC_EEEEEaSI_aSI_NS1D_6fusion15FusionCallbacksIS1H_NS1N_17LinearCombinationIaiaiLNS_15FloatRoundStyleE2EEES1J_S1M_JEEENS4_5SM1004TMEM4LOAD26SM100_TMEM_LOAD_32dp32b64xENS4_13SM90_TMA_LOADES19_NS4_39AutoVectorizingCopyWithAssumedAlignmentILi128EEENS4_14SM90_TMA_STOREES19_S1Z_S1Z_EEEvvEEEEvNT_6ParamsE --------------------------
	.section	.nv.info._ZN7cutlass13device_kernelINS_4gemm6kernel13GemmUniversalIN4cute5tupleIJiiiiEEENS1_10collective13CollectiveMmaINS1_35MainloopSm100TmaUmmaWarpSpecializedILi4ELi2ELi2ENS5_IJNS4_1CILi2EEESB_NSA_ILi1EEEEEEEENS5_IJNSA_ILi256EEESF_NSA_ILi64EEEEEEaNS5_IJlSC_lEEEaSI_NS4_8TiledMMAINS4_8MMA_AtomIJNS4_21SM100_MMA_S8_2x1SM_SSIaaiLi256ELi256ELNS4_4UMMA5MajorE0ELSN_0ELNSM_8SaturateE0EEEEEENS4_6LayoutINS5_IJSC_SC_SC_EEENS5_IJNSA_ILi0EEEST_ST_EEEEENS5_IJNS4_10UnderscoreESW_SW_EEEEENS4_28SM100_TMA_2SM_LOAD_MULTICASTENS4_14ComposedLayoutINS4_7SwizzleILi2ELi4ELi3EEENS4_18smem_ptr_flag_bitsILi8EEENSR_INS5_IJNSA_ILi8EEESG_EEENS5_IJSG_SC_EEEEEEEvNS4_8identityENS4_18SM100_TMA_2SM_LOADES19_vS1A_EENS_8epilogue10collective18CollectiveEpilogueINS1D_23Sm100TmaWarpSpecializedILi4ELi2ELi64ELb0ELb0EEEJNS5_IJNSA_ILi128EEESF_SG_EEENS5_IJNSR_IS1I_SC_EENSR_ISG_SC_EEEEEaSI_aSI_NS1D_6fusion15FusionCallbacksIS1H_NS1N_17LinearCombinationIaiaiLNS_15FloatRoundStyleE2EEES1J_S1M_JEEENS4_5SM1004TMEM4LOAD26SM100_TMEM_LOAD_32dp32b64xENS4_13SM90_TMA_LOADES19_NS4_39AutoVectorizingCopyWithAssumedAlignmentILi128EEENS4_14SM90_TMA_STOREES19_S1Z_S1Z_EEEvvEEEEvNT_6ParamsE,"",@"SHT_CUDA_INFO"
	.sectionflags	@""
	.align	4


	//----- nvinfo : EIATTR_CUDA_API_VERSION
	.align		4
        /*0000*/ 	.byte	0x04, 0x37
        /*0002*/ 	.short	(.L_32 - .L_31)
.L_31:
        /*0004*/ 	.word	0x00000082


	//----- nvinfo : EIATTR_KPARAM_INFO
	.align		4
.L_32:
        /*0008*/ 	.byte	0x04, 0x17
        /*000a*/ 	.short	(.L_34 - .L_33)
.L_33:
        /*000c*/ 	.word	0x00000000
        /*0010*/ 	.short	0x0000
        /*0012*/ 	.short	0x0000
        /*0014*/ 	.byte	0x00, 0xf0, 0x01, 0x20


	//----- nvinfo : EIATTR_AT_ENTRY_FRAGMENTS
	.align		4
.L_34:
        /*0018*/ 	.byte	0x04, 0x4f
        /*001a*/ 	.short	(.L_36 - .L_35)


	//   ....[0]....
.L_35:
        /*001c*/ 	.word	0x00000007


	//----- nvinfo : EIATTR_RESERVED_SMEM_USED
	.align		4
.L_36:
        /*0020*/ 	.byte	0x01, 0x41
	.zero		2


	//----- nvinfo : EIATTR_SPARSE_MMA_MASK
	.align		4
        /*0024*/ 	.byte	0x03, 0x50
        /*0026*/ 	.short	0x0000


	//----- nvinfo : EIATTR_TCGEN05_2CTA_USED
	.align		4
        /*0028*/ 	.byte	0x01, 0x52
	.zero		2


	//----- nvinfo : EIATTR_MAXREG_COUNT
	.align		4
        /*002c*/ 	.byte	0x03, 0x1b
        /*002e*/ 	.short	0x00ff


	//----- nvinfo : EIATTR_NUM_BARRIERS
	.align		4
        /*0030*/ 	.byte	0x02, 0x4c
        /*0032*/ 	.byte	0x07
	.zero		1


	//----- nvinfo : EIATTR_EXTERNS
	.align		4
        /*0034*/ 	.byte	0x04, 0x0f
        /*0036*/ 	.short	(.L_38 - .L_37)


	//   ....[0]....
	.align		4
.L_37:
        /*0038*/ 	.word	index@(__assertfail)


	//----- nvinfo : EIATTR_MERCURY_ISA_VERSION
	.align		4
.L_38:
        /*003c*/ 	.byte	0x03, 0x5f
        /*003e*/ 	.short	0x0101


	//----- nvinfo : EIATTR_INT_WARP_WIDE_INSTR_OFFSETS
	.align		4
        /*0040*/ 	.byte	0x04, 0x31
        /*0042*/ 	.short	(.L_40 - .L_39)


	//   ....[0]....
.L_39:
        /*0044*/ 	.word	0x00000d30


	//   ....[1]....
        /*0048*/ 	.word	0x00000dd0


	//   ....[2]....
        /*004c*/ 	.word	0x000040a0


	//   ....[3]....
        /*0050*/ 	.word	0x000040c0


	//   ....[4]....
        /*0054*/ 	.word	0x000040f0


	//   ....[5]....
        /*0058*/ 	.word	0x00004c30


	//   ....[6]....
        /*005c*/ 	.word	0x00004ca0


	//   ....[7]....
        /*0060*/ 	.word	0x00004d80


	//   ....[8]....
        /*0064*/ 	.word	0x00004e00


	//   ....[9]....
        /*0068*/ 	.word	0x00004f00


	//   ....[10]....
        /*006c*/ 	.word	0x00004f80


	//   ....[11]....
        /*0070*/ 	.word	0x00005070


	//   ....[12]....
        /*0074*/ 	.word	0x00005120


	//----- nvinfo : EIATTR_COOP_GROUP_MASK_REGIDS
	.align		4
.L_40:
        /*0078*/ 	.byte	0x04, 0x29
        /*007a*/ 	.short	(.L_42 - .L_41)


	//   ....[0]....
.L_41:
        /*007c*/ 	.word	0xffffffff


	//   ....[1]....
        /*0080*/ 	.word	0xffffffff


	//   ....[2]....
        /*0084*/ 	.word	0xffffffff


	//   ....[3]....
        /*0088*/ 	.word	0xffffffff


	//   ....[4]....
        /*008c*/ 	.word	0xffffffff


	//   ....[5]....
        /*0090*/ 	.word	0xffffffff


	//   ....[6]....
        /*0094*/ 	.word	0xffffffff


	//   ....[7]....
        /*0098*/ 	.word	0xffffffff


	//   ....[8]....
        /*009c*/ 	.word	0xffffffff


	//   ....[9]....
        /*00a0*/ 	.word	0xffffffff


	//   ....[10]....
        /*00a4*/ 	.word	0xffffffff


	//   ....[11]....
        /*00a8*/ 	.word	0xffffffff


	//   ....[12]....
        /*00ac*/ 	.word	0xffffffff


	//   ....[13]....
        /*00b0*/ 	.word	0xffffffff


	//----- nvinfo : EIATTR_COOP_GROUP_INSTR_OFFSETS
	.align		4
.L_42:
        /*00b4*/ 	.byte	0x04, 0x28
        /*00b6*/ 	.short	(.L_44 - .L_43)


	//   ....[0]....
.L_43:
        /*00b8*/ 	.word	0x000000b0


	//   ....[1]....
        /*00bc*/ 	.word	0x00000520


	//   ....[2]....
        /*00c0*/ 	.word	0x000006e0


	//   ....[3]....
        /*00c4*/ 	.word	0x00000870


	//   ....[4]....
        /*00c8*/ 	.word	0x00000960


	//   ....[5]....
        /*00cc*/ 	.word	0x00000ac0


	//   ....[6]....
        /*00d0*/ 	.word	0x00000c10


	//   ....[7]....
        /*00d4*/ 	.word	0x00000e50


	//   ....[8]....
        /*00d8*/ 	.word	0x000021c0


	//   ....[9]....
        /*00dc*/ 	.word	0x00003080


	//   ....[10]....
        /*00e0*/ 	.word	0x00003550


	//   ....[11]....
        /*00e4*/ 	.word	0x00003580


	//   ....[12]....
        /*00e8*/ 	.word	0x00003fa0


	//   ....[13]....
        /*00ec*/ 	.word	0x000041b0


	//----- nvinfo : EIATTR_VRC_CTA_INIT_COUNT
	.align		4
.L_44:
        /*00f0*/ 	.byte	0x02, 0x4a
        /*00f2*/ 	.byte	0x80
	.zero		1


	//----- nvinfo : EIATTR_SYSCALL_OFFSETS
	.align		4
        /*00f4*/ 	.byte	0x04, 0x46
        /*00f6*/ 	.short	(.L_46 - .L_45)


	//   ....[0]....
.L_45:
        /*00f8*/ 	.word	0x00005d90


	//   ....[1]....
        /*00fc*/ 	.word	0x00005ed0


	//   ....[2]....
        /*0100*/ 	.word	0x00006760


	//   ....[3]....
        /*0104*/ 	.word	0x00007d60


	//   ....[4]....
        /*0108*/ 	.word	0x00009300


	//   ....[5]....
        /*010c*/ 	.word	0x0000a8d0


	//----- nvinfo : EIATTR_MBARRIER_INSTR_OFFSETS
	.align		4
.L_46:
        /*0110*/ 	.byte	0x04, 0x39
        /*0112*/ 	.short	(.L_48 - .L_47)


	//   ....[0]....
.L_47:
        /*0114*/ 	.word	0x00000650
        /*0118*/ 	.word	0x000000ff
        /*011c*/ 	.word	0x00000000
        /*0120*/ 	.short	0x0100
        /*0122*/ 	.byte	0x04
	.zero		1


	//   ....[1]....
        /*0124*/ 	.word	0x00000660
        /*0128*/ 	.word	0x000000ff
        /*012c*/ 	.word	0x00000020
        /*0130*/ 	.short	0x0100
        /*0132*/ 	.byte	0x04
	.zero		1


	//   ....[2]....
        /*0134*/ 	.word	0x00000670
        /*0138*/ 	.word	0x000000ff
        /*013c*/ 	.word	0x00000008
        /*0140*/ 	.short	0x0100
        /*0142*/ 	.byte	0x04
	.zero		1


	//   ....[3]....
        /*0144*/ 	.word	0x00000680
        /*0148*/ 	.word	0x000000ff
        /*014c*/ 	.word	0x00000028
        /*0150*/ 	.short	0x0100
        /*0152*/ 	.byte	0x04
	.zero		1


	//   ....[4]....
        /*0154*/ 	.word	0x00000690
        /*0158*/ 	.word	0x000000ff
        /*015c*/ 	.word	0x00000010
        /*0160*/ 	.short	0x0100
        /*0162*/ 	.byte	0x04
	.zero		1


	//   ....[5]....
        /*0164*/ 	.word	0x000006a0
        /*0168*/ 	.word	0x000000ff
        /*016c*/ 	.word	0x00000030
        /*0170*/ 	.short	0x0100
        /*0172*/ 	.byte	0x04
	.zero		1


	//   ....[6]....
        /*0174*/ 	.word	0x000006b0
        /*0178*/ 	.word	0x000000ff
        /*017c*/ 	.word	0x00000018
        /*0180*/ 	.short	0x0100
        /*0182*/ 	.byte	0x04
	.zero		1


	//   ....[7]....
        /*0184*/ 	.word	0x000006c0
        /*0188*/ 	.word	0x000000ff
        /*018c*/ 	.word	0x00000038
        /*0190*/ 	.short	0x0100
        /*0192*/ 	.byte	0x04
	.zero		1


	//   ....[8]....
        /*0194*/ 	.word	0x000007e0
        /*0198*/ 	.word	0x000000ff
        /*019c*/ 	.word	0x00000040
        /*01a0*/ 	.short	0x0100
        /*01a2*/ 	.byte	0x04
	.zero		1


	//   ....[9]....
        /*01a4*/ 	.word	0x000007f0
        /*01a8*/ 	.word	0x000000ff
        /*01ac*/ 	.word	0x00000060
        /*01b0*/ 	.short	0x0100
        /*01b2*/ 	.byte	0x04
	.zero		1


	//   ....[10]....
        /*01b4*/ 	.word	0x00000800
        /*01b8*/ 	.word	0x000000ff
        /*01bc*/ 	.word	0x00000048
        /*01c0*/ 	.short	0x0100
        /*01c2*/ 	.byte	0x04
	.zero		1


	//   ....[11]....
        /*01c4*/ 	.word	0x00000810
        /*01c8*/ 	.word	0x000000ff
        /*01cc*/ 	.word	0x00000068
        /*01d0*/ 	.short	0x0100
        /*01d2*/ 	.byte	0x04
	.zero		1


	//   ....[12]....
        /*01d4*/ 	.word	0x00000820
        /*01d8*/ 	.word	0x000000ff
        /*01dc*/ 	.word	0x00000050
        /*01e0*/ 	.short	0x0100
        /*01e2*/ 	.byte	0x04
	.zero		1


	//   ....[13]....
        /*01e4*/ 	.word	0x00000830
        /*01e8*/ 	.word	0x000000ff
        /*01ec*/ 	.word	0x00000070
        /*01f0*/ 	.short	0x0100
        /*01f2*/ 	.byte	0x04
	.zero		1


	//   ....[14]....
        /*01f4*/ 	.word	0x00000840
        /*01f8*/ 	.word	0x000000ff
        /*01fc*/ 	.word	0x00000058
        /*0200*/ 	.short	0x0100
        /*0202*/ 	.byte	0x04
	.zero		1


	//   ....[15]....
        /*0204*/ 	.word	0x00000850
        /*0208*/ 	.word	0x000000ff
        /*020c*/ 	.word	0x00000078
        /*0210*/ 	.short	0x0100
        /*0212*/ 	.byte	0x04
	.zero		1


	//   ....[16]....
        /*0214*/ 	.word	0x00000930
        /*0218*/ 	.word	0x000000ff
        /*021c*/ 	.word	0x00000080
        /*0220*/ 	.short	0x0100
        /*0222*/ 	.byte	0x06
	.zero		1


	//   ....[17]....
        /*0224*/ 	.word	0x00000940
        /*0228*/ 	.word	0x000000ff
        /*022c*/ 	.word	0x00000088
        /*0230*/ 	.short	0x0100
        /*0232*/ 	.byte	0x06
	.zero		1


	//   ....[18]....
        /*0234*/ 	.word	0x00000a70
        /*0238*/ 	.word	0x000000ff
        /*023c*/ 	.word	0x00000090
        /*0240*/ 	.short	0x0100
        /*0242*/ 	.byte	0x06
	.zero		1


	//   ....[19]....
        /*0244*/ 	.word	0x00000a80
        /*0248*/ 	.word	0x000000ff
        /*024c*/ 	.word	0x000000a0
        /*0250*/ 	.short	0x0100
        /*0252*/ 	.byte	0x06
	.zero		1


	//   ....[20]....
        /*0254*/ 	.word	0x00000a90
        /*0258*/ 	.word	0x000000ff
        /*025c*/ 	.word	0x00000098
        /*0260*/ 	.short	0x0100
        /*0262*/ 	.byte	0x06
	.zero		1


	//   ....[21]....
        /*0264*/ 	.word	0x00000aa0
        /*0268*/ 	.word	0x000000ff
        /*026c*/ 	.word	0x000000a8
        /*0270*/ 	.short	0x0100
        /*0272*/ 	.byte	0x06
	.zero		1


	//   ....[22]....
        /*0274*/ 	.word	0x00000bc0
        /*0278*/ 	.word	0x000000ff
        /*027c*/ 	.word	0x000000b0
        /*0280*/ 	.short	0x0100
        /*0282*/ 	.byte	0x04
	.zero		1


	//   ....[23]....
        /*0284*/ 	.word	0x00000bd0
        /*0288*/ 	.word	0x000000ff
        /*028c*/ 	.word	0x000000c0
        /*0290*/ 	.short	0x0100
        /*0292*/ 	.byte	0x04
	.zero		1


	//   ....[24]....
        /*0294*/ 	.word	0x00000be0
        /*0298*/ 	.word	0x000000ff
        /*029c*/ 	.word	0x000000b8
        /*02a0*/ 	.short	0x0100
        /*02a2*/ 	.byte	0x04
	.zero		1


	//   ....[25]....
        /*02a4*/ 	.word	0x00000bf0
        /*02a8*/ 	.word	0x000000ff
        /*02ac*/ 	.word	0x000000c8
        /*02b0*/ 	.short	0x0100
        /*02b2*/ 	.byte	0x04
	.zero		1


	//   ....[26]....
        /*02b4*/ 	.word	0x00000ce0
        /*02b8*/ 	.word	0x000000ff
        /*02bc*/ 	.word	0x000000d0
        /*02c0*/ 	.short	0x0100
        /*02c2*/ 	.byte	0x04
	.zero		1


	//   ....[27]....
        /*02c4*/ 	.word	0x00000cf0
        /*02c8*/ 	.word	0x000000ff
        /*02cc*/ 	.word	0x000000e0
        /*02d0*/ 	.short	0x0100
        /*02d2*/ 	.byte	0x04
	.zero		1


	//   ....[28]....
        /*02d4*/ 	.word	0x00000d00
        /*02d8*/ 	.word	0x000000ff
        /*02dc*/ 	.word	0x000000d8
        /*02e0*/ 	.short	0x0100
        /*02e2*/ 	.byte	0x04
	.zero		1


	//   ....[29]....
        /*02e4*/ 	.word	0x00000d10
        /*02e8*/ 	.word	0x000000ff
        /*02ec*/ 	.word	0x000000e8
        /*02f0*/ 	.short	0x0100
        /*02f2*/ 	.byte	0x04
	.zero		1


	//   ....[30]....
        /*02f4*/ 	.word	0x00000e10
        /*02f8*/ 	.word	0x000000ff
        /*02fc*/ 	.word	0x000000f0
        /*0300*/ 	.short	0x0100
        /*0302*/ 	.byte	0x06
	.zero		1


	//   ....[31]....
        /*0304*/ 	.word	0x000019e0
        /*0308*/ 	.word	0x00000003
        /*030c*/ 	.word	0x000000e0
        /*0310*/ 	.short	0x010a
        /*0312*/ 	.byte	0xff
	.zero		1


	//   ....[32]....
        /*0314*/ 	.word	0x00001a10
        /*0318*/ 	.word	0x00000003
        /*031c*/ 	.word	0x000000d0
        /*0320*/ 	.short	0x0101
        /*0322*/ 	.byte	0xff
	.zero		1


	//   ....[33]....
        /*0324*/ 	.word	0x00001ad0
        /*0328*/ 	.word	0x000000ff
        /*032c*/ 	.word	0x00000020
        /*0330*/ 	.short	0x010a
        /*0332*/ 	.byte	0x04
	.zero		1


	//   ....[34]....
        /*0334*/ 	.word	0x00001ba0
        /*0338*/ 	.word	0x000000ff
        /*033c*/ 	.word	0x00000020
        /*0340*/ 	.short	0x010a
        /*0342*/ 	.byte	0x21
	.zero		1


	//   ....[35]....
        /*0344*/ 	.word	0x00001d50
        /*0348*/ 	.word	0x000000ff
        /*034c*/ 	.word	0x00000020
        /*0350*/ 	.short	0x010a
        /*0352*/ 	.byte	0x05
	.zero		1


	//   ....[36]....
        /*0354*/ 	.word	0x00001e60
        /*0358*/ 	.word	0x000000ff
        /*035c*/ 	.word	0x00000088
        /*0360*/ 	.short	0x0101
        /*0362*/ 	.byte	0x06
	.zero		1


	//   ....[37]....
        /*0364*/ 	.word	0x00001e80
        /*0368*/ 	.word	0x000000ff
        /*036c*/ 	.word	0x00000020
        /*0370*/ 	.short	0x010a
        /*0372*/ 	.byte	0x04
	.zero		1


	//   ....[38]....
        /*0374*/ 	.word	0x00001f00
        /*0378*/ 	.word	0x000000ff
        /*037c*/ 	.word	0x00000020
        /*0380*/ 	.short	0x010a
        /*0382*/ 	.byte	0x11
	.zero		1


	//   ....[39]....
        /*0384*/ 	.word	0x00002090
        /*0388*/ 	.word	0x000000ff
        /*038c*/ 	.word	0x00000020
        /*0390*/ 	.short	0x010a
        /*0392*/ 	.byte	0x05
	.zero		1


	//   ....[40]....
        /*0394*/ 	.word	0x000021f0
        /*0398*/ 	.word	0x00000003
        /*039c*/ 	.word	0x00000090
        /*03a0*/ 	.short	0x010a
        /*03a2*/ 	.byte	0xff
	.zero		1


	//   ....[41]....
        /*03a4*/ 	.word	0x00002340
        /*03a8*/ 	.word	0x00000000
        /*03ac*/ 	.word	0x00000000
        /*03b0*/ 	.short	0x0101
        /*03b2*/ 	.byte	0xff
	.zero		1


	//   ....[42]....
        /*03b4*/ 	.word	0x00002900
        /*03b8*/ 	.word	0x000000ff
        /*03bc*/ 	.word	0x00000000
        /*03c0*/ 	.short	0x010a
        /*03c2*/ 	.byte	0x04
	.zero		1


	//   ....[43]....
        /*03c4*/ 	.word	0x00002990
        /*03c8*/ 	.word	0x000000ff
        /*03cc*/ 	.word	0x00000000
        /*03d0*/ 	.short	0x010a
        /*03d2*/ 	.byte	0x05
	.zero		1


	//   ....[44]....
        /*03d4*/ 	.word	0x00002a20
        /*03d8*/ 	.word	0x000000ff
        /*03dc*/ 	.word	0x00000000
        /*03e0*/ 	.short	0x010a
        /*03e2*/ 	.byte	0x05
	.zero		1


	//   ....[45]....
        /*03e4*/ 	.word	0x00002ac0
        /*03e8*/ 	.word	0x00000000
        /*03ec*/ 	.word	0x00000000
        /*03f0*/ 	.short	0x010a
        /*03f2*/ 	.byte	0xff
	.zero		1


	//   ....[46]....
        /*03f4*/ 	.word	0x00002be0
        /*03f8*/ 	.word	0x00000000
        /*03fc*/ 	.word	0x000000d0
        /*0400*/ 	.short	0x010a
        /*0402*/ 	.byte	0xff
	.zero		1


	//   ....[47]....
        /*0404*/ 	.word	0x00002c50
        /*0408*/ 	.word	0x00000004
        /*040c*/ 	.word	0x00000000
        /*0410*/ 	.short	0x0101
        /*0412*/ 	.byte	0xff
	.zero		1


	//   ....[48]....
        /*0414*/ 	.word	0x00002c70
        /*0418*/ 	.word	0x000000ff
        /*041c*/ 	.word	0x000000a0
        /*0420*/ 	.short	0x010a
        /*0422*/ 	.byte	0x04
	.zero		1


	//   ....[49]....
        /*0424*/ 	.word	0x00002d90
        /*0428*/ 	.word	0x00000000
        /*042c*/ 	.word	0x00000090
        /*0430*/ 	.short	0x010a
        /*0432*/ 	.byte	0xff
	.zero		1


	//   ....[50]....
        /*0434*/ 	.word	0x00002e90
        /*0438*/ 	.word	0x00000000
        /*043c*/ 	.word	0x00000000
        /*0440*/ 	.short	0x0101
        /*0442*/ 	.byte	0xff
	.zero		1


	//   ....[51]....
        /*0444*/ 	.word	0x00002f20
        /*0448*/ 	.word	0x000000ff
        /*044c*/ 	.word	0x000000a0
        /*0450*/ 	.short	0x0106
        /*0452*/ 	.byte	0x04
	.zero		1


	//   ....[52]....
        /*0454*/ 	.word	0x00002f40
        /*0458*/ 	.word	0x000000ff
        /*045c*/ 	.word	0x000000a0
        /*0460*/ 	.short	0x010a
        /*0462*/ 	.byte	0x04
	.zero		1


	//   ....[53]....
        /*0464*/ 	.word	0x00002fd0
        /*0468*/ 	.word	0x000000ff
        /*046c*/ 	.word	0x000000a0
        /*0470*/ 	.short	0x0106
        /*0472*/ 	.byte	0x07
	.zero		1


	//   ....[54]....
        /*0474*/ 	.word	0x00003010
        /*0478*/ 	.word	0x00000000
        /*047c*/ 	.word	0x000000a0
        /*0480*/ 	.short	0x010a
        /*0482*/ 	.byte	0xff
	.zero		1


	//   ....[55]....
        /*0484*/ 	.word	0x00003250
        /*0488*/ 	.word	0x000000ff
        /*048c*/ 	.word	0x00000008
        /*0490*/ 	.short	0x010a
        /*0492*/ 	.byte	0x05
	.zero		1


	//   ....[56]....
        /*0494*/ 	.word	0x00003270
        /*0498*/ 	.word	0x000000ff
        /*049c*/ 	.word	0x00000008
        /*04a0*/ 	.short	0x010a
        /*04a2*/ 	.byte	0x05
	.zero		1


	//   ....[57]....
        /*04a4*/ 	.word	0x00003400
        /*04a8*/ 	.word	0x000000ff
        /*04ac*/ 	.word	0x00000008
        /*04b0*/ 	.short	0x010a
        /*04b2*/ 	.byte	0x05
	.zero		1


	//   ....[58]....
        /*04b4*/ 	.word	0x00003420
        /*04b8*/ 	.word	0x000000ff
        /*04bc*/ 	.word	0x00000008
        /*04c0*/ 	.short	0x010a
        /*04c2*/ 	.byte	0x05
	.zero		1


	//   ....[59]....
        /*04c4*/ 	.word	0x000034e0
        /*04c8*/ 	.word	0x000000ff
        /*04cc*/ 	.word	0x00000000
        /*04d0*/ 	.short	0x0101
        /*04d2*/ 	.byte	0x04
	.zero		1


	//   ....[60]....
        /*04d4*/ 	.word	0x000037e0
        /*04d8*/ 	.word	0x00000000
        /*04dc*/ 	.word	0x00000090
        /*04e0*/ 	.short	0x010a
        /*04e2*/ 	.byte	0xff
	.zero		1


	//   ....[61]....
        /*04e4*/ 	.word	0x000038a0
        /*04e8*/ 	.word	0x00000000
        /*04ec*/ 	.word	0x00000000
        /*04f0*/ 	.short	0x0101
        /*04f2*/ 	.byte	0xff
	.zero		1


	//   ....[62]....
        /*04f4*/ 	.word	0x00003960
        /*04f8*/ 	.word	0x000000ff
        /*04fc*/ 	.word	0x00000000
        /*0500*/ 	.short	0x010a
        /*0502*/ 	.byte	0x04
	.zero		1


	//   ....[63]....
        /*0504*/ 	.word	0x00003970
        /*0508*/ 	.word	0x000000ff
        /*050c*/ 	.word	0x000000c0
        /*0510*/ 	.short	0x010a
        /*0512*/ 	.byte	0x17
	.zero		1


	//   ....[64]....
        /*0514*/ 	.word	0x00003a20
        /*0518*/ 	.word	0x000000ff
        /*051c*/ 	.word	0x00000000
        /*0520*/ 	.short	0x010a
        /*0522*/ 	.byte	0x05
	.zero		1


	//   ....[65]....
        /*0524*/ 	.word	0x00003b60
        /*0528*/ 	.word	0x000000ff
        /*052c*/ 	.word	0x00000000
        /*0530*/ 	.short	0x010a
        /*0532*/ 	.byte	0x04
	.zero		1


	//   ....[66]....
        /*0534*/ 	.word	0x00003db0
        /*0538*/ 	.word	0x000000ff
        /*053c*/ 	.word	0x00000000
        /*0540*/ 	.short	0x010a
        /*0542*/ 	.byte	0x04
	.zero		1


	//   ....[67]....
        /*0544*/ 	.word	0x00003e50
        /*0548*/ 	.word	0x00000000
        /*054c*/ 	.word	0x00000000
        /*0550*/ 	.short	0x010a
        /*0552*/ 	.byte	0xff
	.zero		1


	//   ....[68]....
        /*0554*/ 	.word	0x00003e90
        /*0558*/ 	.word	0x00000000
        /*055c*/ 	.word	0x00000000
        /*0560*/ 	.short	0x010a
        /*0562*/ 	.byte	0xff
	.zero		1


	//   ....[69]....
        /*0564*/ 	.word	0x00003f00
        /*0568*/ 	.word	0x000000ff
        /*056c*/ 	.word	0x00000000
        /*0570*/ 	.short	0x0101
        /*0572*/ 	.byte	0x04
	.zero		1


	//   ....[70]....
        /*0574*/ 	.word	0x00003f40
        /*0578*/ 	.word	0x000000ff
        /*057c*/ 	.word	0x000000f0
        /*0580*/ 	.short	0x010a
        /*0582*/ 	.byte	0x11
	.zero		1


	//   ....[71]....
        /*0584*/ 	.word	0x00003f90
        /*0588*/ 	.word	0x000000ff
        /*058c*/ 	.word	0x00000000
        /*0590*/ 	.short	0x0101
        /*0592*/ 	.byte	0x04
	.zero		1


	//   ....[72]....
        /*0594*/ 	.word	0x00004430
        /*0598*/ 	.word	0x0000000c
        /*059c*/ 	.word	0x00000090
        /*05a0*/ 	.short	0x010a
        /*05a2*/ 	.byte	0xff
	.zero		1


	//   ....[73]....
        /*05a4*/ 	.word	0x000045a0
        /*05a8*/ 	.word	0x00000000
        /*05ac*/ 	.word	0x00000000
        /*05b0*/ 	.short	0x0101
        /*05b2*/ 	.byte	0xff
	.zero		1


	//   ....[74]....
        /*05b4*/ 	.word	0x00004a30
        /*05b8*/ 	.word	0x000000ff
        /*05bc*/ 	.word	0x00000088
        /*05c0*/ 	.short	0x010a
        /*05c2*/ 	.byte	0x15
	.zero		1


	//   ....[75]....
        /*05c4*/ 	.word	0x00004bb0
        /*05c8*/ 	.word	0x000000ff
        /*05cc*/ 	.word	0x00000060
        /*05d0*/ 	.short	0x010a
        /*05d2*/ 	.byte	0x15
	.zero		1


	//   ....[76]....
        /*05d4*/ 	.word	0x00004d30
        /*05d8*/ 	.word	0x000000ff
        /*05dc*/ 	.word	0x00000040
        /*05e0*/ 	.short	0x010b
        /*05e2*/ 	.byte	0x15
	.zero		1


	//   ....[77]....
        /*05e4*/ 	.word	0x00004d40
        /*05e8*/ 	.word	0x000000ff
        /*05ec*/ 	.word	0x00000000
        /*05f0*/ 	.short	0x0101
        /*05f2*/ 	.byte	0x06
	.zero		1


	//   ....[78]....
        /*05f4*/ 	.word	0x00004d50
        /*05f8*/ 	.word	0x000000ff
        /*05fc*/ 	.word	0x00000068
        /*0600*/ 	.short	0x010a
        /*0602*/ 	.byte	0x15
	.zero		1


	//   ....[79]....
        /*0604*/ 	.word	0x00004eb0
        /*0608*/ 	.word	0x000000ff
        /*060c*/ 	.word	0x00000048
        /*0610*/ 	.short	0x010b
        /*0612*/ 	.byte	0x15
	.zero		1


	//   ....[80]....
        /*0614*/ 	.word	0x00004ec0
        /*0618*/ 	.word	0x000000ff
        /*061c*/ 	.word	0x00000000
        /*0620*/ 	.short	0x0101
        /*0622*/ 	.byte	0x06
	.zero		1


	//   ....[81]....
        /*0624*/ 	.word	0x00004ed0
        /*0628*/ 	.word	0x000000ff
        /*062c*/ 	.word	0x00000070
        /*0630*/ 	.short	0x010a
        /*0632*/ 	.byte	0x15
	.zero		1


	//   ....[82]....
        /*0634*/ 	.word	0x00005020
        /*0638*/ 	.word	0x000000ff
        /*063c*/ 	.word	0x00000050
        /*0640*/ 	.short	0x010b
        /*0642*/ 	.byte	0x15
	.zero		1


	//   ....[83]....
        /*0644*/ 	.word	0x00005030
        /*0648*/ 	.word	0x000000ff
        /*064c*/ 	.word	0x00000000
        /*0650*/ 	.short	0x0101
        /*0652*/ 	.byte	0x06
	.zero		1


	//   ....[84]....
        /*0654*/ 	.word	0x00005040
        /*0658*/ 	.word	0x000000ff
        /*065c*/ 	.word	0x00000078
        /*0660*/ 	.short	0x010a
        /*0662*/ 	.byte	0x15
	.zero		1


	//   ....[85]....
        /*0664*/ 	.word	0x00005240
        /*0668*/ 	.word	0x000000ff
        /*066c*/ 	.word	0x00000058
        /*0670*/ 	.short	0x010b
        /*0672*/ 	.byte	0x15
	.zero		1


	//   ....[86]....
        /*0674*/ 	.word	0x00005250
        /*0678*/ 	.word	0x000000ff
        /*067c*/ 	.word	0x00000000
        /*0680*/ 	.short	0x0101
        /*0682*/ 	.byte	0x25
	.zero		1


	//   ....[87]....
        /*0684*/ 	.word	0x00005280
        /*0688*/ 	.word	0x000000ff
        /*068c*/ 	.word	0x00000060
        /*0690*/ 	.short	0x010a
        /*0692*/ 	.byte	0x15
	.zero		1


	//   ....[88]....
        /*0694*/ 	.word	0x000052a0
        /*0698*/ 	.word	0x000000ff
        /*069c*/ 	.word	0x00000068
        /*06a0*/ 	.short	0x010a
        /*06a2*/ 	.byte	0x15
	.zero		1


	//   ....[89]....
        /*06a4*/ 	.word	0x000052c0
        /*06a8*/ 	.word	0x000000ff
        /*06ac*/ 	.word	0x00000070
        /*06b0*/ 	.short	0x010a
        /*06b2*/ 	.byte	0x15
	.zero		1


	//   ....[90]....
        /*06b4*/ 	.word	0x00005300
        /*06b8*/ 	.word	0x00000000
        /*06bc*/ 	.word	0x00000078
        /*06c0*/ 	.short	0x010a
        /*06c2*/ 	.byte	0xff
	.zero		1


	//   ....[91]....
        /*06c4*/ 	.word	0x00005620
        /*06c8*/ 	.word	0x00000003
        /*06cc*/ 	.word	0x00000090
        /*06d0*/ 	.short	0x010a
        /*06d2*/ 	.byte	0xff
	.zero		1


	//   ....[92]....
        /*06d4*/ 	.word	0x000057a0
        /*06d8*/ 	.word	0x00000000
        /*06dc*/ 	.word	0x00000000
        /*06e0*/ 	.short	0x0101
        /*06e2*/ 	.byte	0xff
	.zero		1


	//   ....[93]....
        /*06e4*/ 	.word	0x00006300
        /*06e8*/ 	.word	0x00000003
        /*06ec*/ 	.word	0x00000040
        /*06f0*/ 	.short	0x010a
        /*06f2*/ 	.byte	0xff
	.zero		1


	//   ....[94]....
        /*06f4*/ 	.word	0x00006340
        /*06f8*/ 	.word	0x00000091
        /*06fc*/ 	.word	0x000000b0
        /*0700*/ 	.short	0x010a
        /*0702*/ 	.byte	0xff
	.zero		1


	//   ....[95]....
        /*0704*/ 	.word	0x00006480
        /*0708*/ 	.word	0x00000003
        /*070c*/ 	.word	0x00000040
        /*0710*/ 	.short	0x010a
        /*0712*/ 	.byte	0xff
	.zero		1


	//   ....[96]....
        /*0714*/ 	.word	0x000065c0
        /*0718*/ 	.word	0x00000000
        /*071c*/ 	.word	0x00000000
        /*0720*/ 	.short	0x0101
        /*0722*/ 	.byte	0xff
	.zero		1


	//   ....[97]....
        /*0724*/ 	.word	0x00006640
        /*0728*/ 	.word	0x00000091
        /*072c*/ 	.word	0x000000b0
        /*0730*/ 	.short	0x010a
        /*0732*/ 	.byte	0xff
	.zero		1


	//   ....[98]....
        /*0734*/ 	.word	0x000079d0
        /*0738*/ 	.word	0x0000006b
        /*073c*/ 	.word	0x00000040
        /*0740*/ 	.short	0x010a
        /*0742*/ 	.byte	0xff
	.zero		1


	//   ....[99]....
        /*0744*/ 	.word	0x00007aa0
        /*0748*/ 	.word	0x0000006b
        /*074c*/ 	.word	0x00000040
        /*0750*/ 	.short	0x010a
        /*0752*/ 	.byte	0xff
	.zero		1


	//   ....[100]....
        /*0754*/ 	.word	0x00007be0
        /*0758*/ 	.word	0x00000000
        /*075c*/ 	.word	0x00000000
        /*0760*/ 	.short	0x0101
        /*0762*/ 	.byte	0xff
	.zero		1


	//   ....[101]....
        /*0764*/ 	.word	0x00008f70
        /*0768*/ 	.word	0x00000000
        /*076c*/ 	.word	0x00000040
        /*0770*/ 	.short	0x010a
        /*0772*/ 	.byte	0xff
	.zero		1


	//   ....[102]....
        /*0774*/ 	.word	0x00009040
        /*0778*/ 	.word	0x00000000
        /*077c*/ 	.word	0x00000040
        /*0780*/ 	.short	0x010a
        /*0782*/ 	.byte	0xff
	.zero		1


	//   ....[103]....
        /*0784*/ 	.word	0x00009180
        /*0788*/ 	.word	0x00000000
        /*078c*/ 	.word	0x00000000
        /*0790*/ 	.short	0x0101
        /*0792*/ 	.byte	0xff
	.zero		1


	//   ....[104]....
        /*0794*/ 	.word	0x0000a540
        /*0798*/ 	.word	0x00000000
        /*079c*/ 	.word	0x00000040
        /*07a0*/ 	.short	0x010a
        /*07a2*/ 	.byte	0xff
	.zero		1


	//   ....[105]....
        /*07a4*/ 	.word	0x0000a610
        /*07a8*/ 	.word	0x00000000
        /*07ac*/ 	.word	0x00000040
        /*07b0*/ 	.short	0x010a
        /*07b2*/ 	.byte	0xff
	.zero		1


	//   ....[106]....
        /*07b4*/ 	.word	0x0000a750
        /*07b8*/ 	.word	0x00000000
        /*07bc*/ 	.word	0x00000000
        /*07c0*/ 	.short	0x0101
        /*07c2*/ 	.byte	0xff
	.zero		1


	//   ....[107]....
        /*07c4*/ 	.word	0x0000aa30
        /*07c8*/ 	.word	0x00000091
        /*07cc*/ 	.word	0x00000000
        /*07d0*/ 	.short	0x0101
        /*07d2*/ 	.byte	0xff
	.zero		1


	//   ....[108]....
        /*07d4*/ 	.word	0x0000bce0
        /*07d8*/ 	.word	0x00000003
        /*07dc*/ 	.word	0x000000e0
        /*07e0*/ 	.short	0x010a
        /*07e2*/ 	.byte	0xff
	.zero		1


	//   ....[109]....
        /*07e4*/ 	.word	0x0000bd40
        /*07e8*/ 	.word	0x00000000
        /*07ec*/ 	.word	0x00000020
        /*07f0*/ 	.short	0x010a
        /*07f2*/ 	.byte	0xff
	.zero		1


	//   ....[110]....
        /*07f4*/ 	.word	0x0000bda0
        /*07f8*/ 	.word	0x00000000
        /*07fc*/ 	.word	0x00000020
        /*0800*/ 	.short	0x010a
        /*0802*/ 	.byte	0xff
	.zero		1


	//   ....[111]....
        /*0804*/ 	.word	0x0000bdf0
        /*0808*/ 	.word	0x00000003
        /*080c*/ 	.word	0x00000090
        /*0810*/ 	.short	0x010a
        /*0812*/ 	.byte	0xff
	.zero		1


	//   ....[112]....
        /*0814*/ 	.word	0x0000be50
        /*0818*/ 	.word	0x00000000
        /*081c*/ 	.word	0x00000000
        /*0820*/ 	.short	0x010a
        /*0822*/ 	.byte	0xff
	.zero		1


	//   ....[113]....
        /*0824*/ 	.word	0x0000beb0
        /*0828*/ 	.word	0x00000000
        /*082c*/ 	.word	0x00000000
        /*0830*/ 	.short	0x010a
        /*0832*/ 	.byte	0xff
	.zero		1


	//   ....[114]....
        /*0834*/ 	.word	0x0000bf10
        /*0838*/ 	.word	0x00000000
        /*083c*/ 	.word	0x00000000
        /*0840*/ 	.short	0x010a
        /*0842*/ 	.byte	0xff
	.zero		1


	//   ....[115]....
        /*0844*/ 	.word	0x0000bf60
        /*0848*/ 	.word	0x00000000
        /*084c*/ 	.word	0x000000d0
        /*0850*/ 	.short	0x010a
        /*0852*/ 	.byte	0xff
	.zero		1


	//   ....[116]....
        /*0854*/ 	.word	0x0000bfc0
        /*0858*/ 	.word	0x00000000
        /*085c*/ 	.word	0x000000a0
        /*0860*/ 	.short	0x010a
        /*0862*/ 	.byte	0xff
	.zero		1


	//   ....[117]....
        /*0864*/ 	.word	0x0000c010
        /*0868*/ 	.word	0x00000000
        /*086c*/ 	.word	0x00000090
        /*0870*/ 	.short	0x010a
        /*0872*/ 	.byte	0xff
	.zero		1


	//   ....[118]....
        /*0874*/ 	.word	0x0000c070
        /*0878*/ 	.word	0x00000000
        /*087c*/ 	.word	0x000000a0
        /*0880*/ 	.short	0x010a
        /*0882*/ 	.byte	0xff
	.zero		1


	//   ....[119]....
        /*0884*/ 	.word	0x0000c0d0
        /*0888*/ 	.word	0x00000005
        /*088c*/ 	.word	0x00000008
        /*0890*/ 	.short	0x010a
        /*0892*/ 	.byte	0xff
	.zero		1


	//   ....[120]....
        /*0894*/ 	.word	0x0000c1c0
        /*0898*/ 	.word	0x00000003
        /*089c*/ 	.word	0x00000008
        /*08a0*/ 	.short	0x010a
        /*08a2*/ 	.byte	0xff
	.zero		1


	//   ....[121]....
        /*08a4*/ 	.word	0x0000c210
        /*08a8*/ 	.word	0x00000000
        /*08ac*/ 	.word	0x00000090
        /*08b0*/ 	.short	0x010a
        /*08b2*/ 	.byte	0xff
	.zero		1


	//   ....[122]....
        /*08b4*/ 	.word	0x0000c270
        /*08b8*/ 	.word	0x00000000
        /*08bc*/ 	.word	0x000000c0
        /*08c0*/ 	.short	0x010a
        /*08c2*/ 	.byte	0xff
	.zero		1


	//   ....[123]....
        /*08c4*/ 	.word	0x0000c2d0
        /*08c8*/ 	.word	0x00000000
        /*08cc*/ 	.word	0x00000000
        /*08d0*/ 	.short	0x010a
        /*08d2*/ 	.byte	0xff
	.zero		1


	//   ....[124]....
        /*08d4*/ 	.word	0x0000c330
        /*08d8*/ 	.word	0x00000000
        /*08dc*/ 	.word	0x00000000
        /*08e0*/ 	.short	0x010a
        /*08e2*/ 	.byte	0xff
	.zero		1


	//   ....[125]....
        /*08e4*/ 	.word	0x0000c390
        /*08e8*/ 	.word	0x00000000
        /*08ec*/ 	.word	0x000000f0
        /*08f0*/ 	.short	0x010a
        /*08f2*/ 	.byte	0xff
	.zero		1


	//   ....[126]....
        /*08f4*/ 	.word	0x0000c3e0
        /*08f8*/ 	.word	0x0000000c
        /*08fc*/ 	.word	0x00000090
        /*0900*/ 	.short	0x010a
        /*0902*/ 	.byte	0xff
	.zero		1


	//   ....[127]....
        /*0904*/ 	.word	0x0000c440
        /*0908*/ 	.word	0x00000000
        /*090c*/ 	.word	0x00000088
        /*0910*/ 	.short	0x010a
        /*0912*/ 	.byte	0xff
	.zero		1


	//   ....[128]....
        /*0914*/ 	.word	0x0000c4a0
        /*0918*/ 	.word	0x00000000
        /*091c*/ 	.word	0x00000060
        /*0920*/ 	.short	0x010a
        /*0922*/ 	.byte	0xff
	.zero		1


	//   ....[129]....
        /*0924*/ 	.word	0x0000c500
        /*0928*/ 	.word	0x00000000
        /*092c*/ 	.word	0x00000068
        /*0930*/ 	.short	0x010a
        /*0932*/ 	.byte	0xff
	.zero		1


	//   ....[130]....
        /*0934*/ 	.word	0x0000c560
        /*0938*/ 	.word	0x00000000
        /*093c*/ 	.word	0x00000070
        /*0940*/ 	.short	0x010a
        /*0942*/ 	.byte	0xff
	.zero		1


	//   ....[131]....
        /*0944*/ 	.word	0x0000c5c0
        /*0948*/ 	.word	0x00000000
        /*094c*/ 	.word	0x00000078
        /*0950*/ 	.short	0x010a
        /*0952*/ 	.byte	0xff
	.zero		1


	//   ....[132]....
        /*0954*/ 	.word	0x0000c620
        /*0958*/ 	.word	0x00000000
        /*095c*/ 	.word	0x00000060
        /*0960*/ 	.short	0x010a
        /*0962*/ 	.byte	0xff
	.zero		1


	//   ....[133]....
        /*0964*/ 	.word	0x0000c680
        /*0968*/ 	.word	0x00000000
        /*096c*/ 	.word	0x00000068
        /*0970*/ 	.short	0x010a
        /*0972*/ 	.byte	0xff
	.zero		1


	//   ....[134]....
        /*0974*/ 	.word	0x0000c6e0
        /*0978*/ 	.word	0x00000000
        /*097c*/ 	.word	0x00000070
        /*0980*/ 	.short	0x010a
        /*0982*/ 	.byte	0xff
	.zero		1


	//   ....[135]....
        /*0984*/ 	.word	0x0000c730
        /*0988*/ 	.word	0x00000003
        /*098c*/ 	.word	0x00000090
        /*0990*/ 	.short	0x010a
        /*0992*/ 	.byte	0xff
	.zero		1


	//   ....[136]....
        /*0994*/ 	.word	0x0000c780
        /*0998*/ 	.word	0x00000003
        /*099c*/ 	.word	0x00000040
        /*09a0*/ 	.short	0x010a
        /*09a2*/ 	.byte	0xff
	.zero		1


	//   ....[137]....
        /*09a4*/ 	.word	0x0000c7d0
        /*09a8*/ 	.word	0x00000091
        /*09ac*/ 	.word	0x000000b0
        /*09b0*/ 	.short	0x010a
        /*09b2*/ 	.byte	0xff
	.zero		1


	//   ....[138]....
        /*09b4*/ 	.word	0x0000c820
        /*09b8*/ 	.word	0x0000006b
        /*09bc*/ 	.word	0x00000040
        /*09c0*/ 	.short	0x010a
        /*09c2*/ 	.byte	0xff
	.zero		1


	//   ....[139]....
        /*09c4*/ 	.word	0x0000c870
        /*09c8*/ 	.word	0x00000000
        /*09cc*/ 	.word	0x00000040
        /*09d0*/ 	.short	0x010a
        /*09d2*/ 	.byte	0xff
	.zero		1


	//   ....[140]....
        /*09d4*/ 	.word	0x0000c8c0
        /*09d8*/ 	.word	0x00000000
        /*09dc*/ 	.word	0x00000040
        /*09e0*/ 	.short	0x010a
        /*09e2*/ 	.byte	0xff
	.zero		1


	//----- nvinfo : EIATTR_NUM_MBARRIERS
	.align		4
.L_48:
        /*09e4*/ 	.byte	0x03, 0x38
        /*09e6*/ 	.short	0x001f


	//----- nvinfo : EIATTR_EXIT_INSTR_OFFSETS
	.align		4
        /*09e8*/ 	.byte	0x04, 0x1c
        /*09ea*/ 	.short	(.L_50 - .L_49)


	//   ....[0]....
.L_49:
        /*09ec*/ 	.word	0x00002af0


	//   ....[1]....
        /*09f0*/ 	.word	0x00002fe0


	//   ....[2]....
        /*09f4*/ 	.word	0x00003040


	//   ....[3]....
        /*09f8*/ 	.word	0x000041c0


	//   ....[4]....
        /*09fc*/ 	.word	0x00005330


	//   ....[5]....
        /*0a00*/ 	.word	0x00005370


	//   ....[6]....
        /*0a04*/ 	.word	0x0000bcd0


	//----- nvinfo : EIATTR_MAX_THREADS
	.align		4
.L_50:
        /*0a08*/ 	.byte	0x04, 0x05
        /*0a0a*/ 	.short	(.L_52 - .L_51)
.L_51:
        /*0a0c*/ 	.word	0x00000100
        /*0a10*/ 	.word	0x00000001
        /*0a14*/ 	.word	0x00000001


	//----- nvinfo : EIATTR_CRS_STACK_SIZE
	.align		4
.L_52:
        /*0a18*/ 	.byte	0x04, 0x1e
        /*0a1a*/ 	.short	(.L_54 - .L_53)
.L_53:
        /*0a1c*/ 	.word	0x00000000


	//----- nvinfo : EIATTR_CBANK_PARAM_SIZE
	.align		4
.L_54:
        /*0a20*/ 	.byte	0x03, 0x19
        /*0a22*/ 	.short	0x0800


	//----- nvinfo : EIATTR_PARAM_CBANK
	.align		4
        /*0a24*/ 	.byte	0x04, 0x0a
        /*0a26*/ 	.short	(.L_56 - .L_55)
	.align		4
.L_55:
        /*0a28*/ 	.word	index@(.nv.constant0._ZN7cutlass13device_kernelINS_4gemm6kernel13GemmUniversalIN4cute5tupleIJiiiiEEENS1_10collective13CollectiveMmaINS1_35MainloopSm100TmaUmmaWarpSpecializedILi4ELi2ELi2ENS5_IJNS4_1CILi2EEESB_NSA_ILi1EEEEEEEENS5_IJNSA_ILi256EEESF_NSA_ILi64EEEEEEaNS5_IJlSC_lEEEaSI_NS4_8TiledMMAINS4_8MMA_AtomIJNS4_21SM100_MMA_S8_2x1SM_SSIaaiLi256ELi256ELNS4_4UMMA5MajorE0ELSN_0ELNSM_8SaturateE0EEEEEENS4_6LayoutINS5_IJSC_SC_SC_EEENS5_IJNSA_ILi0EEEST_ST_EEEEENS5_IJNS4_10UnderscoreESW_SW_EEEEENS4_28SM100_TMA_2SM_LOAD_MULTICASTENS4_14ComposedLayoutINS4_7SwizzleILi2ELi4ELi3EEENS4_18smem_ptr_flag_bitsILi8EEENSR_INS5_IJNSA_ILi8EEESG_EEENS5_IJSG_SC_EEEEEEEvNS4_8identityENS4_18SM100_TMA_2SM_LOADES19_vS1A_EENS_8epilogue10collective18CollectiveEpilogueINS1D_23Sm100TmaWarpSpecializedILi4ELi2ELi64ELb0ELb0EEEJNS5_IJNSA_ILi128EEESF_SG_EEENS5_IJNSR_IS1I_SC_EENSR_ISG_SC_EEEEEaSI_aSI_NS1D_6fusion15FusionCallbacksIS1H_NS1N_17LinearCombinationIaiaiLNS_15FloatRoundStyleE2EEES1J_S1M_JEEENS4_5SM1004TMEM4LOAD26SM100_TMEM_LOAD_32dp32b64xENS4_13SM90_TMA_LOADES19_NS4_39AutoVectorizingCopyWithAssumedAlignmentILi128EEENS4_14SM90_TMA_STOREES19_S1Z_S1Z_EEEvvEEEEvNT_6ParamsE)
        /*0a2c*/ 	.short	0x0380
        /*0a2e*/ 	.short	0x0800


	//----- nvinfo : EIATTR_SW_WAR
	.align		4
.L_56:
        /*0a30*/ 	.byte	0x04, 0x36
        /*0a32*/ 	.short	(.L_58 - .L_57)
.L_57:
        /*0a34*/ 	.word	0x00000008
.L_58:


//--------------------- .nv.callgraph             --------------------------
	.section	.nv.callgraph,"",@"SHT_CUDA_CALLGRAPH"
	.align	4
	.sectionentsize	8
	.align		4
        /*0000*/ 	.word	0x00000000
	.align		4
        /*0004*/ 	.word	0xffffffff
	.align		4
        /*0008*/ 	.word	index@(_ZN7cutlass13device_kernelINS_4gemm6kernel13GemmUniversalIN4cute5tupleIJiiiiEEENS1_10collective13CollectiveMmaINS1_35MainloopSm100TmaUmmaWarpSpecializedILi4ELi2ELi2ENS5_IJNS4_1CILi2EEESB_NSA_ILi1EEEEEEEENS5_IJNSA_ILi256EEESF_NSA_ILi64EEEEEEaNS5_IJlSC_lEEEaSI_NS4_8TiledMMAINS4_8MMA_AtomIJNS4_21SM100_MMA_S8_2x1SM_SSIaaiLi256ELi256ELNS4_4UMMA5MajorE0ELSN_0ELNSM_8SaturateE0EEEEEENS4_6LayoutINS5_IJSC_SC_SC_EEENS5_IJNSA_ILi0EEEST_ST_EEEEENS5_IJNS4_10UnderscoreESW_SW_EEEEENS4_28SM100_TMA_2SM_LOAD_MULTICASTENS4_14ComposedLayoutINS4_7SwizzleILi2ELi4ELi3EEENS4_18smem_ptr_flag_bitsILi8EEENSR_INS5_IJNSA_ILi8EEESG_EEENS5_IJSG_SC_EEEEEEEvNS4_8identityENS4_18SM100_TMA_2SM_LOADES19_vS1A_EENS_8epilogue10collective18CollectiveEpilogueINS1D_23Sm100TmaWarpSpecializedILi4ELi2ELi64ELb0ELb0EEEJNS5_IJNSA_ILi128EEESF_SG_EEENS5_IJNSR_IS1I_SC_EENSR_ISG_SC_EEEEEaSI_aSI_NS1D_6fusion15FusionCallbacksIS1H_NS1N_17LinearCombinationIaiaiLNS_15FloatRoundStyleE2EEES1J_S1M_JEEENS4_5SM1004TMEM4LOAD26SM100_TMEM_LOAD_32dp32b64xENS4_13SM90_TMA_LOADES19_NS4_39AutoVectorizingCopyWithAssumedAlignmentILi128EEENS4_14SM90_TMA_STOREES19_S1Z_S1Z_EEEvvEEEEvNT_6ParamsE)
	.align		4
        /*000c*/ 	.word	index@(__assertfail)
	.align		4
        /*0010*/ 	.word	0x00000000
	.align		4
        /*0014*/ 	.word	0xfffffffe
	.align		4
        /*0018*/ 	.word	0x00000000
	.align		4
        /*001c*/ 	.word	0xfffffffd
	.align		4
        /*0020*/ 	.word	0x00000000
	.align		4
        /*0024*/ 	.word	0xfffffffc


//--------------------- .nv.constant4             --------------------------
	.section	.nv.constant4,"a",@progbits
	.align	8
	.align		8
.nv.constant4:
        /*0000*/ 	.dword	__assertfail
	.align		8
        /*0008*/ 	.dword	__unnamed_1
	.align		8
        /*0010*/ 	.dword	__unnamed_2
	.align		8
        /*0018*/ 	.dword	__unnamed_3
	.align		8
        /*0020*/ 	.dword	_ZN39_INTERNAL_a8f47fea_4_k_cu_0420690f_97194cuda3std3__45__cpo5beginE
	.align		8
        /*0028*/ 	.dword	_ZN39_INTERNAL_a8f47fea_4_k_cu_0420690f_97194cuda3std3__45__cpo3endE
	.align		8
        /*0030*/ 	.dword	_ZN39_INTERNAL_a8f47fea_4_k_cu_0420690f_97194cuda3std3__45__cpo6cbeginE
	.align		8
        /*0038*/ 	.dword	_ZN39_INTERNAL_a8f47fea_4_k_cu_0420690f_97194cuda3std3__45__cpo4cendE
	.align		8
        /*0040*/ 	.dword	_ZN39_INTERNAL_a8f47fea_4_k_cu_0420690f_97194cuda3std3__441_GLOBAL__N__a8f47fea_4_k_cu_0420690f_97196ignoreE
	.align		8
        /*0048*/ 	.dword	_ZN39_INTERNAL_a8f47fea_4_k_cu_0420690f_97194cuda3std3__419piecewise_constructE
	.align		8
        /*0050*/ 	.dword	_ZN39_INTERNAL_a8f47fea_4_k_cu_0420690f_97194cuda3std3__48in_placeE
	.align		8
        /*0058*/ 	.dword	_ZN39_INTERNAL_a8f47fea_4_k_cu_0420690f_97194cuda3std6ranges3__45__cpo4swapE
	.align		8
        /*0060*/ 	.dword	_ZN39_INTERNAL_a8f47fea_4_k_cu_0420690f_97194cuda3std6ranges3__45__cpo9iter_moveE
	.align		8
        /*0068*/ 	.dword	_ZN39_INTERNAL_a8f47fea_4_k_cu_0420690f_97194cute7productE
	.align		8
        /*0070*/ 	.dword	_ZN39_INTERNAL_a8f47fea_4_k_cu_0420690f_97194cute1_E
	.align		8
        /*0078*/ 	.dword	$str$25
	.align		8
        /*0080*/ 	.dword	$str$26
	.align		8
        /*0088*/ 	.dword	$str$27
	.align		8
        /*0090*/ 	.dword	$str$28


//--------------------- .text._ZN7cutlass13device_kernelINS_4gemm6kernel13GemmUniversalIN4cute5tupleIJiiiiEEENS1_10collective13CollectiveMmaINS1_35MainloopSm100TmaUmmaWarpSpecializedILi4ELi2ELi2ENS5_IJNS4_1CILi2EEESB_NSA_ILi1EEEEEEEENS5_IJNSA_ILi256EEESF_NSA_ILi64EEEEEEaNS5_IJlSC_lEEEaSI_NS4_8TiledMMAINS4_8MMA_AtomIJNS4_21SM100_MMA_S8_2x1SM_SSIaaiLi256ELi256ELNS4_4UMMA5MajorE0ELSN_0ELNSM_8SaturateE0EEEEEENS4_6LayoutINS5_IJSC_SC_SC_EEENS5_IJNSA_ILi0EEEST_ST_EEEEENS5_IJNS4_10UnderscoreESW_SW_EEEEENS4_28SM100_TMA_2SM_LOAD_MULTICASTENS4_14ComposedLayoutINS4_7SwizzleILi2ELi4ELi3EEENS4_18smem_ptr_flag_bitsILi8EEENSR_INS5_IJNSA_ILi8EEESG_EEENS5_IJSG_SC_EEEEEEEvNS4_8identityENS4_18SM100_TMA_2SM_LOADES19_vS1A_EENS_8epilogue10collective18CollectiveEpilogueINS1D_23Sm100TmaWarpSpecializedILi4ELi2ELi64ELb0ELb0EEEJNS5_IJNSA_ILi128EEESF_SG_EEENS5_IJNSR_IS1I_SC_EENSR_ISG_SC_EEEEEaSI_aSI_NS1D_6fusion15FusionCallbacksIS1H_NS1N_17LinearCombinationIaiaiLNS_15FloatRoundStyleE2EEES1J_S1M_JEEENS4_5SM1004TMEM4LOAD26SM100_TMEM_LOAD_32dp32b64xENS4_13SM90_TMA_LOADES19_NS4_39AutoVectorizingCopyWithAssumedAlignmentILi128EEENS4_14SM90_TMA_STOREES19_S1Z_S1Z_EEEvvEEEEvNT_6ParamsE --------------------------
	.section	.text._ZN7cutlass13device_kernelINS_4gemm6kernel13GemmUniversalIN4cute5tupleIJiiiiEEENS1_10collective13CollectiveMmaINS1_35MainloopSm100TmaUmmaWarpSpecializedILi4ELi2ELi2ENS5_IJNS4_1CILi2EEESB_NSA_ILi1EEEEEEEENS5_IJNSA_ILi256EEESF_NSA_ILi64EEEEEEaNS5_IJlSC_lEEEaSI_NS4_8TiledMMAINS4_8MMA_AtomIJNS4_21SM100_MMA_S8_2x1SM_SSIaaiLi256ELi256ELNS4_4UMMA5MajorE0ELSN_0ELNSM_8SaturateE0EEEEEENS4_6LayoutINS5_IJSC_SC_SC_EEENS5_IJNSA_ILi0EEEST_ST_EEEEENS5_IJNS4_10UnderscoreESW_SW_EEEEENS4_28SM100_TMA_2SM_LOAD_MULTICASTENS4_14ComposedLayoutINS4_7SwizzleILi2ELi4ELi3EEENS4_18smem_ptr_flag_bitsILi8EEENSR_INS5_IJNSA_ILi8EEESG_EEENS5_IJSG_SC_EEEEEEEvNS4_8identityENS4_18SM100_TMA_2SM_LOADES19_vS1A_EENS_8epilogue10collective18CollectiveEpilogueINS1D_23Sm100TmaWarpSpecializedILi4ELi2ELi64ELb0ELb0EEEJNS5_IJNSA_ILi128EEESF_SG_EEENS5_IJNSR_IS1I_SC_EENSR_ISG_SC_EEEEEaSI_aSI_NS1D_6fusion15FusionCallbacksIS1H_NS1N_17LinearCombinationIaiaiLNS_15FloatRoundStyleE2EEES1J_S1M_JEEENS4_5SM1004TMEM4LOAD26SM100_TMEM_LOAD_32dp32b64xENS4_13SM90_TMA_LOADES19_NS4_39AutoVectorizingCopyWithAssumedAlignmentILi128EEENS4_14SM90_TMA_STOREES19_S1Z_S1Z_EEEvvEEEEvNT_6ParamsE,"ax",@progbits
	.align	128
.text._ZN7cutlass13device_kernelINS_4gemm6kernel13GemmUniversalIN4cute5tupleIJiiiiEEENS1_10collective13CollectiveMmaINS1_35MainloopSm100TmaUmmaWarpSpecializedILi4ELi2ELi2ENS5_IJNS4_1CILi2EEESB_NSA_ILi1EEEEEEEENS5_IJNSA_ILi256EEESF_NSA_ILi64EEEEEEaNS5_IJlSC_lEEEaSI_NS4_8TiledMMAINS4_8MMA_AtomIJNS4_21SM100_MMA_S8_2x1SM_SSIaaiLi256ELi256ELNS4_4UMMA5MajorE0ELSN_0ELNSM_8SaturateE0EEEEEENS4_6LayoutINS5_IJSC_SC_SC_EEENS5_IJNSA_ILi0EEEST_ST_EEEEENS5_IJNS4_10UnderscoreESW_SW_EEEEENS4_28SM100_TMA_2SM_LOAD_MULTICASTENS4_14ComposedLayoutINS4_7SwizzleILi2ELi4ELi3EEENS4_18smem_ptr_flag_bitsILi8EEENSR_INS5_IJNSA_ILi8EEESG_EEENS5_IJSG_SC_EEEEEEEvNS4_8identityENS4_18SM100_TMA_2SM_LOADES19_vS1A_EENS_8epilogue10collective18CollectiveEpilogueINS1D_23Sm100TmaWarpSpecializedILi4ELi2ELi64ELb0ELb0EEEJNS5_IJNSA_ILi128EEESF_SG_EEENS5_IJNSR_IS1I_SC_EENSR_ISG_SC_EEEEEaSI_aSI_NS1D_6fusion15FusionCallbacksIS1H_NS1N_17LinearCombinationIaiaiLNS_15FloatRoundStyleE2EEES1J_S1M_JEEENS4_5SM1004TMEM4LOAD26SM100_TMEM_LOAD_32dp32b64xENS4_13SM90_TMA_LOADES19_NS4_39AutoVectorizingCopyWithAssumedAlignmentILi128EEENS4_14SM90_TMA_STOREES19_S1Z_S1Z_EEEvvEEEEvNT_6ParamsE:
        .type           _ZN7cutlass13device_kernelINS_4gemm6kernel13GemmUniversalIN4cute5tupleIJiiiiEEENS1_10collective13CollectiveMmaINS1_35MainloopSm100TmaUmmaWarpSpecializedILi4ELi2ELi2ENS5_IJNS4_1CILi2EEESB_NSA_ILi1EEEEEEEENS5_IJNSA_ILi256EEESF_NSA_ILi64EEEEEEaNS5_IJlSC_lEEEaSI_NS4_8TiledMMAINS4_8MMA_AtomIJNS4_21SM100_MMA_S8_2x1SM_SSIaaiLi256ELi256ELNS4_4UMMA5MajorE0ELSN_0ELNSM_8SaturateE0EEEEEENS4_6LayoutINS5_IJSC_SC_SC_EEENS5_IJNSA_ILi0EEEST_ST_EEEEENS5_IJNS4_10UnderscoreESW_SW_EEEEENS4_28SM100_TMA_2SM_LOAD_MULTICASTENS4_14ComposedLayoutINS4_7SwizzleILi2ELi4ELi3EEENS4_18smem_ptr_flag_bitsILi8EEENSR_INS5_IJNSA_ILi8EEESG_EEENS5_IJSG_SC_EEEEEEEvNS4_8identityENS4_18SM100_TMA_2SM_LOADES19_vS1A_EENS_8epilogue10collective18CollectiveEpilogueINS1D_23Sm100TmaWarpSpecializedILi4ELi2ELi64ELb0ELb0EEEJNS5_IJNSA_ILi128EEESF_SG_EEENS5_IJNSR_IS1I_SC_EENSR_ISG_SC_EEEEEaSI_aSI_NS1D_6fusion15FusionCallbacksIS1H_NS1N_17LinearCombinationIaiaiLNS_15FloatRoundStyleE2EEES1J_S1M_JEEENS4_5SM1004TMEM4LOAD26SM100_TMEM_LOAD_32dp32b64xENS4_13SM90_TMA_LOADES19_NS4_39AutoVectorizingCopyWithAssumedAlignmentILi128EEENS4_14SM90_TMA_STOREES19_S1Z_S1Z_EEEvvEEEEvNT_6ParamsE,@function
        .size           _ZN7cutlass13device_kernelINS_4gemm6kernel13GemmUniversalIN4cute5tupleIJiiiiEEENS1_10collective13CollectiveMmaINS1_35MainloopSm100TmaUmmaWarpSpecializedILi4ELi2ELi2ENS5_IJNS4_1CILi2EEESB_NSA_ILi1EEEEEEEENS5_IJNSA_ILi256EEESF_NSA_ILi64EEEEEEaNS5_IJlSC_lEEEaSI_NS4_8TiledMMAINS4_8MMA_AtomIJNS4_21SM100_MMA_S8_2x1SM_SSIaaiLi256ELi256ELNS4_4UMMA5MajorE0ELSN_0ELNSM_8SaturateE0EEEEEENS4_6LayoutINS5_IJSC_SC_SC_EEENS5_IJNSA_ILi0EEEST_ST_EEEEENS5_IJNS4_10UnderscoreESW_SW_EEEEENS4_28SM100_TMA_2SM_LOAD_MULTICASTENS4_14ComposedLayoutINS4_7SwizzleILi2ELi4ELi3EEENS4_18smem_ptr_flag_bitsILi8EEENSR_INS5_IJNSA_ILi8EEESG_EEENS5_IJSG_SC_EEEEEEEvNS4_8identityENS4_18SM100_TMA_2SM_LOADES19_vS1A_EENS_8epilogue10collective18CollectiveEpilogueINS1D_23Sm100TmaWarpSpecializedILi4ELi2ELi64ELb0ELb0EEEJNS5_IJNSA_ILi128EEESF_SG_EEENS5_IJNSR_IS1I_SC_EENSR_ISG_SC_EEEEEaSI_aSI_NS1D_6fusion15FusionCallbacksIS1H_NS1N_17LinearCombinationIaiaiLNS_15FloatRoundStyleE2EEES1J_S1M_JEEENS4_5SM1004TMEM4LOAD26SM100_TMEM_LOAD_32dp32b64xENS4_13SM90_TMA_LOADES19_NS4_39AutoVectorizingCopyWithAssumedAlignmentILi128EEENS4_14SM90_TMA_STOREES19_S1Z_S1Z_EEEvvEEEEvNT_6ParamsE,(.L_x_185 - _ZN7cutlass13device_kernelINS_4gemm6kernel13GemmUniversalIN4cute5tupleIJiiiiEEENS1_10collective13CollectiveMmaINS1_35MainloopSm100TmaUmmaWarpSpecializedILi4ELi2ELi2ENS5_IJNS4_1CILi2EEESB_NSA_ILi1EEEEEEEENS5_IJNSA_ILi256EEESF_NSA_ILi64EEEEEEaNS5_IJlSC_lEEEaSI_NS4_8TiledMMAINS4_8MMA_AtomIJNS4_21SM100_MMA_S8_2x1SM_SSIaaiLi256ELi256ELNS4_4UMMA5MajorE0ELSN_0ELNSM_8SaturateE0EEEEEENS4_6LayoutINS5_IJSC_SC_SC_EEENS5_IJNSA_ILi0EEEST_ST_EEEEENS5_IJNS4_10UnderscoreESW_SW_EEEEENS4_28SM100_TMA_2SM_LOAD_MULTICASTENS4_14ComposedLayoutINS4_7SwizzleILi2ELi4ELi3EEENS4_18smem_ptr_flag_bitsILi8EEENSR_INS5_IJNSA_ILi8EEESG_EEENS5_IJSG_SC_EEEEEEEvNS4_8identityENS4_18SM100_TMA_2SM_LOADES19_vS1A_EENS_8epilogue10collective18CollectiveEpilogueINS1D_23Sm100TmaWarpSpecializedILi4ELi2ELi64ELb0ELb0EEEJNS5_IJNSA_ILi128EEESF_SG_EEENS5_IJNSR_IS1I_SC_EENSR_ISG_SC_EEEEEaSI_aSI_NS1D_6fusion15FusionCallbacksIS1H_NS1N_17LinearCombinationIaiaiLNS_15FloatRoundStyleE2EEES1J_S1M_JEEENS4_5SM1004TMEM4LOAD26SM100_TMEM_LOAD_32dp32b64xENS4_13SM90_TMA_LOADES19_NS4_39AutoVectorizingCopyWithAssumedAlignmentILi128EEENS4_14SM90_TMA_STOREES19_S1Z_S1Z_EEEvvEEEEvNT_6ParamsE)
        .other          _ZN7cutlass13device_kernelINS_4gemm6kernel13GemmUniversalIN4cute5tupleIJiiiiEEENS1_10collective13CollectiveMmaINS1_35MainloopSm100TmaUmmaWarpSpecializedILi4ELi2ELi2ENS5_IJNS4_1CILi2EEESB_NSA_ILi1EEEEEEEENS5_IJNSA_ILi256EEESF_NSA_ILi64EEEEEEaNS5_IJlSC_lEEEaSI_NS4_8TiledMMAINS4_8MMA_AtomIJNS4_21SM100_MMA_S8_2x1SM_SSIaaiLi256ELi256ELNS4_4UMMA5MajorE0ELSN_0ELNSM_8SaturateE0EEEEEENS4_6LayoutINS5_IJSC_SC_SC_EEENS5_IJNSA_ILi0EEEST_ST_EEEEENS5_IJNS4_10UnderscoreESW_SW_EEEEENS4_28SM100_TMA_2SM_LOAD_MULTICASTENS4_14ComposedLayoutINS4_7SwizzleILi2ELi4ELi3EEENS4_18smem_ptr_flag_bitsILi8EEENSR_INS5_IJNSA_ILi8EEESG_EEENS5_IJSG_SC_EEEEEEEvNS4_8identityENS4_18SM100_TMA_2SM_LOADES19_vS1A_EENS_8epilogue10collective18CollectiveEpilogueINS1D_23Sm100TmaWarpSpecializedILi4ELi2ELi64ELb0ELb0EEEJNS5_IJNSA_ILi128EEESF_SG_EEENS5_IJNSR_IS1I_SC_EENSR_ISG_SC_EEEEEaSI_aSI_NS1D_6fusion15FusionCallbacksIS1H_NS1N_17LinearCombinationIaiaiLNS_15FloatRoundStyleE2EEES1J_S1M_JEEENS4_5SM1004TMEM4LOAD26SM100_TMEM_LOAD_32dp32b64xENS4_13SM90_TMA_LOADES19_NS4_39AutoVectorizingCopyWithAssumedAlignmentILi128EEENS4_14SM90_TMA_STOREES19_S1Z_S1Z_EEEvvEEEEvNT_6ParamsE,@"STO_CUDA_ENTRY STV_DEFAULT"
_ZN7cutlass13device_kernelINS_4gemm6kernel13GemmUniversalIN4cute5tupleIJiiiiEEENS1_10collective13CollectiveMmaINS1_35MainloopSm100TmaUmmaWarpSpecializedILi4ELi2ELi2ENS5_IJNS4_1CILi2EEESB_NSA_ILi1EEEEEEEENS5_IJNSA_ILi256EEESF_NSA_ILi64EEEEEEaNS5_IJlSC_lEEEaSI_NS4_8TiledMMAINS4_8MMA_AtomIJNS4_21SM100_MMA_S8_2x1SM_SSIaaiLi256ELi256ELNS4_4UMMA5MajorE0ELSN_0ELNSM_8SaturateE0EEEEEENS4_6LayoutINS5_IJSC_SC_SC_EEENS5_IJNSA_ILi0EEEST_ST_EEEEENS5_IJNS4_10UnderscoreESW_SW_EEEEENS4_28SM100_TMA_2SM_LOAD_MULTICASTENS4_14ComposedLayoutINS4_7SwizzleILi2ELi4ELi3EEENS4_18smem_ptr_flag_bitsILi8EEENSR_INS5_IJNSA_ILi8EEESG_EEENS5_IJSG_SC_EEEEEEEvNS4_8identityENS4_18SM100_TMA_2SM_LOADES19_vS1A_EENS_8epilogue10collective18CollectiveEpilogueINS1D_23Sm100TmaWarpSpecializedILi4ELi2ELi64ELb0ELb0EEEJNS5_IJNSA_ILi128EEESF_SG_EEENS5_IJNSR_IS1I_SC_EENSR_ISG_SC_EEEEEaSI_aSI_NS1D_6fusion15FusionCallbacksIS1H_NS1N_17LinearCombinationIaiaiLNS_15FloatRoundStyleE2EEES1J_S1M_JEEENS4_5SM1004TMEM4LOAD26SM100_TMEM_LOAD_32dp32b64xENS4_13SM90_TMA_LOADES19_NS4_39AutoVectorizingCopyWithAssumedAlignmentILi128EEENS4_14SM90_TMA_STOREES19_S1Z_S1Z_EEEvvEEEEvNT_6ParamsE:
[----:B------:R-:W1:Y:S01]  /*0000*/  LDC R1, c[0x0][0x37c] ;  /* 0x0000df00ff017b82 */ /* 0x000e620000000800 */
[----:B------:R-:W2:Y:S01]  /*0010*/  S2R R155, SR_TID.X ;  /* 0x00000000009b7919 */ /* 0x000ea20000002100 */
[----:B------:R-:W3:Y:S06]  /*0020*/  LDCU.64 UR8, c[0x0][0x890] ;  /* 0x00011200ff0877ac */ /* 0x000eec0008000a00 */
[----:B------:R-:W4:Y:S01]  /*0030*/  S2UR UR45, SR_CgaCtaId ;  /* 0x00000000002d79c3 */ /* 0x000f220000008800 */
[----:B------:R-:W-:Y:S02]  /*0040*/  PRMT R140, RZ, 0x7610, R140 ;  /* 0x00007610ff8c7816 */ /* 0x000fe4000000008c */
[----:B------:R-:W-:Y:S01]  /*0050*/  ELECT P1, URZ, PT ;  /* 0x0000000000ff782f */ /* 0x000fe20003820000 */
[----:B---3--:R-:W-:-:S04]  /*0060*/  UISETP.NE.U32.AND UP0, UPT, UR8, URZ, UPT ;  /* 0x000000ff0800728c */ /* 0x008fc8000bf05070 */
[----:B------:R-:W-:Y:S02]  /*0070*/  UISETP.NE.AND.EX UP0, UPT, UR9, URZ, UPT, UP0 ;  /* 0x000000ff0900728c */ /* 0x000fe4000bf05300 */
[----:B----4-:R-:W-:Y:S02]  /*0080*/  ULOP3.LUT UR33, UR45, 0x1, URZ, 0xc0, !UPT ;  /* 0x000000012d217892 */ /* 0x010fe4000f8ec0ff */
[----:B------:R-:W-:Y:S01]  /*0090*/  ULOP3.LUT UR34, UR45, 0x1, URZ, 0x3c, !UPT ;  /* 0x000000012d227892 */ /* 0x000fe2000f8e3cff */
[----:B--2---:R-:W-:-:S05]  /*00a0*/  SHF.R.U32.HI R141, RZ, 0x5, R155 ;  /* 0x00000005ff8d7819 */ /* 0x004fca000001169b */
[----:B------:R-:W2:Y:S02]  /*00b0*/  SHFL.IDX PT, R0, R141, RZ, 0x1f ;  /* 0x00001fff8d007589 */ /* 0x000ea400000e0000 */
[----:B--2---:R-:W-:Y:S01]  /*00c0*/  R2UR UR17, R0 ;  /* 0x00000000001172ca */ /* 0x004fe200000e0000 */
[----:B-1----:R-:W-:-:S14]  /*00d0*/  BRA.U UP0, `(.L_x_0) ;  /* 0x0000000100307547 */ /* 0x002fdc000b800000 */
[----:B------:R-:W1:Y:S02]  /*00e0*/  LDCU.64 UR4, c[0x0][0x888] ;  /* 0x00011100ff0477ac */ /* 0x000e640008000a00 */
[----:B-1----:R-:W-:-:S04]  /*00f0*/  UISETP.NE.U32.AND UP0, UPT, UR4, URZ, UPT ;  /* 0x000000ff0400728c */ /* 0x002fc8000bf05070 */
[----:B------:R-:W-:-:S09]  /*0100*/  UISETP.NE.AND.EX UP0, UPT, UR5, URZ, UPT, UP0 ;  /* 0x000000ff0500728c */ /* 0x000fd2000bf05300 */
[----:B------:R-:W-:Y:S05]  /*0110*/  BRA.U !UP0, `(.L_x_1) ;  /* 0x0000000108147547 */ /* 0x000fea000b800000 */
[----:B------:R-:W1:Y:S01]  /*0120*/  LDC.64 R72, c[0x0][0x888] ;  /* 0x00022200ff487b82 */ /* 0x000e620000000a00 */
[----:B------:R-:W1:Y:S02]  /*0130*/  LDCU.64 UR4, c[0x0][0x358] ;  /* 0x00006b00ff0477ac */ /* 0x000e640008000a00 */
[----:B-1----:R1:W5:Y:S01]  /*0140*/  LDG.E R72, desc[UR4][R72.64] ;  /* 0x0000000448487981 */ /* 0x002362000c1e1900 */
[----:B------:R-:W-:Y:S01]  /*0150*/  HFMA2 R140, -RZ, RZ, 0, 5.9604644775390625e-08 ;  /* 0x00000001ff8c7431 */ /* 0x000fe200000001ff */
[----:B------:R-:W-:Y:S05]  /*0160*/  BRA `(.L_x_0) ;  /* 0x00000000000c7947 */ /* 0x000fea0003800000 */
.L_x_1:
[----:B------:R-:W1:Y:S01]  /*0170*/  LDCU UR4, c[0x0][0x880] ;  /* 0x00011000ff0477ac */ /* 0x000e620008000800 */
[----:B------:R-:W-:Y:S01]  /*0180*/  HFMA2 R140, -RZ, RZ, 0, 5.9604644775390625e-08 ;  /* 0x00000001ff8c7431 */ /* 0x000fe200000001ff */
[----:B-1----:R-:W-:-:S07]  /*0190*/  MOV R72, UR4 ;  /* 0x0000000400487c02 */ /* 0x002fce0008000f00 */
.L_x_0:
[----:B------:R-:W2:Y:S02]  /*01a0*/  LDCU.64 UR4, c[0x0][0x8b0] ;  /* 0x00011600ff0477ac */ /* 0x000ea40008000a00 */
[----:B--2---:R-:W-:-:S04]  /*01b0*/  UISETP.NE.U32.AND UP0, UPT, UR4, URZ, UPT ;  /* 0x000000ff0400728c */ /* 0x004fc8000bf05070 */
[----:B------:R-:W-:-:S09]  /*01c0*/  UISETP.NE.AND.EX UP0, UPT, UR5, URZ, UPT, UP0 ;  /* 0x000000ff0500728c */ /* 0x000fd2000bf05300 */
[----:B------:R-:W-:Y:S05]  /*01d0*/  BRA.U UP0, `(.L_x_2) ;  /* 0x0000000100287547 */ /* 0x000fea000b800000 */
[----:B------:R-:W2:Y:S02]  /*01e0*/  LDCU.64 UR4, c[0x0][0x8a8] ;  /* 0x00011500ff0477ac */ /* 0x000ea40008000a00 */
[----:B--2---:R-:W-:-:S04]  /*01f0*/  UISETP.NE.U32.AND UP0, UPT, UR4, URZ, UPT ;  /* 0x000000ff0400728c */ /* 0x004fc8000bf05070 */
[----:B------:R-:W-:-:S09]  /*0200*/  UISETP.NE.AND.EX UP0, UPT, UR5, URZ, UPT, UP0 ;  /* 0x000000ff0500728c */ /* 0x000fd2000bf05300 */
[----:B------:R-:W-:Y:S05]  /*0210*/  BRA.U !UP0, `(.L_x_3) ;  /* 0x0000000108107547 */ /* 0x000fea000b800000 */
[----:B------:R-:W2:Y:S01]  /*0220*/  LDC.64 R70, c[0x0][0x8a8] ;  /* 0x00022a00ff467b82 */ /* 0x000ea20000000a00 */
[----:B------:R-:W2:Y:S02]  /*0230*/  LDCU.64 UR4, c[0x0][0x358] ;  /* 0x00006b00ff0477ac */ /* 0x000ea40008000a00 */
[----:B--2---:R2:W5:Y:S01]  /*0240*/  LDG.E R70, desc[UR4][R70.64] ;  /* 0x0000000446467981 */ /* 0x004562000c1e1900 */
[----:B------:R-:W-:Y:S05]  /*0250*/  BRA `(.L_x_2) ;  /* 0x0000000000087947 */ /* 0x000fea0003800000 */
.L_x_3:
[----:B------:R-:W2:Y:S02]  /*0260*/  LDCU UR4, c[0x0][0x8a0] ;  /* 0x00011400ff0477ac */ /* 0x000ea40008000800 */
[----:B--2---:R-:W-:Y:S02]  /*0270*/  MOV R70, UR4 ;  /* 0x0000000400467c02 */ /* 0x004fe40008000f00 */
.L_x_2:
[----:B------:R-:W-:Y:S01]  /*0280*/  IMAD.U32 R0, RZ, RZ, UR17 ;  /* 0x00000011ff007e24 */ /* 0x000fe2000f8e00ff */
[----:B------:R-:W-:Y:S04]  /*0290*/  BSSY.RECONVERGENT B0, `(.L_x_4) ;  /* 0x000000c000007945 */ /* 0x000fe80003800200 */
[C---:B------:R-:W-:Y:S02]  /*02a0*/  ISETP.NE.OR P2, PT, R0.reuse, 0x1, !P1 ;  /* 0x000000010000780c */ /* 0x040fe40004f45670 */
[----:B------:R-:W-:-:S11]  /*02b0*/  ISETP.NE.OR P0, PT, R0, 0x3, !P1 ;  /* 0x000000030000780c */ /* 0x000fd60004f05670 */
[----:B------:R-:W-:Y:S05]  /*02c0*/  @P2 BRA `(.L_x_5) ;  /* 0x0000000000202947 */ /* 0x000fea0003800000 */
[----:B------:R-:W3:Y:S02]  /*02d0*/  LDCU.64 UR4, c[0x0][0x348] ;  /* 0x00006900ff0477ac */ /* 0x000ee40008000a00 */
[----:B---3--:R-:W-:Y:S02]  /*02e0*/  UIADD3 UR6, UP1, UPT, UR4, 0x80, URZ ;  /* 0x0000008004067890 */ /* 0x008fe4000ff3e0ff */
[----:B------:R-:W-:Y:S02]  /*02f0*/  UIADD3 UR4, UP0, UPT, UR4, 0x180, URZ ;  /* 0x0000018004047890 */ /* 0x000fe4000ff1e0ff */
[----:B------:R-:W-:Y:S02]  /*0300*/  UIADD3.X UR7, UPT, UPT, URZ, UR5, URZ, UP1, !UPT ;  /* 0x00000005ff077290 */ /* 0x000fe40008ffe4ff */
[----:B------:R-:W-:-:S07]  /*0310*/  UIADD3.X UR5, UPT, UPT, URZ, UR5, URZ, UP0, !UPT ;  /* 0x00000005ff057290 */ /* 0x000fce00087fe4ff */
[----:B------:R3:W-:Y:S02]  /*0320*/  UTMACCTL.PF [UR6] ;  /* 0x00000000060079b9 */ /* 0x0007e40008040000 */
[----:B------:R3:W-:Y:S02]  /*0330*/  UTMACCTL.PF [UR4] ;  /* 0x00000000040079b9 */ /* 0x0007e40008040000 */
[----:B---3--:R-:W-:Y:S01]  /*0340*/  NOP ;  /* 0x0000000000007918 */ /* 0x008fe20000000000 */
.L_x_5:
[----:B------:R-:W-:Y:S05]  /*0350*/  BSYNC.RECONVERGENT B0 ;  /* 0x0000000000007941 */ /* 0x000fea0003800200 */
.L_x_4:
[----:B------:R-:W-:Y:S04]  /*0360*/  BSSY.RECONVERGENT B0, `(.L_x_6) ;  /* 0x000000a000007945 */ /* 0x000fe80003800200 */
        /* <DEDUP_REMOVED lines=9> */
.L_x_7:
[----:B------:R-:W-:Y:S05]  /*0400*/  BSYNC.RECONVERGENT B0 ;  /* 0x0000000000007941 */ /* 0x000fea0003800200 */
.L_x_6:
[----:B------:R-:W3:Y:S01]  /*0410*/  LDCU.64 UR4, c[0x0][0x888] ;  /* 0x00011100ff0477ac */ /* 0x000ee20008000a00 */
[----:B------:R-:W-:Y:S02]  /*0420*/  UISETP.EQ.U32.AND UP1, UPT, UR8, URZ, UPT ;  /* 0x000000ff0800728c */ /* 0x000fe4000bf22070 */
[----:B------:R-:W-:Y:S02]  /*0430*/  UPLOP3.LUT UP3, UPT, UPT, UPT, UPT, 0x80, 0x8 ;  /* 0x000000000008789c */ /* 0x000fe40003f6f070 */
[----:B---3--:R-:W-:-:S04]  /*0440*/  UISETP.NE.U32.AND UP0, UPT, UR4, URZ, UPT ;  /* 0x000000ff0400728c */ /* 0x008fc8000bf05070 */
[----:B------:R-:W-:-:S04]  /*0450*/  UISETP.NE.AND.EX UP0, UPT, UR5, URZ, UPT, UP0 ;  /* 0x000000ff0500728c */ /* 0x000fc8000bf05300 */
[----:B------:R-:W-:-:S04]  /*0460*/  UISETP.EQ.OR.EX UP2, UPT, UR9, URZ, !UP0, UP1 ;  /* 0x000000ff0900728c */ /* 0x000fc8000c742710 */
[----:B------:R-:W-:-:S06]  /*0470*/  UP2UR UR4, UPR, URZ, 0x4 ;  /* 0x00000004ff047883 */ /* 0x000fcc0008000000 */
[----:B------:R-:W-:Y:S01]  /*0480*/  MOV R144, UR4 ;  /* 0x0000000400907c02 */ /* 0x000fe20008000f00 */
[----:B------:R-:W-:Y:S06]  /*0490*/  BRA.U !UP2, `(.L_x_8) ;  /* 0x000000010a207547 */ /* 0x000fec000b800000 */
[----:B-----5:R-:W-:Y:S01]  /*04a0*/  R2UR UR5, R72 ;  /* 0x00000000480572ca */ /* 0x020fe200000e0000 */
[----:B------:R-:W-:Y:S02]  /*04b0*/  UISETP.NE.U32.AND UP1, UPT, UR8, URZ, UPT ;  /* 0x000000ff0800728c */ /* 0x000fe4000bf25070 */
[----:B------:R-:W-:Y:S02]  /*04c0*/  USEL UR4, URZ, 0xffffffff, UP0 ;  /* 0xffffffffff047887 */ /* 0x000fe40008000000 */
[----:B------:R-:W-:-:S08]  /*04d0*/  UISETP.NE.AND.EX UP1, UPT, UR9, URZ, UPT, UP1 ;  /* 0x000000ff0900728c */ /* 0x000fd0000bf25310 */
[----:B------:R-:W-:-:S04]  /*04e0*/  UISETP.NE.AND UP0, UPT, UR5, URZ, UPT ;  /* 0x000000ff0500728c */ /* 0x000fc8000bf05270 */
[----:B------:R-:W-:-:S04]  /*04f0*/  @!UP1 USEL UR4, URZ, 0xffffffff, UP0 ;  /* 0xffffffffff049887 */ /* 0x000fc80008000000 */
[----:B------:R-:W-:-:S04]  /*0500*/  ULOP3.LUT UR4, UR4, 0x1, URZ, 0xc0, !UPT ;  /* 0x0000000104047892 */ /* 0x000fc8000f8ec0ff */
[----:B------:R-:W-:-:S11]  /*0510*/  UISETP.NE.U32.AND UP3, UPT, UR4, 0x1, UPT ;  /* 0x000000010400788c */ /* 0x000fd6000bf65070 */
.L_x_8:
[----:B------:R-:W3:Y:S01]  /*0520*/  SHFL.IDX PT, R0, R141, RZ, 0x1f ;  /* 0x00001fff8d007589 */ /* 0x000ee200000e0000 */
[----:B------:R-:W-:-:S04]  /*0530*/  UISETP.NE.AND UP0, UPT, UR17, 0x2, UPT ;  /* 0x000000021100788c */ /* 0x000fc8000bf05270 */
[----:B------:R-:W-:Y:S02]  /*0540*/  UISETP.EQ.AND UP1, UPT, UR33, URZ, !UP0 ;  /* 0x000000ff2100728c */ /* 0x000fe4000c722270 */
[----:B------:R-:W-:-:S04]  /*0550*/  USEL UR41, URZ, 0x1, UP0 ;  /* 0x00000001ff297887 */ /* 0x000fc80008000000 */
[----:B------:R-:W-:Y:S02]  /*0560*/  PLOP3.LUT P3, PT, P1, PT, UP1, 0x80, 0x8 ;  /* 0x000000000008781c */ /* 0x000fe40000f6f018 */
[----:B---3--:R-:W-:-:S13]  /*0570*/  ISETP.NE.AND P0, PT, R0, RZ, PT ;  /* 0x000000ff0000720c */ /* 0x008fda0003f05270 */
[----:B------:R-:W-:Y:S05]  /*0580*/  @P0 BRA `(.L_x_9) ;  /* 0x0000000000540947 */ /* 0x000fea0003800000 */
[----:B------:R-:W-:Y:S01]  /*0590*/  UMOV UR4, 0x400 ;  /* 0x0000040000047882 */ /* 0x000fe20000000000 */
[----:B------:R-:W-:Y:S01]  /*05a0*/  UMOV UR8, 0x1 ;  /* 0x0000000100087882 */ /* 0x000fe20000000000 */
[----:B------:R-:W-:Y:S01]  /*05b0*/  UMOV UR6, 0x2 ;  /* 0x0000000200067882 */ /* 0x000fe20000000000 */
[----:B------:R-:W-:Y:S02]  /*05c0*/  ULEA UR4, UR45, UR4, 0x18 ;  /* 0x000000042d047291 */ /* 0x000fe4000f8ec0ff */
[----:B------:R-:W-:-:S04]  /*05d0*/  UIADD3 UR8, UPT, UPT, -UR8, 0x100000, URZ ;  /* 0x0010000008087890 */ /* 0x000fc8000fffe1ff */
[----:B------:R-:W-:Y:S02]  /*05e0*/  USHF.L.U32 UR9, UR8, 0xb, URZ ;  /* 0x0000000b08097899 */ /* 0x000fe400080006ff */
[----:B------:R-:W-:Y:S02]  /*05f0*/  USHF.L.U32 UR8, UR8, 0x1, URZ ;  /* 0x0000000108087899 */ /* 0x000fe400080006ff */
[----:B------:R-:W-:-:S04]  /*0600*/  UIADD3 UR6, UPT, UPT, -UR6, 0x100000, URZ ;  /* 0x0010000006067890 */ /* 0x000fc8000fffe1ff */
[----:B------:R-:W-:Y:S02]  /*0610*/  USHF.L.U32 UR7, UR6, 0xb, URZ ;  /* 0x0000000b06077899 */ /* 0x000fe400080006ff */
[----:B------:R-:W-:Y:S01]  /*0620*/  USHF.L.U32 UR6, UR6, 0x1, URZ ;  /* 0x0000000106067899 */ /* 0x000fe200080006ff */
[----:B------:R-:W-:Y:S01]  /*0630*/  ELECT P0, URZ, PT ;  /* 0x0000000000ff782f */ /* 0x000fe20003800000 */
[----:B------:R-:W3:Y:S02]  /*0640*/  FENCE.VIEW.ASYNC.S ;  /* 0x00000000000073c6 */ /* 0x000ee40000000000 */
[----:B---3--:R3:W4:Y:S08]  /*0650*/  SYNCS.EXCH.64 URZ, [UR4], UR8 ;  /* 0x0000000804ff75b2 */ /* 0x0087300008000100 */
[----:B------:R3:W1:Y:S01]  /*0660*/  SYNCS.EXCH.64 URZ, [UR4+0x20], UR6 ;  /* 0x0000200604ff75b2 */ /* 0x0006620008000100 */
[----:B------:R3:W1:Y:S01]  /*0670*/  SYNCS.EXCH.64 URZ, [UR4+0x8], UR8 ;  /* 0x0000080804ff75b2 */ /* 0x0006620008000100 */
[----:B------:R3:W1:Y:S01]  /*0680*/  SYNCS.EXCH.64 URZ, [UR4+0x28], UR6 ;  /* 0x0000280604ff75b2 */ /* 0x0006620008000100 */
[----:B------:R3:W1:Y:S01]  /*0690*/  SYNCS.EXCH.64 URZ, [UR4+0x10], UR8 ;  /* 0x0000100804ff75b2 */ /* 0x0006620008000100 */
[----:B------:R3:W1:Y:S01]  /*06a0*/  SYNCS.EXCH.64 URZ, [UR4+0x30], UR6 ;  /* 0x0000300604ff75b2 */ /* 0x0006620008000100 */
[----:B------:R3:W1:Y:S01]  /*06b0*/  SYNCS.EXCH.64 URZ, [UR4+0x18], UR8 ;  /* 0x0000180804ff75b2 */ /* 0x0006620008000100 */
[----:B------:R3:W1:Y:S01]  /*06c0*/  SYNCS.EXCH.64 URZ, [UR4+0x38], UR6 ;  /* 0x0000380604ff75b2 */ /* 0x0006620008000100 */
[----:B------:R-:W-:Y:S01]  /*06d0*/  NOP ;  /* 0x0000000000007918 */ /* 0x000fe20000000000 */
.L_x_9:
[----:B------:R-:W2:Y:S01]  /*06e0*/  SHFL.IDX PT, R0, R141, RZ, 0x1f ;  /* 0x00001fff8d007589 */ /* 0x000ea200000e0000 */
[----:B------:R-:W-:Y:S01]  /*06f0*/  NOP ;  /* 0x0000000000007918 */ /* 0x000fe20000000000 */
[----:B--2---:R-:W-:-:S13]  /*0700*/  ISETP.NE.AND P0, PT, R0, 0x1, PT ;  /* 0x000000010000780c */ /* 0x004fda0003f05270 */
[----:B------:R-:W-:Y:S05]  /*0710*/  @P0 BRA `(.L_x_10) ;  /* 0x0000000000540947 */ /* 0x000fea0003800000 */
[----:B---3--:R-:W-:Y:S01]  /*0720*/  UMOV UR4, 0x400 ;  /* 0x0000040000047882 */ /* 0x008fe20000000000 */
        /* <DEDUP_REMOVED lines=10> */
[----:B------:R-:W2:Y:S02]  /*07d0*/  FENCE.VIEW.ASYNC.S ;  /* 0x00000000000073c6 */ /* 0x000ea40000000000 */
[----:B--2---:R2:W3:Y:S08]  /*07e0*/  SYNCS.EXCH.64 URZ, [UR4+0x40], UR8 ;  /* 0x0000400804ff75b2 */ /* 0x0044f00008000100 */
        /* <DEDUP_REMOVED lines=8> */
.L_x_10:
[----:B------:R-:W4:Y:S01]  /*0870*/  SHFL.IDX PT, R0, R141, RZ, 0x1f ;  /* 0x00001fff8d007589 */ /* 0x000f2200000e0000 */
[----:B------:R-:W-:Y:S01]  /*0880*/  NOP ;  /* 0x0000000000007918 */ /* 0x000fe20000000000 */
[----:B----4-:R-:W-:-:S13]  /*0890*/  ISETP.NE.AND P0, PT, R0, 0x3, PT ;  /* 0x000000030000780c */ /* 0x010fda0003f05270 */
[----:B------:R-:W-:Y:S05]  /*08a0*/  @P0 BRA `(.L_x_11) ;  /* 0x00000000002c0947 */ /* 0x000fea0003800000 */
[----:B--23--:R-:W-:Y:S01]  /*08b0*/  UMOV UR6, 0x400 ;  /* 0x0000040000067882 */ /* 0x00cfe20000000000 */
[----:B------:R-:W-:Y:S01]  /*08c0*/  UMOV UR4, 0x20 ;  /* 0x0000002000047882 */ /* 0x000fe20000000000 */
[----:B------:R-:W-:Y:S02]  /*08d0*/  ULEA UR6, UR45, UR6, 0x18 ;  /* 0x000000062d067291 */ /* 0x000fe4000f8ec0ff */
[----:B------:R-:W-:-:S04]  /*08e0*/  UIADD3 UR4, UPT, UPT, -UR4, 0x100000, URZ ;  /* 0x0010000004047890 */ /* 0x000fc8000fffe1ff */
[----:B------:R-:W-:Y:S02]  /*08f0*/  USHF.L.U32 UR5, UR4, 0xb, URZ ;  /* 0x0000000b04057899 */ /* 0x000fe400080006ff */
[----:B------:R-:W-:Y:S01]  /*0900*/  USHF.L.U32 UR4, UR4, 0x1, URZ ;  /* 0x0000000104047899 */ /* 0x000fe200080006ff */
[----:B------:R-:W-:Y:S01]  /*0910*/  ELECT P0, URZ, PT ;  /* 0x0000000000ff782f */ /* 0x000fe20003800000 */
[----:B------:R-:W2:Y:S10]  /*0920*/  FENCE.VIEW.ASYNC.S ;  /* 0x00000000000073c6 */ /* 0x000eb40000000000 */
[----:B--2---:R4:W2:Y:S01]  /*0930*/  SYNCS.EXCH.64 URZ, [UR6+0x80], UR4 ;  /* 0x0000800406ff75b2 */ /* 0x0048a20008000100 */
[----:B------:R4:W3:Y:S02]  /*0940*/  SYNCS.EXCH.64 URZ, [UR6+0x88], UR4 ;  /* 0x0000880406ff75b2 */ /* 0x0008e40008000100 */
[----:B----4-:R-:W-:Y:S01]  /*0950*/  NOP ;  /* 0x0000000000007918 */ /* 0x010fe20000000000 */
.L_x_11:
[----:B------:R-:W4:Y:S01]  /*0960*/  SHFL.IDX PT, R0, R141, RZ, 0x1f ;  /* 0x00001fff8d007589 */ /* 0x000f2200000e0000 */
[----:B------:R-:W-:Y:S01]  /*0970*/  NOP ;  /* 0x0000000000007918 */ /* 0x000fe20000000000 */
[----:B----4-:R-:W-:-:S13]  /*0980*/  ISETP.NE.AND P0, PT, R0, 0x4, PT ;  /* 0x000000040000780c */ /* 0x010fda0003f05270 */
[----:B------:R-:W-:Y:S05]  /*0990*/  @P0 BRA `(.L_x_12) ;  /* 0x0000000000480947 */ /* 0x000fea0003800000 */
[----:B--23--:R-:W-:Y:S01]  /*09a0*/  UMOV UR4, 0x3a0 ;  /* 0x000003a000047882 */ /* 0x00cfe20000000000 */
[----:B------:R-:W-:Y:S01]  /*09b0*/  UMOV UR6, 0x400 ;  /* 0x0000040000067882 */ /* 0x000fe20000000000 */
[----:B------:R-:W-:Y:S01]  /*09c0*/  USEL UR4, UR4, 0x320, UP3 ;  /* 0x0000032004047887 */ /* 0x000fe20009800000 */
        /* <DEDUP_REMOVED lines=10> */
[----:B--2---:R4:W2:Y:S08]  /*0a70*/  SYNCS.EXCH.64 URZ, [UR6+0x90], UR8 ;  /* 0x0000900806ff75b2 */ /* 0x0048b00008000100 */
[----:B------:R4:W3:Y:S01]  /*0a80*/  SYNCS.EXCH.64 URZ, [UR6+0xa0], UR4 ;  /* 0x0000a00406ff75b2 */ /* 0x0008e20008000100 */
[----:B------:R4:W1:Y:S01]  /*0a90*/  SYNCS.EXCH.64 URZ, [UR6+0x98], UR8 ;  /* 0x0000980806ff75b2 */ /* 0x0008620008000100 */
[----:B------:R4:W1:Y:S02]  /*0aa0*/  SYNCS.EXCH.64 URZ, [UR6+0xa8], UR4 ;  /* 0x0000a80406ff75b2 */ /* 0x0008640008000100 */
[----:B----4-:R-:W-:Y:S01]  /*0ab0*/  NOP ;  /* 0x0000000000007918 */ /* 0x010fe20000000000 */
.L_x_12:
[----:B------:R-:W4:Y:S01]  /*0ac0*/  SHFL.IDX PT, R0, R141, RZ, 0x1f ;  /* 0x00001fff8d007589 */ /* 0x000f2200000e0000 */
[----:B------:R-:W-:Y:S01]  /*0ad0*/  NOP ;  /* 0x0000000000007918 */ /* 0x000fe20000000000 */
[----:B----4-:R-:W-:-:S13]  /*0ae0*/  ISETP.NE.AND P0, PT, R0, 0x5, PT ;  /* 0x000000050000780c */ /* 0x010fda0003f05270 */
[----:B------:R-:W-:Y:S05]  /*0af0*/  @P0 BRA `(.L_x_13) ;  /* 0x0000000000440947 */ /* 0x000fea0003800000 */
[----:B--23--:R-:W-:Y:S01]  /*0b00*/  UMOV UR4, 0x400 ;  /* 0x0000040000047882 */ /* 0x00cfe20000000000 */
        /* <DEDUP_REMOVED lines=16> */
.L_x_13:
[----:B------:R-:W4:Y:S01]  /*0c10*/  SHFL.IDX PT, R0, R141, RZ, 0x1f ;  /* 0x00001fff8d007589 */ /* 0x000f2200000e0000 */
[----:B------:R-:W-:Y:S01]  /*0c20*/  ISETP.NE.OR P1, PT, RZ, UR17, !P1 ;  /* 0x00000011ff007c0c */ /* 0x000fe2000cf25670 */
        /* <DEDUP_REMOVED lines=12> */
[----:B------:R4:W3:Y:S01]  /*0cf0*/  SYNCS.EXCH.64 URZ, [UR4+0xe0], UR6 ;  /* 0x0000e00604ff75b2 */ /* 0x0008e20008000100 */
[----:B------:R4:W1:Y:S01]  /*0d00*/  SYNCS.EXCH.64 URZ, [UR4+0xd8], UR6 ;  /* 0x0000d80604ff75b2 */ /* 0x0008620008000100 */
[----:B------:R4:W1:Y:S02]  /*0d10*/  SYNCS.EXCH.64 URZ, [UR4+0xe8], UR6 ;  /* 0x0000e80604ff75b2 */ /* 0x0008640008000100 */
[----:B----4-:R-:W-:Y:S01]  /*0d20*/  NOP ;  /* 0x0000000000007918 */ /* 0x010fe20000000000 */
.L_x_14:
[----:B------:R-:W-:Y:S01]  /*0d30*/  VOTEU.ALL UP0, P1 ;  /* 0x0000000000ff7886 */ /* 0x000fe20000800000 */
[----:B--23--:R-:W-:Y:S01]  /*0d40*/  UMOV UR4, 0x20 ;  /* 0x0000002000047882 */ /* 0x00cfe20000000000 */
[----:B------:R-:W2:Y:S01]  /*0d50*/  LDCU UR7, c[0x0][0x36c] ;  /* 0x00006d80ff0777ac */ /* 0x000ea20008000800 */
[----:B------:R-:W-:Y:S01]  /*0d60*/  NOP ;  /* 0x0000000000007918 */ /* 0x000fe20000000000 */
[----:B------:R-:W-:Y:S01]  /*0d70*/  LOP3.LUT R3, R155, 0x1f, RZ, 0xc0, !PT ;  /* 0x0000001f9b037812 */ /* 0x000fe200078ec0ff */
[----:B------:R-:W-:Y:S01]  /*0d80*/  @!UP0 UMOV UR6, 0x400 ;  /* 0x0000040000068882 */ /* 0x000fe20000000000 */
[----:B------:R-:W-:-:S04]  /*0d90*/  @!UP0 UIADD3 UR4, UPT, UPT, -UR4, 0x100000, URZ ;  /* 0x0010000004048890 */ /* 0x000fc8000fffe1ff */
[----:B------:R-:W-:Y:S02]  /*0da0*/  @!UP0 USHF.L.U32 UR5, UR4, 0xb, URZ ;  /* 0x0000000b04058899 */ /* 0x000fe400080006ff */
[----:B------:R-:W-:Y:S02]  /*0db0*/  @!UP0 USHF.L.U32 UR4, UR4, 0x1, URZ ;  /* 0x0000000104048899 */ /* 0x000fe400080006ff */
[----:B------:R-:W-:Y:S01]  /*0dc0*/  @!UP0 ULEA UR6, UR45, UR6, 0x18 ;  /* 0x000000062d068291 */ /* 0x000fe2000f8ec0ff */
[----:B------:R-:W-:Y:S01]  /*0dd0*/  VOTEU.ALL UP0, P1 ;  /* 0x0000000000ff7886 */ /* 0x000fe20000800000 */
[----:B------:R-:W-:Y:S02]  /*0de0*/  UISETP.NE.AND UP4, UPT, UR17, URZ, UPT ;  /* 0x000000ff1100728c */ /* 0x000fe4000bf85270 */
[----:B--2---:R-:W-:Y:S01]  /*0df0*/  UISETP.EQ.U32.AND UP5, UPT, UR7, 0x1, UPT ;  /* 0x000000010700788c */ /* 0x004fe2000bfa2070 */
[----:B------:R-:W2:Y:S07]  /*0e00*/  FENCE.VIEW.ASYNC.S ;  /* 0x00000000000073c6 */ /* 0x000eae0000000000 */
[----:B--2---:R2:W3:Y:S01]  /*0e10*/  @!UP0 SYNCS.EXCH.64 URZ, [UR6+0xf0], UR4 ;  /* 0x0000f00406ff85b2 */ /* 0x0044e20008000100 */
[----:B------:R-:W-:Y:S05]  /*0e20*/  BRA.U !UP5, `(.L_x_15) ;  /* 0x000000010d087547 */ /* 0x000fea000b800000 */
[----:B-1-3--:R-:W-:Y:S01]  /*0e30*/  UCGABAR_ARV ;  /* 0x00000000000079c7 */ /* 0x00afe20008000000 */
[----:B------:R-:W-:Y:S05]  /*0e40*/  BRA `(.L_x_16) ;  /* 0x0000000000047947 */ /* 0x000fea0003800000 */
.L_x_15:
[----:B-1-3--:R-:W-:Y:S01]  /*0e50*/  NOP ;  /* 0x0000000000007918 */ /* 0x00afe20000000000 */
.L_x_16:
[----:B------:R-:W1:Y:S01]  /*0e60*/  S2UR UR16, SR_CTAID.X ;  /* 0x00000000001079c3 */ /* 0x000e620000002500 */
[----:B------:R-:W-:-:S05]  /*0e70*/  CS2R.32 R143, SR_CgaSize ;  /* 0x00000000008f7805 */ /* 0x000fca0000008a00 */
[----:B------:R-:W-:-:S05]  /*0e80*/  IMAD R143, R143, -0xa0, RZ ;  /* 0xffffff608f8f7824 */ /* 0x000fca00078e02ff */
[----:B--2---:R-:W-:-:S14]  /*0e90*/  R2UR UR5, R143 ;  /* 0x000000008f0572ca */ /* 0x004fdc00000e0000 */
[----:B------:R-:W2:Y:S01]  /*0ea0*/  LDCU UR5, c[0x0][UR5+0x2b0] ;  /* 0x00005600050577ac */ /* 0x000ea20008000800 */
[----:B------:R-:W-:-:S05]  /*0eb0*/  CS2R.32 R143, SR_CgaSize ;  /* 0x00000000008f7805 */ /* 0x000fca0000008a00 */
[----:B------:R-:W-:-:S05]  /*0ec0*/  IMAD R143, R143, -0xa0, RZ ;  /* 0xffffff608f8f7824 */ /* 0x000fca00078e02ff */
[----:B------:R-:W-:-:S14]  /*0ed0*/  R2UR UR4, R143 ;  /* 0x000000008f0472ca */ /* 0x000fdc00000e0000 */
[----:B------:R-:W3:Y:S01]  /*0ee0*/  LDCU UR4, c[0x0][UR4+0x2b4] ;  /* 0x00005680040477ac */ /* 0x000ee20008000800 */
[----:B------:R-:W4:Y:S01]  /*0ef0*/  S2UR UR7, SR_CTAID.Y ;  /* 0x00000000000779c3 */ /* 0x000f220000002600 */
[----:B------:R-:W-:-:S05]  /*0f00*/  CS2R.32 R143, SR_CgaSize ;  /* 0x00000000008f7805 */ /* 0x000fca0000008a00 */
[----:B------:R-:W-:-:S05]  /*0f10*/  IMAD R143, R143, -0xa0, RZ ;  /* 0xffffff608f8f7824 */ /* 0x000fca00078e02ff */
[----:B------:R-:W-:-:S14]  /*0f20*/  R2UR UR8, R143 ;  /* 0x000000008f0872ca */ /* 0x000fdc00000e0000 */
[----:B------:R-:W3:Y:S01]  /*0f30*/  LDCU UR8, c[0x0][UR8+0x2a0] ;  /* 0x00005400080877ac */ /* 0x000ee20008000800 */
[----:B------:R-:W-:-:S05]  /*0f40*/  CS2R.32 R143, SR_CgaSize ;  /* 0x00000000008f7805 */ /* 0x000fca0000008a00 */
[----:B------:R-:W-:-:S05]  /*0f50*/  IMAD R143, R143, -0xa0, RZ ;  /* 0xffffff608f8f7824 */ /* 0x000fca00078e02ff */
[----:B------:R-:W-:-:S14]  /*0f60*/  R2UR UR9, R143 ;  /* 0x000000008f0972ca */ /* 0x000fdc00000e0000 */
[----:B------:R-:W3:Y:S01]  /*0f70*/  LDCU UR9, c[0x0][UR9+0x2a4] ;  /* 0x00005480090977ac */ /* 0x000ee20008000800 */
[----:B------:R-:W3:Y:S01]  /*0f80*/  S2UR UR36, SR_CTAID.Z ;  /* 0x00000000002479c3 */ /* 0x000ee20000002700 */
[----:B------:R-:W3:Y:S01]  /*0f90*/  LDCU UR21, c[0x0][0xb24] ;  /* 0x00016480ff1577ac */ /* 0x000ee20008000800 */
[----:B------:R-:W-:Y:S02]  /*0fa0*/  UISETP.GT.U32.AND UP0, UPT, UR33, 0xffff, UPT ;  /* 0x0000ffff2100788c */ /* 0x000fe4000bf04070 */
[----:B------:R-:W-:Y:S01]  /*0fb0*/  USHF.L.U32 UR27, UR45, 0xb, URZ ;  /* 0x0000000b2d1b7899 */ /* 0x000fe200080006ff */
[----:B-1----:R-:W-:Y:S01]  /*0fc0*/  I2FP.F32.U32 R2, UR16 ;  /* 0x0000001000027c45 */ /* 0x002fe20008201000 */
[----:B------:R-:W-:Y:S01]  /*0fd0*/  UMOV UR30, 0x5 ;  /* 0x00000005001e7882 */ /* 0x000fe20000000000 */
[----:B------:R-:W1:Y:S03]  /*0fe0*/  LDCU UR42, c[0x0][0xb24] ;  /* 0x00016480ff2a77ac */ /* 0x000e660008000800 */
[----:B--2---:R-:W-:Y:S01]  /*0ff0*/  FMUL R2, R2, UR5 ;  /* 0x0000000502027c20 */ /* 0x004fe20008400000 */
[----:B------:R-:W2:Y:S01]  /*1000*/  LDCU UR29, c[0x0][0xb30] ;  /* 0x00016600ff1d77ac */ /* 0x000ea20008000800 */
[----:B----4-:R-:W-:Y:S01]  /*1010*/  I2FP.F32.U32 R0, UR7 ;  /* 0x0000000700007c45 */ /* 0x010fe20008201000 */
[----:B------:R-:W-:-:S03]  /*1020*/  USHF.L.U32 UR46, UR16, 0x7, URZ ;  /* 0x00000007102e7899 */ /* 0x000fc600080006ff */
[----:B------:R-:W4:Y:S01]  /*1030*/  F2I.U32.TRUNC.NTZ R2, R2 ;  /* 0x0000000200027305 */ /* 0x000f22000020f000 */
[----:B------:R-:W-:Y:S01]  /*1040*/  USEL UR26, UR33, 0xffff, !UP0 ;  /* 0x0000ffff211a7887 */ /* 0x000fe2000c000000 */
[----:B---3--:R-:W-:Y:S01]  /*1050*/  FMUL R0, R0, UR4 ;  /* 0x0000000400007c20 */ /* 0x008fe20008400000 */
[----:B------:R-:W-:Y:S01]  /*1060*/  UISETP.GE.AND UP2, UPT, UR21, 0x1, UPT ;  /* 0x000000011500788c */ /* 0x000fe2000bf46270 */
[----:B------:R-:W-:-:S04]  /*1070*/  UMOV UR20, UR7 ;  /* 0x0000000700147c82 */ /* 0x000fc80008000000 */
[----:B------:R-:W3:Y:S01]  /*1080*/  F2I.U32.TRUNC.NTZ R0, R0 ;  /* 0x0000000000007305 */ /* 0x000ee2000020f000 */
[----:B----4-:R-:W-:Y:S02]  /*1090*/  R2UR UR4, R2 ;  /* 0x00000000020472ca */ /* 0x010fe400000e0000 */
[----:B------:R-:W-:Y:S02]  /*10a0*/  PRMT R2, RZ, 0x7610, R2 ;  /* 0x00007610ff027816 */ /* 0x000fe40000000002 */
[----:B---3--:R-:W-:Y:S02]  /*10b0*/  R2UR UR6, R0 ;  /* 0x00000000000672ca */ /* 0x008fe400000e0000 */
[----:B------:R-:W-:-:S07]  /*10c0*/  PRMT R0, RZ, 0x7610, R0 ;  /* 0x00007610ff007816 */ /* 0x000fce0000000000 */
[----:B------:R-:W-:-:S04]  /*10d0*/  UIADD3 UR5, UPT, UPT, -UR4, URZ, URZ ;  /* 0x000000ff04057290 */ /* 0x000fc8000fffe1ff */
[----:B------:R-:W-:Y:S02]  /*10e0*/  UIMAD UR5, UR8, UR5, UR16 ;  /* 0x00000005080572a4 */ /* 0x000fe4000f8e0210 */
[----:B------:R-:W-:-:S04]  /*10f0*/  UIADD3 UR4, UPT, UPT, -UR6, URZ, URZ ;  /* 0x000000ff06047290 */ /* 0x000fc8000fffe1ff */
[----:B------:R-:W-:Y:S01]  /*1100*/  IMAD.U32 R143, RZ, RZ, UR5 ;  /* 0x00000005ff8f7e24 */ /* 0x000fe2000f8e00ff */
[----:B------:R-:W-:-:S06]  /*1110*/  UIMAD UR4, UR9, UR4, UR7 ;  /* 0x00000004090472a4 */ /* 0x000fcc000f8e0207 */
[----:B------:R-:W-:Y:S01]  /*1120*/  IMAD.U32 R142, RZ, RZ, UR4 ;  /* 0x00000004ff8e7e24 */ /* 0x000fe2000f8e00ff */
[----:B-12---:R-:W-:Y:S06]  /*1130*/  BRA.U UP4, `(.L_x_17) ;  /* 0x0000000104447547 */ /* 0x006fec000b800000 */
[----:B------:R-:W-:Y:S02]  /*1140*/  R2UR UR4, R143 ;  /* 0x000000008f0472ca */ /* 0x000fe400000e0000 */
[----:B------:R-:W-:-:S11]  /*1150*/  R2UR UR8, R142 ;  /* 0x000000008e0872ca */ /* 0x000fd600000e0000 */
[----:B------:R-:W-:Y:S02]  /*1160*/  UISETP.GT.U32.AND UP0, UPT, UR4, 0x1, UPT ;  /* 0x000000010400788c */ /* 0x000fe4000bf04070 */
[----:B------:R-:W-:Y:S02]  /*1170*/  ULOP3.LUT UR4, UR4, 0xfffffffe, URZ, 0xc0, !UPT ;  /* 0xfffffffe04047892 */ /* 0x000fe4000f8ec0ff */
[----:B------:R-:W-:Y:S02]  /*1180*/  UISETP.NE.AND UP1, UPT, UR8, URZ, UP0 ;  /* 0x000000ff0800728c */ /* 0x000fe40008725270 */
[----:B------:R-:W-:Y:S02]  /*1190*/  UISETP.NE.AND UP0, UPT, UR8, 0x1, UP0 ;  /* 0x000000010800788c */ /* 0x000fe40008705270 */
[----:B------:R-:W-:Y:S02]  /*11a0*/  USEL UR7, URZ, 0x1, UP1 ;  /* 0x00000001ff077887 */ /* 0x000fe40008800000 */
[----:B------:R-:W-:-:S02]  /*11b0*/  USEL UR6, URZ, 0x4, UP0 ;  /* 0x00000004ff067887 */ /* 0x000fc40008000000 */
[----:B------:R-:W-:Y:S02]  /*11c0*/  USEL UR5, URZ, 0x2, UP1 ;  /* 0x00000002ff057887 */ /* 0x000fe40008800000 */
[----:B------:R-:W-:Y:S02]  /*11d0*/  ULEA UR4, UR8, UR4, 0x1 ;  /* 0x0000000408047291 */ /* 0x000fe4000f8e08ff */
[----:B------:R-:W-:Y:S02]  /*11e0*/  USEL UR8, URZ, 0x8, UP0 ;  /* 0x00000008ff087887 */ /* 0x000fe40008000000 */
[----:B------:R-:W-:-:S03]  /*11f0*/  UIADD3 UR5, UPT, UPT, UR5, UR6, UR7 ;  /* 0x0000000605057290 */ /* 0x000fc6000fffe007 */
[----:B------:R-:W-:Y:S01]  /*1200*/  UMOV UR6, 0x3 ;  /* 0x0000000300067882 */ /* 0x000fe20000000000 */
[----:B------:R-:W-:Y:S02]  /*1210*/  UIADD3 UR5, UPT, UPT, UR5, UR8, URZ ;  /* 0x0000000805057290 */ /* 0x000fe4000fffe0ff */
[----:B------:R-:W-:-:S04]  /*1220*/  USHF.L.U32 UR4, UR6, UR4, URZ ;  /* 0x0000000406047299 */ /* 0x000fc800080006ff */
[----:B------:R-:W-:Y:S02]  /*1230*/  IMAD.U32 R2, RZ, RZ, UR5 ;  /* 0x00000005ff027e24 */ /* 0x000fe4000f8e00ff */
[----:B------:R-:W-:Y:S02]  /*1240*/  IMAD.U32 R0, RZ, RZ, UR4 ;  /* 0x00000004ff007e24 */ /* 0x000fe4000f8e00ff */
.L_x_17:
[----:B------:R-:W-:Y:S05]  /*1250*/  BRA.U !UP2, `(.L_x_18) ;  /* 0x000000010ad47547 */ /* 0x000fea000b800000 */
[----:B------:R-:W1:Y:S01]  /*1260*/  LDCU.128 UR12, c[0x0][0xb10] ;  /* 0x00016200ff0c77ac */ /* 0x000e620008000c00 */
[----:B------:R-:W2:Y:S01]  /*1270*/  LDCU UR6, c[0x0][0x370] ;  /* 0x00006e00ff0677ac */ /* 0x000ea20008000800 */
[----:B------:R-:W3:Y:S01]  /*1280*/  LDCU UR5, c[0x0][0x374] ;  /* 0x00006e80ff0577ac */ /* 0x000ee20008000800 */
[----:B------:R-:W4:Y:S01]  /*1290*/  LDCU UR28, c[0x0][0xb0c] ;  /* 0x00016180ff1c77ac */ /* 0x000f220008000800 */
[----:B------:R-:W4:Y:S01]  /*12a0*/  LDCU UR4, c[0x0][0xb20] ;  /* 0x00016400ff0477ac */ /* 0x000f220008000800 */
[----:B------:R-:W4:Y:S01]  /*12b0*/  LDCU.64 UR8, c[0x0][0xb28] ;  /* 0x00016500ff0877ac */ /* 0x000f220008000a00 */
[----:B-1----:R-:W-:Y:S02]  /*12c0*/  UISETP.NE.AND UP0, UPT, UR14, 0x1, UPT ;  /* 0x000000010e00788c */ /* 0x002fe4000bf05270 */
[----:B---3--:R-:W-:Y:S02]  /*12d0*/  UIMAD.WIDE.U32 UR10, UR5, UR15, URZ ;  /* 0x0000000f050a72a5 */ /* 0x008fe4000f8e00ff */
[----:B--2---:R-:W-:-:S02]  /*12e0*/  UIMAD.WIDE.U32 UR22, UR6, UR12, URZ ;  /* 0x0000000c061672a5 */ /* 0x004fc4000f8e00ff */
[----:B----4-:R-:W-:Y:S02]  /*12f0*/  UISETP.NE.AND UP1, UPT, UR28, 0x1, UPT ;  /* 0x000000011c00788c */ /* 0x010fe4000bf25270 */
[----:B------:R-:W-:Y:S01]  /*1300*/  UISETP.NE.AND UP2, UPT, UR21, 0x1, UPT ;  /* 0x000000011500788c */ /* 0x000fe2000bf45270 */
[----:B------:R-:W-:Y:S02]  /*1310*/  UMOV UR10, UR11 ;  /* 0x0000000b000a7c82 */ /* 0x000fe40008000000 */
[----:B------:R-:W-:Y:S01]  /*1320*/  UMOV UR22, UR23 ;  /* 0x0000001700167c82 */ /* 0x000fe20008000000 */
[----:B------:R-:W-:Y:S02]  /*1330*/  @UP0 USHF.R.U32.HI UR5, URZ, UR4, UR10 ;  /* 0x00000004ff050299 */ /* 0x000fe4000801160a */
[----:B------:R-:W-:Y:S02]  /*1340*/  UIMAD.WIDE.U32 UR24, UR20, UR15, URZ ;  /* 0x0000000f141872a5 */ /* 0x000fe4000f8e00ff */
[----:B------:R-:W-:-:S02]  /*1350*/  UIMAD.WIDE.U32 UR10, UR5, UR8, URZ ;  /* 0x00000008050a72a5 */ /* 0x000fc4000f8e00ff */
[----:B------:R-:W-:Y:S02]  /*1360*/  @UP1 USHF.R.U32.HI UR6, URZ, UR13, UR22 ;  /* 0x0000000dff061299 */ /* 0x000fe40008011616 */
[----:B------:R-:W-:Y:S02]  /*1370*/  UIMAD.WIDE.U32 UR18, UR16, UR12, URZ ;  /* 0x0000000c101272a5 */ /* 0x000fe4000f8e00ff */
[----:B------:R-:W-:Y:S01]  /*1380*/  UIMAD.WIDE.U32 UR22, UR6, UR8, URZ ;  /* 0x00000008061672a5 */ /* 0x000fe2000f8e00ff */
[----:B------:R-:W-:Y:S01]  /*1390*/  UMOV UR24, UR25 ;  /* 0x0000001900187c82 */ /* 0x000fe20008000000 */
[----:B------:R-:W-:Y:S01]  /*13a0*/  UMOV UR10, UR11 ;  /* 0x0000000b000a7c82 */ /* 0x000fe20008000000 */
[----:B------:R-:W-:Y:S02]  /*13b0*/  USHF.R.U32.HI UR24, URZ, UR4, UR24 ;  /* 0x00000004ff187299 */ /* 0x000fe40008011618 */
[----:B------:R-:W-:Y:S02]  /*13c0*/  @UP2 USHF.R.U32.HI UR5, URZ, UR9, UR10 ;  /* 0x00000009ff052299 */ /* 0x000fe4000801160a */
[----:B------:R-:W-:Y:S01]  /*13d0*/  UMOV UR7, UR23 ;  /* 0x0000001700077c82 */ /* 0x000fe20008000000 */
[----:B------:R-:W-:Y:S01]  /*13e0*/  UMOV UR18, UR19 ;  /* 0x0000001300127c82 */ /* 0x000fe20008000000 */
[----:B------:R-:W-:-:S02]  /*13f0*/  @UP2 USHF.R.U32.HI UR6, URZ, UR9, UR7 ;  /* 0x00000009ff062299 */ /* 0x000fc40008011607 */
[----:B------:R-:W-:Y:S02]  /*1400*/  USHF.R.U32.HI UR13, URZ, UR13, UR18 ;  /* 0x0000000dff0d7299 */ /* 0x000fe40008011612 */
[----:B------:R-:W-:Y:S02]  /*1410*/  USEL UR4, UR20, UR24, !UP0 ;  /* 0x0000001814047287 */ /* 0x000fe4000c000000 */
[----:B------:R-:W-:Y:S02]  /*1420*/  UIMAD UR7, UR5, UR21, URZ ;  /* 0x00000015050772a4 */ /* 0x000fe4000f8e02ff */
[----:B------:R-:W-:Y:S02]  /*1430*/  USEL UR5, UR16, UR13, !UP1 ;  /* 0x0000000d10057287 */ /* 0x000fe4000c800000 */
[----:B------:R-:W-:Y:S02]  /*1440*/  UIMAD UR12, UR6, UR21, URZ ;  /* 0x00000015060c72a4 */ /* 0x000fe4000f8e02ff */
[----:B------:R-:W-:-:S02]  /*1450*/  UISETP.GE.AND UP0, UPT, UR4, UR7, UPT ;  /* 0x000000070400728c */ /* 0x000fc4000bf06270 */
[----:B------:R-:W-:Y:S02]  /*1460*/  UIMAD.WIDE.U32 UR10, UR4, UR8, URZ ;  /* 0x00000008040a72a5 */ /* 0x000fe4000f8e00ff */
[----:B------:R-:W-:Y:S02]  /*1470*/  UISETP.GE.OR UP0, UPT, UR5, UR12, UP0 ;  /* 0x0000000c0500728c */ /* 0x000fe40008706670 */
[----:B------:R-:W-:Y:S02]  /*1480*/  UIMAD.WIDE.U32 UR12, UR5, UR8, URZ ;  /* 0x00000008050c72a5 */ /* 0x000fe4000f8e00ff */
[----:B------:R-:W-:Y:S01]  /*1490*/  UIADD3 UR10, UPT, UPT, -UR4, URZ, URZ ;  /* 0x000000ff040a7290 */ /* 0x000fe2000fffe1ff */
[----:B------:R-:W-:Y:S01]  /*14a0*/  UMOV UR8, UR11 ;  /* 0x0000000b00087c82 */ /* 0x000fe20008000000 */
[----:B------:R-:W-:Y:S02]  /*14b0*/  UIADD3 UR11, UPT, UPT, -UR5, URZ, URZ ;  /* 0x000000ff050b7290 */ /* 0x000fe4000fffe1ff */
[----:B------:R-:W-:-:S03]  /*14c0*/  USHF.R.U32.HI UR8, URZ, UR9, UR8 ;  /* 0x00000009ff087299 */ /* 0x000fc60008011608 */
[----:B------:R-:W-:Y:S01]  /*14d0*/  @!UP0 UMOV UR7, UR13 ;  /* 0x0000000d00078c82 */ /* 0x000fe20008000000 */
[----:B------:R-:W-:Y:S02]  /*14e0*/  UIMAD UR20, UR14, UR10, UR20 ;  /* 0x0000000a0e1472a4 */ /* 0x000fe4000f8e0214 */
[----:B------:R-:W-:Y:S02]  /*14f0*/  USEL UR8, UR4, UR8, !UP2 ;  /* 0x0000000804087287 */ /* 0x000fe4000d000000 */
[----:B------:R-:W-:Y:S02]  /*1500*/  @!UP0 USHF.R.U32.HI UR7, URZ, UR9, UR7 ;  /* 0x00000009ff078299 */ /* 0x000fe40008011607 */
[----:B------:R-:W-:Y:S02]  /*1510*/  UIADD3 UR9, UPT, UPT, -UR8, URZ, URZ ;  /* 0x000000ff08097290 */ /* 0x000fe4000fffe1ff */
[----:B------:R-:W-:Y:S02]  /*1520*/  @!UP0 USEL UR7, UR5, UR7, !UP2 ;  /* 0x0000000705078287 */ /* 0x000fe4000d000000 */
[----:B------:R-:W-:-:S02]  /*1530*/  UIMAD UR9, UR21, UR9, UR4 ;  /* 0x00000009150972a4 */ /* 0x000fc4000f8e0204 */
[----:B------:R-:W-:Y:S02]  /*1540*/  @!UP0 UIADD3 UR8, UPT, UPT, UR8, -UR7, URZ ;  /* 0x8000000708088290 */ /* 0x000fe4000fffe0ff */
[----:B------:R-:W-:Y:S02]  /*1550*/  @!UP0 UIMAD UR6, UR9, UR6, UR7 ;  /* 0x00000006090682a4 */ /* 0x000fe4000f8e0207 */
[----:B------:R-:W-:Y:S02]  /*1560*/  @!UP0 UIMAD UR4, UR8, UR21, UR5 ;  /* 0x00000015080482a4 */ /* 0x000fe4000f8e0205 */
[----:B------:R-:W-:Y:S02]  /*1570*/  UIMAD UR16, UR28, UR11, UR16 ;  /* 0x0000000b1c1072a4 */ /* 0x000fe4000f8e0210 */
[----:B------:R-:W-:Y:S01]  /*1580*/  UIMAD UR20, UR4, UR14, UR20 ;  /* 0x0000000e041472a4 */ /* 0x000fe2000f8e0214 */
[----:B------:R-:W-:Y:S02]  /*1590*/  @!UP0 UMOV UR5, UR6 ;  /* 0x0000000600058c82 */ /* 0x000fe40008000000 */
[----:B------:R-:W-:-:S12]  /*15a0*/  UIMAD UR16, UR5, UR28, UR16 ;  /* 0x0000001c051072a4 */ /* 0x000fd8000f8e0210 */
.L_x_18:
[----:B------:R-:W-:Y:S02]  /*15b0*/  UISETP.NE.AND UP1, UPT, UR29, 0x1, UPT ;  /* 0x000000011d00788c */ /* 0x000fe4000bf25270 */
[----:B------:R-:W-:Y:S02]  /*15c0*/  ULOP3.LUT UR21, UR26, 0xffff, URZ, 0xc0, !UPT ;  /* 0x0000ffff1a157892 */ /* 0x000fe4000f8ec0ff */
[----:B------:R-:W-:Y:S02]  /*15d0*/  UISETP.NE.AND UP0, UPT, UR17, 0x2, UPT ;  /* 0x000000021100788c */ /* 0x000fe4000bf05270 */
[----:B------:R-:W-:Y:S02]  /*15e0*/  ULOP3.LUT UR22, UR27, 0x1000, URZ, 0xc0, !UPT ;  /* 0x000010001b167892 */ /* 0x000fe4000f8ec0ff */
[----:B------:R-:W-:Y:S02]  /*15f0*/  ULOP3.LUT UR46, UR46, 0x80, URZ, 0xc0, !UPT ;  /* 0x000000802e2e7892 */ /* 0x000fe4000f8ec0ff */
[----:B------:R-:W-:Y:S01]  /*1600*/  USHF.L.U32 UR21, UR30, UR21, URZ ;  /* 0x000000151e157299 */ /* 0x000fe200080006ff */
[----:B------:R-:W-:Y:S11]  /*1610*/  BRA.U UP1, `(.L_x_19) ;  /* 0x0000000101447547 */ /* 0x000ff6000b800000 */
[----:B------:R-:W1:Y:S01]  /*1620*/  LDCU.128 UR8, c[0x0][0xb10] ;  /* 0x00016200ff0877ac */ /* 0x000e620008000c00 */
[----:B------:R-:W2:Y:S01]  /*1630*/  LDCU UR12, c[0x0][0xb0c] ;  /* 0x00016180ff0c77ac */ /* 0x000ea20008000800 */
[----:B------:R-:W3:Y:S01]  /*1640*/  LDCU UR13, c[0x0][0xb20] ;  /* 0x00016400ff0d77ac */ /* 0x000ee20008000800 */
[----:B-1----:R-:W-:Y:S02]  /*1650*/  UIMAD.WIDE.U32 UR6, UR16, UR8, URZ ;  /* 0x00000008100672a5 */ /* 0x002fe4000f8e00ff */
[----:B------:R-:W-:Y:S02]  /*1660*/  UIMAD.WIDE.U32 UR4, UR20, UR11, URZ ;  /* 0x0000000b140472a5 */ /* 0x000fe4000f8e00ff */
[----:B--2---:R-:W-:Y:S02]  /*1670*/  UISETP.NE.AND UP2, UPT, UR12, 0x1, UPT ;  /* 0x000000010c00788c */ /* 0x004fe4000bf45270 */
[----:B------:R-:W-:Y:S01]  /*1680*/  UISETP.NE.AND UP1, UPT, UR10, 0x1, UPT ;  /* 0x000000010a00788c */ /* 0x000fe2000bf25270 */
[----:B------:R-:W-:-:S02]  /*1690*/  UMOV UR6, UR7 ;  /* 0x0000000700067c82 */ /* 0x000fc40008000000 */
[----:B------:R-:W-:Y:S01]  /*16a0*/  UMOV UR4, UR5 ;  /* 0x0000000500047c82 */ /* 0x000fe20008000000 */
[----:B------:R-:W-:Y:S02]  /*16b0*/  USHF.R.U32.HI UR6, URZ, UR9, UR6 ;  /* 0x00000009ff067299 */ /* 0x000fe40008011606 */
[----:B---3--:R-:W-:Y:S02]  /*16c0*/  USHF.R.U32.HI UR4, URZ, UR13, UR4 ;  /* 0x0000000dff047299 */ /* 0x008fe40008011604 */
[----:B------:R-:W-:Y:S02]  /*16d0*/  USEL UR5, UR16, UR6, !UP2 ;  /* 0x0000000610057287 */ /* 0x000fe4000d000000 */
[----:B------:R-:W-:-:S04]  /*16e0*/  USEL UR4, UR20, UR4, !UP1 ;  /* 0x0000000414047287 */ /* 0x000fc8000c800000 */
[----:B------:R-:W-:Y:S02]  /*16f0*/  UIADD3 UR6, UPT, UPT, UR5, -UR4, URZ ;  /* 0x8000000405067290 */ /* 0x000fe4000fffe0ff */
[----:B------:R-:W-:Y:S02]  /*1700*/  UIADD3 UR4, UPT, UPT, -UR5, UR4, URZ ;  /* 0x0000000405047290 */ /* 0x000fe4000fffe1ff */
[----:B------:R-:W-:Y:S02]  /*1710*/  UIMAD UR20, UR6, UR10, UR20 ;  /* 0x0000000a061472a4 */ /* 0x000fe4000f8e0214 */
[----:B------:R-:W-:-:S12]  /*1720*/  UIMAD UR16, UR4, UR12, UR16 ;  /* 0x0000000c041072a4 */ /* 0x000fd8000f8e0210 */
.L_x_19:
[----:B------:R-:W-:Y:S05]  /*1730*/  BRA.U !UP5, `(.L_x_20) ;  /* 0x000000010d0c7547 */ /* 0x000fea000b800000 */
[----:B------:R-:W-:Y:S01]  /*1740*/  UCGABAR_WAIT ;  /* 0x0000000000007dc7 */ /* 0x000fe20008000000 */
[----:B------:R-:W-:Y:S01]  /*1750*/  CCTL.IVALL ;  /* 0x00000000ff00798f */ /* 0x000fe20002000000 */
[----:B------:R-:W-:Y:S05]  /*1760*/  BRA `(.L_x_21) ;  /* 0x0000000000047947 */ /* 0x000fea0003800000 */
.L_x_20:
[----:B------:R-:W-:Y:S06]  /*1770*/  BAR.SYNC.DEFER_BLOCKING 0x0 ;  /* 0x0000000000007b1d */ /* 0x000fec0000010000 */
.L_x_21:
[----:B------:R-:W-:Y:S05]  /*1780*/  BRA.U UP0, `(.L_x_22) ;  /* 0x0000001100e07547 */ /* 0x000fea000b800000 */
[----:B------:R-:W1:Y:S01]  /*1790*/  LDCU UR6, c[0x0][0x38c] ;  /* 0x00007180ff0677ac */ /* 0x000e620008000800 */
[----:B------:R-:W-:Y:S01]  /*17a0*/  PLOP3.LUT P1, PT, PT, PT, UP3, 0x80, 0x8 ;  /* 0x000000000008781c */ /* 0x000fe20003f2f038 */
[----:B------:R-:W-:Y:S01]  /*17b0*/  IMAD.MOV.U32 R12, RZ, RZ, 0x1 ;  /* 0x00000001ff0c7424 */ /* 0x000fe200078e00ff */
[----:B------:R-:W-:Y:S02]  /*17c0*/  ISETP.NE.AND P2, PT, R3, RZ, P3 ;  /* 0x000000ff0300720c */ /* 0x000fe40001f45270 */
[----:B------:R-:W-:Y:S02]  /*17d0*/  CS2R R10, SRZ ;  /* 0x00000000000a7805 */ /* 0x000fe4000001ff00 */
[----:B------:R-:W-:Y:S01]  /*17e0*/  PLOP3.LUT P1, PT, P1, PT, PT, 0x8, 0x80 ;  /* 0x000000000080781c */ /* 0x000fe20000f2e170 */
[----:B------:R-:W-:Y:S01]  /*17f0*/  IMAD.MOV.U32 R9, RZ, RZ, RZ ;  /* 0x000000ffff097224 */ /* 0x000fe200078e00ff */
[----:B------:R-:W2:Y:S01]  /*1800*/  LDCU UR38, c[0x0][0x370] ;  /* 0x00006e00ff2677ac */ /* 0x000ea20008000800 */
[----:B------:R-:W-:Y:S01]  /*1810*/  IMAD.MOV.U32 R8, RZ, RZ, 0x1 ;  /* 0x00000001ff087424 */ /* 0x000fe200078e00ff */
[----:B------:R-:W3:Y:S01]  /*1820*/  LDCU.64 UR26, c[0x0][0x348] ;  /* 0x00006900ff1a77ac */ /* 0x000ee20008000a00 */
[----:B------:R-:W-:Y:S01]  /*1830*/  ULEA.HI UR43, UR22, UR46, URZ, 0x1a ;  /* 0x0000002e162b7291 */ /* 0x000fe2000f8fd0ff */
[----:B------:R-:W4:Y:S01]  /*1840*/  LDCU UR37, c[0x0][0x374] ;  /* 0x00006e80ff2577ac */ /* 0x000f220008000800 */
[----:B-1----:R-:W-:-:S02]  /*1850*/  UIADD3 UR5, UPT, UPT, UR6, 0x3f, URZ ;  /* 0x0000003f06057890 */ /* 0x002fc4000fffe0ff */
[----:B------:R-:W-:Y:S02]  /*1860*/  UIADD3 UR47, UPT, UPT, UR6, 0x7e, URZ ;  /* 0x0000007e062f7890 */ /* 0x000fe4000fffe0ff */
[----:B------:R-:W-:Y:S01]  /*1870*/  USHF.R.S32.HI UR4, URZ, 0x1f, UR5 ;  /* 0x0000001fff047899 */ /* 0x000fe20008011405 */
[----:B------:R-:W-:-:S03]  /*1880*/  UMOV UR7, URZ ;  /* 0x000000ff00077c82 */ /* 0x000fc60008000000 */
[----:B------:R-:W-:Y:S02]  /*1890*/  ULEA.HI UR4, UR4, UR5, URZ, 0x6 ;  /* 0x0000000504047291 */ /* 0x000fe4000f8f30ff */
[----:B------:R-:W-:Y:S02]  /*18a0*/  UIADD3 UR5, UPT, UPT, UR6, -0x1, URZ ;  /* 0xffffffff06057890 */ /* 0x000fe4000fffe0ff */
[----:B------:R-:W-:Y:S02]  /*18b0*/  USHF.R.S32.HI UR40, URZ, 0x6, UR4 ;  /* 0x00000006ff287899 */ /* 0x000fe40008011404 */
[----:B------:R-:W-:Y:S02]  /*18c0*/  UISETP.GE.U32.AND UP1, UPT, UR5, -0x7f, UPT ;  /* 0xffffff810500788c */ /* 0x000fe4000bf26070 */
[----:B------:R-:W-:-:S04]  /*18d0*/  UISETP.LT.U32.AND UP0, UPT, UR40, 0x4, UPT ;  /* 0x000000042800788c */ /* 0x000fc8000bf01070 */
[----:B------:R-:W-:Y:S02]  /*18e0*/  USEL UR39, UR40, 0x4, UP0 ;  /* 0x0000000428277887 */ /* 0x000fe40008000000 */
[----:B------:R-:W-:Y:S02]  /*18f0*/  UISETP.NE.AND UP0, UPT, UR17, URZ, UPT ;  /* 0x000000ff1100728c */ /* 0x000fe4000bf05270 */
[----:B------:R-:W-:Y:S02]  /*1900*/  UIADD3 UR4, UPT, UPT, UR39, -0x1, URZ ;  /* 0xffffffff27047890 */ /* 0x000fe4000fffe0ff */
[----:B------:R-:W-:Y:S02]  /*1910*/  @UP1 UIADD3 UR4, UPT, UPT, UR39, URZ, URZ ;  /* 0x000000ff27041290 */ /* 0x000fe4000fffe0ff */
[----:B------:R-:W-:Y:S02]  /*1920*/  USEL UR23, UR41, 0x2, UP0 ;  /* 0x0000000229177887 */ /* 0x000fe40008000000 */
[----:B------:R-:W-:-:S02]  /*1930*/  UIADD3 UR44, UPT, UPT, UR40, -UR39, URZ ;  /* 0x80000027282c7290 */ /* 0x000fc4000fffe0ff */
[----:B------:R-:W-:Y:S02]  /*1940*/  UIADD3 UR25, UPT, UPT, UR4, 0x1, URZ ;  /* 0x0000000104197890 */ /* 0x000fe4000fffe0ff */
[----:B--234-:R-:W-:-:S12]  /*1950*/  UIADD3 UR41, UPT, UPT, -UR4, URZ, URZ ;  /* 0x000000ff04297290 */ /* 0x01cfd8000fffe1ff */
.L_x_42:
[----:B------:R-:W-:Y:S01]  /*1960*/  UISETP.NE.AND UP0, UPT, UR45, URZ, UPT ;  /* 0x000000ff2d00728c */ /* 0x000fe2000bf05270 */
[----:B-1----:R-:W1:Y:S08]  /*1970*/  S2UR UR45, SR_CgaCtaId ;  /* 0x00000000002d79c3 */ /* 0x002e700000008800 */
[----:B------:R-:W-:Y:S05]  /*1980*/  BRA.U UP0, `(.L_x_23) ;  /* 0x0000000100347547 */ /* 0x000fea000b800000 */
[----:B------:R-:W2:Y:S01]  /*1990*/  S2R R0, SR_CgaCtaId ;  /* 0x0000000000007919 */ /* 0x000ea20000008800 */
[----:B------:R-:W-:Y:S02]  /*19a0*/  MOV R3, 0x400 ;  /* 0x0000040000037802 */ /* 0x000fe40000000f00 */
[----:B------:R-:W-:Y:S02]  /*19b0*/  SHF.L.U32 R2, R8, 0x1f, RZ ;  /* 0x0000001f08027819 */ /* 0x000fe400000006ff */
[----:B--2---:R-:W-:-:S05]  /*19c0*/  LEA R0, R0, R3, 0x18 ;  /* 0x0000000300007211 */ /* 0x004fca00078ec0ff */
[----:B------:R-:W-:-:S04]  /*19d0*/  IMAD R3, R9, 0x8, R0 ;  /* 0x0000000809037824 */ /* 0x000fc800078e0200 */
[----:B------:R-:W2:Y:S02]  /*19e0*/  SYNCS.PHASECHK.TRANS64.TRYWAIT P0, [R3+URZ+0xe0], R2 ;  /* 0x0000e002030075a7 */ /* 0x000ea400080011ff */
[----:B--2---:R-:W-:Y:S05]  /*19f0*/  @!P0 BRA `(.L_x_24) ;  /* 0x000000a000b88947 */ /* 0x004fea0003800000 */
.L_x_141:
[----:B------:R-:W-:Y:S01]  /*1a00*/  VIADD R9, R9, 0x1 ;  /* 0x0000000109097836 */ /* 0x000fe20000000000 */
[----:B------:R2:W-:Y:S04]  /*1a10*/  SYNCS.ARRIVE.TRANS64.A1T0 RZ, [R3+URZ+0xd0], RZ ;  /* 0x0000d0ff03ff79a7 */ /* 0x0005e800081000ff */
[----:B------:R-:W-:-:S04]  /*1a20*/  ISETP.NE.AND P0, PT, R9, 0x2, PT ;  /* 0x000000020900780c */ /* 0x000fc80003f05270 */
[----:B------:R-:W-:Y:S02]  /*1a30*/  SEL R9, R9, RZ, P0 ;  /* 0x000000ff09097207 */ /* 0x000fe40000000000 */
[----:B--2---:R-:W-:-:S04]  /*1a40*/  SEL R3, RZ, 0x1, P0 ;  /* 0x00000001ff037807 */ /* 0x004fc80000000000 */
[----:B------:R-:W-:-:S07]  /*1a50*/  LOP3.LUT R8, R8, R3, RZ, 0x3c, !PT ;  /* 0x0000000308087212 */ /* 0x000fce00078e3cff */
.L_x_23:
[----:B------:R-:W-:Y:S01]  /*1a60*/  UMOV UR6, 0x400 ;  /* 0x0000040000067882 */ /* 0x000fe20000000000 */
[----:B------:R-:W-:Y:S01]  /*1a70*/  SHF.L.U32 R0, R12, 0x1f, RZ ;  /* 0x0000001f0c007819 */ /* 0x000fe200000006ff */
[----:B-1----:R-:W-:Y:S02]  /*1a80*/  ULEA UR6, UR45, UR6, 0x18 ;  /* 0x000000062d067291 */ /* 0x002fe4000f8ec0ff */
[----:B------:R-:W-:Y:S02]  /*1a90*/  UISETP.GE.U32.AND UP0, UPT, UR47, 0x7f, UPT ;  /* 0x0000007f2f00788c */ /* 0x000fe4000bf06070 */
[----:B------:R-:W-:Y:S02]  /*1aa0*/  ULEA UR4, UR7, UR6, 0x3 ;  /* 0x0000000607047291 */ /* 0x000fe4000f8e18ff */
[----:B------:R-:W-:Y:S01]  /*1ab0*/  ULEA UR11, UR20, UR46, 0x8 ;  /* 0x0000002e140b7291 */ /* 0x000fe2000f8e40ff */
[----:B------:R-:W-:-:S06]  /*1ac0*/  UMOV UR13, URZ ;  /* 0x000000ff000d7c82 */ /* 0x000fcc0008000000 */
[----:B------:R1:W2:Y:S01]  /*1ad0*/  SYNCS.PHASECHK.TRANS64.TRYWAIT P0, [UR4+0x20], R0 ;  /* 0x00002000ff0075a7 */ /* 0x0002a20008001104 */
[----:B------:R-:W-:-:S04]  /*1ae0*/  ULEA.HI UR4, UR16, UR16, URZ, 0x1 ;  /* 0x0000001010047291 */ /* 0x000fc8000f8f08ff */
[----:B------:R-:W-:-:S04]  /*1af0*/  USHF.L.U32 UR4, UR4, 0x7, URZ ;  /* 0x0000000704047899 */ /* 0x000fc800080006ff */
[----:B------:R-:W-:-:S04]  /*1b00*/  ULOP3.LUT UR35, UR4, 0xffffff00, URZ, 0xc0, !UPT ;  /* 0xffffff0004237892 */ /* 0x000fc8000f8ec0ff */
[----:B------:R-:W-:Y:S01]  /*1b10*/  UIADD3 UR35, UPT, UPT, UR43, UR35, URZ ;  /* 0x000000232b237290 */ /* 0x000fe2000fffe0ff */
[----:B------:R-:W-:Y:S11]  /*1b20*/  BRA.U !UP0, `(.L_x_25) ;  /* 0x0000000108c47547 */ /* 0x000ff6000b800000 */
[----:B------:R-:W-:Y:S01]  /*1b30*/  UMOV UR16, UR41 ;  /* 0x0000002900107c82 */ /* 0x000fe20008000000 */
[----:B------:R-:W-:Y:S01]  /*1b40*/  UMOV UR4, UR7 ;  /* 0x0000000700047c82 */ /* 0x000fe20008000000 */
[----:B------:R-:W-:-:S05]  /*1b50*/  UMOV UR34, URZ ;  /* 0x000000ff00227c82 */ /* 0x000fca0008000000 */
.L_x_31:
[----:B------:R-:W-:Y:S01]  /*1b60*/  ULEA UR33, UR4, UR6, 0x3 ;  /* 0x0000000604217291 */ /* 0x000fe2000f8e18ff */
[----:B------:R-:W-:Y:S01]  /*1b70*/  @P3 MOV R2, 0x8000 ;  /* 0x0000800000023802 */ /* 0x000fe20000000f00 */
[----:B--234-:R-:W-:Y:S10]  /*1b80*/  @P0 BRA `(.L_x_26) ;  /* 0x00000000000c0947 */ /* 0x01cff40003800000 */
[----:B------:R-:W-:-:S04]  /*1b90*/  SHF.L.U32 R3, R12, 0x1f, RZ ;  /* 0x0000001f0c037819 */ /* 0x000fc800000006ff */
[----:B------:R-:W2:Y:S02]  /*1ba0*/  SYNCS.PHASECHK.TRANS64.TRYWAIT P0, [UR33+0x20], R3 ;  /* 0x00002003ff0075a7 */ /* 0x000ea40008001121 */
[----:B--2---:R-:W-:Y:S05]  /*1bb0*/  @!P0 BRA `(.L_x_27) ;  /* 0x000000a0005c8947 */ /* 0x004fea0003800000 */
.L_x_26:
[----:B------:R2:W-:Y:S01]  /*1bc0*/  @P3 SYNCS.ARRIVE.TRANS64 RZ, [UR33], R2 ;  /* 0x00000002ffff39a7 */ /* 0x0005e20008000021 */
[----:B------:R-:W-:Y:S02]  /*1bd0*/  ULOP3.LUT UR5, UR23, 0x2, URZ, 0xfc, !UPT ;  /* 0x0000000217057892 */ /* 0x000fe4000f8efcff */
[----:B------:R-:W-:Y:S02]  /*1be0*/  UIADD3 UR16, UPT, UPT, UR16, 0x1, URZ ;  /* 0x0000000110107890 */ /* 0x000fe4000fffe0ff */
[----:B------:R-:W-:Y:S02]  /*1bf0*/  UISETP.NE.AND UP0, UPT, UR5, 0x2, UPT ;  /* 0x000000020500788c */ /* 0x000fe4000bf05270 */
[----:B------:R-:W-:-:S07]  /*1c00*/  UISETP.NE.AND UP2, UPT, UR16, 0x1, UPT ;  /* 0x000000011000788c */ /* 0x000fce000bf45270 */
[----:B------:R-:W-:Y:S05]  /*1c10*/  BRA.U UP0, `(.L_x_28) ;  /* 0x0000000100047547 */ /* 0x000fea000b800000 */
[----:B------:R-:W-:Y:S05]  /*1c20*/  BPT.TRAP 0x1 ;  /* 0x000000040000795c */ /* 0x000fea0000300000 */
.L_x_28:
[----:B------:R-:W-:Y:S04]  /*1c30*/  BSSY.RECONVERGENT B0, `(.L_x_29) ;  /* 0x0000003000007945 */ /* 0x000fe80003800200 */
[----:B------:R-:W-:Y:S05]  /*1c40*/  @!P2 BRA `(.L_x_30) ;  /* 0x000000000004a947 */ /* 0x000fea0003800000 */
[----:B------:R-:W-:Y:S05]  /*1c50*/  BPT.TRAP 0x1 ;  /* 0x000000040000795c */ /* 0x000fea0000300000 */
.L_x_30:
[----:B------:R-:W-:Y:S05]  /*1c60*/  BSYNC.RECONVERGENT B0 ;  /* 0x0000000000007941 */ /* 0x000fea0003800200 */
.L_x_29:
[----:B------:R-:W-:Y:S02]  /*1c70*/  UIADD3 UR5, UPT, UPT, UR4, 0x1, URZ ;  /* 0x0000000104057890 */ /* 0x000fe4000fffe0ff */
[----:B------:R-:W-:Y:S02]  /*1c80*/  UIADD3 UR14, UP1, UPT, UR26, 0x80, URZ ;  /* 0x000000801a0e7890 */ /* 0x000fe4000ff3e0ff */
[----:B------:R-:W-:Y:S02]  /*1c90*/  UISETP.NE.AND UP0, UPT, UR5, 0x4, UPT ;  /* 0x000000040500788c */ /* 0x000fe4000bf05270 */
[----:B------:R-:W-:Y:S02]  /*1ca0*/  ULOP3.LUT UR33, UR33, 0xfefffff8, URZ, 0xc0, !UPT ;  /* 0xfefffff821217892 */ /* 0x000fe4000f8ec0ff */
[----:B------:R-:W-:Y:S02]  /*1cb0*/  USEL UR8, URZ, 0x1, UP0 ;  /* 0x00000001ff087887 */ /* 0x000fe40008000000 */
[----:B------:R-:W-:-:S02]  /*1cc0*/  USEL UR7, UR5, URZ, UP0 ;  /* 0x000000ff05077287 */ /* 0x000fc40008000000 */
[----:B------:R-:W-:Y:S02]  /*1cd0*/  UIADD3.X UR15, UPT, UPT, URZ, UR27, URZ, UP1, !UPT ;  /* 0x0000001bff0f7290 */ /* 0x000fe40008ffe4ff */
[----:B------:R-:W-:Y:S01]  /*1ce0*/  ULEA UR5, UR7, UR6, 0x3 ;  /* 0x0000000607057291 */ /* 0x000fe2000f8e18ff */
[----:B------:R-:W-:Y:S01]  /*1cf0*/  LOP3.LUT R12, R12, UR8, RZ, 0x3c, !PT ;  /* 0x000000080c0c7c12 */ /* 0x000fe2000f8e3cff */
[----:B------:R-:W-:Y:S02]  /*1d00*/  USHF.L.U32 UR8, UR4, 0xd, URZ ;  /* 0x0000000d04087899 */ /* 0x000fe400080006ff */
[----:B------:R-:W-:Y:S01]  /*1d10*/  UIADD3 UR4, UP0, UPT, UR26, 0x180, URZ ;  /* 0x000001801a047890 */ /* 0x000fe2000ff1e0ff */
[----:B-1----:R-:W-:Y:S01]  /*1d20*/  SHF.L.U32 R0, R12, 0x1f, RZ ;  /* 0x0000001f0c007819 */ /* 0x002fe200000006ff */
[----:B------:R-:W-:Y:S02]  /*1d30*/  ULOP3.LUT UR32, UR8, UR22, URZ, 0xfc, !UPT ;  /* 0x0000001608207292 */ /* 0x000fe4000f8efcff */
[----:B------:R-:W-:Y:S01]  /*1d40*/  UPRMT UR13, URZ, 0x5410, UR21 ;  /* 0x00005410ff0d7896 */ /* 0x000fe20008000015 */
[----:B------:R3:W4:Y:S01]  /*1d50*/  SYNCS.PHASECHK.TRANS64.TRYWAIT P0, [UR5+0x20], R0 ;  /* 0x00002000ff0075a7 */ /* 0x0007220008001105 */
[----:B------:R-:W-:-:S02]  /*1d60*/  UIADD3 UR32, UPT, UPT, UR6, 0xc400, UR32 ;  /* 0x0000c40006207890 */ /* 0x000fc4000fffe020 */
[----:B------:R-:W-:Y:S02]  /*1d70*/  UIADD3 UR8, UPT, UPT, UR6, 0x14400, UR8 ;  /* 0x0001440006087890 */ /* 0x000fe4000fffe008 */
[----:B------:R-:W-:Y:S01]  /*1d80*/  UIADD3.X UR5, UPT, UPT, URZ, UR27, URZ, UP0, !UPT ;  /* 0x0000001bff057290 */ /* 0x000fe200087fe4ff */
[----:B------:R-:W-:Y:S01]  /*1d90*/  UMOV UR18, 0x0 ;  /* 0x0000000000127882 */ /* 0x000fe20000000000 */
[----:B------:R-:W-:Y:S01]  /*1da0*/  UMOV UR19, 0x10000000 ;  /* 0x1000000000137882 */ /* 0x000fe20000000000 */
[----:B------:R-:W-:Y:S01]  /*1db0*/  UMOV UR10, UR34 ;  /* 0x00000022000a7c82 */ /* 0x000fe20008000000 */
[----:B------:R-:W-:Y:S01]  /*1dc0*/  UMOV UR12, UR36 ;  /* 0x00000024000c7c82 */ /* 0x000fe20008000000 */
[----:B------:R-:W-:Y:S01]  /*1dd0*/  UMOV UR9, UR33 ;  /* 0x0000002100097c82 */ /* 0x000fe20008000000 */
[----:B------:R1:W-:Y:S03]  /*1de0*/  UTMALDG.3D.MULTICAST.2CTA [UR32], [UR14], UR13, desc[UR18] ;  /* 0x000012200e0073b4 */ /* 0x0003e6000821180d */
[----:B------:R2:W-:Y:S01]  /*1df0*/  UTMALDG.3D.2CTA [UR8], [UR4], desc[UR18] ;  /* 0x00001208040075b4 */ /* 0x0005e20008211000 */
[----:B-1----:R-:W-:Y:S01]  /*1e00*/  UIADD3 UR34, UPT, UPT, UR34, 0x40, URZ ;  /* 0x0000004022227890 */ /* 0x002fe2000fffe0ff */
[----:B------:R-:W-:Y:S01]  /*1e10*/  UMOV UR13, UR25 ;  /* 0x00000019000d7c82 */ /* 0x000fe20008000000 */
[----:B--2---:R-:W-:Y:S01]  /*1e20*/  UMOV UR4, UR7 ;  /* 0x0000000700047c82 */ /* 0x004fe20008000000 */
[----:B------:R-:W-:Y:S09]  /*1e30*/  BRA.U UP2, `(.L_x_31) ;  /* 0xfffffffd02487547 */ /* 0x000ff2000b83ffff */
.L_x_25:
[----:B------:R-:W-:Y:S01]  /*1e40*/  ULEA UR4, UR7, UR6, 0x3 ;  /* 0x0000000607047291 */ /* 0x000fe2000f8e18ff */
[----:B-1-3--:R-:W-:Y:S01]  /*1e50*/  SHF.L.U32 R0, R12, 0x1f, RZ ;  /* 0x0000001f0c007819 */ /* 0x00afe200000006ff */
[----:B------:R-:W-:Y:S01]  /*1e60*/  @!P1 SYNCS.ARRIVE.TRANS64.A1T0 RZ, [UR6+0x88], RZ ;  /* 0x000088ffffff99a7 */ /* 0x000fe20008100006 */
[----:B------:R-:W-:-:S06]  /*1e70*/  UISETP.GT.AND UP0, UPT, UR40, UR39, UPT ;  /* 0x000000272800728c */ /* 0x000fcc000bf04270 */
[----:B--2-4-:R1:W2:Y:S03]  /*1e80*/  SYNCS.PHASECHK.TRANS64.TRYWAIT P0, [UR4+0x20], R0 ;  /* 0x00002000ff0075a7 */ /* 0x0142a60008001104 */
[----:B------:R-:W-:Y:S05]  /*1e90*/  BRA.U !UP0, `(.L_x_32) ;  /* 0x0000000108c47547 */ /* 0x000fea000b800000 */
[----:B------:R-:W-:Y:S01]  /*1ea0*/  UIADD3 UR24, UPT, UPT, UR44, UR13, URZ ;  /* 0x0000000d2c187290 */ /* 0x000fe2000fffe0ff */
[----:B------:R-:W-:-:S11]  /*1eb0*/  UMOV UR4, UR7 ;  /* 0x0000000700047c82 */ /* 0x000fd60008000000 */
.L_x_38:
[----:B------:R-:W-:Y:S01]  /*1ec0*/  ULEA UR17, UR4, UR6, 0x3 ;  /* 0x0000000604117291 */ /* 0x000fe2000f8e18ff */
[----:B--2---:R-:W-:Y:S01]  /*1ed0*/  @P3 MOV R2, 0x8000 ;  /* 0x0000800000023802 */ /* 0x004fe20000000f00 */
[----:B--2-4-:R-:W-:Y:S10]  /*1ee0*/  @P0 BRA `(.L_x_33) ;  /* 0x00000000000c0947 */ /* 0x014ff40003800000 */
[----:B------:R-:W-:-:S04]  /*1ef0*/  SHF.L.U32 R3, R12, 0x1f, RZ ;  /* 0x0000001f0c037819 */ /* 0x000fc800000006ff */
[----:B------:R-:W2:Y:S02]  /*1f00*/  SYNCS.PHASECHK.TRANS64.TRYWAIT P0, [UR17+0x20], R3 ;  /* 0x00002003ff0075a7 */ /* 0x000ea40008001111 */
[----:B--2---:R-:W-:Y:S05]  /*1f10*/  @!P0 BRA `(.L_x_34) ;  /* 0x0000009c009c8947 */ /* 0x004fea0003800000 */
.L_x_33:
[----:B------:R2:W-:Y:S01]  /*1f20*/  @P3 SYNCS.ARRIVE.TRANS64 RZ, [UR17], R2 ;  /* 0x00000002ffff39a7 */ /* 0x0005e20008000011 */
[----:B------:R-:W-:-:S04]  /*1f30*/  ULOP3.LUT UR5, UR23, 0x2, URZ, 0xfc, !UPT ;  /* 0x0000000217057892 */ /* 0x000fc8000f8efcff */
[----:B------:R-:W-:-:S09]  /*1f40*/  UISETP.NE.AND UP0, UPT, UR5, 0x2, UPT ;  /* 0x000000020500788c */ /* 0x000fd2000bf05270 */
[----:B------:R-:W-:Y:S05]  /*1f50*/  BRA.U UP0, `(.L_x_35) ;  /* 0x0000000100047547 */ /* 0x000fea000b800000 */
[----:B------:R-:W-:Y:S05]  /*1f60*/  BPT.TRAP 0x1 ;  /* 0x000000040000795c */ /* 0x000fea0000300000 */
.L_x_35:
[----:B------:R-:W-:Y:S04]  /*1f70*/  BSSY.RECONVERGENT B0, `(.L_x_36) ;  /* 0x0000003000007945 */ /* 0x000fe80003800200 */
[----:B------:R-:W-:Y:S05]  /*1f80*/  @!P2 BRA `(.L_x_37) ;  /* 0x000000000004a947 */ /* 0x000fea0003800000 */
[----:B------:R-:W-:Y:S05]  /*1f90*/  BPT.TRAP 0x1 ;  /* 0x000000040000795c */ /* 0x000fea0000300000 */
.L_x_37:
[----:B------:R-:W-:Y:S05]  /*1fa0*/  BSYNC.RECONVERGENT B0 ;  /* 0x0000000000007941 */ /* 0x000fea0003800200 */
.L_x_36:
[----:B------:R-:W-:Y:S02]  /*1fb0*/  UIADD3 UR5, UPT, UPT, UR4, 0x1, URZ ;  /* 0x0000000104057890 */ /* 0x000fe4000fffe0ff */
[----:B------:R-:W-:Y:S02]  /*1fc0*/  USHF.L.U32 UR18, UR13, 0x6, URZ ;  /* 0x000000060d127899 */ /* 0x000fe400080006ff */
[----:B------:R-:W-:Y:S02]  /*1fd0*/  UISETP.NE.AND UP0, UPT, UR5, 0x4, UPT ;  /* 0x000000040500788c */ /* 0x000fe4000bf05270 */
[----:B------:R-:W-:Y:S02]  /*1fe0*/  ULOP3.LUT UR17, UR17, 0xfefffff8, URZ, 0xc0, !UPT ;  /* 0xfefffff811117892 */ /* 0x000fe4000f8ec0ff */
[----:B------:R-:W-:Y:S02]  /*1ff0*/  USEL UR8, URZ, 0x1, UP0 ;  /* 0x00000001ff087887 */ /* 0x000fe40008000000 */
[----:B------:R-:W-:-:S02]  /*2000*/  USEL UR7, UR5, URZ, UP0 ;  /* 0x000000ff05077287 */ /* 0x000fc40008000000 */
[----:B------:R-:W-:Y:S02]  /*2010*/  UIADD3 UR14, UP0, UPT, UR26, 0x180, URZ ;  /* 0x000001801a0e7890 */ /* 0x000fe4000ff1e0ff */
        /* <DEDUP_REMOVED lines=9> */
[----:B------:R-:W-:Y:S02]  /*20b0*/  UIADD3.X UR5, UPT, UPT, URZ, UR27, URZ, UP1, !UPT ;  /* 0x0000001bff057290 */ /* 0x000fe40008ffe4ff */
[----:B------:R-:W-:Y:S02]  /*20c0*/  UIADD3 UR8, UPT, UPT, UR6, 0x14400, UR8 ;  /* 0x0001440006087890 */ /* 0x000fe4000fffe008 */
[----:B------:R-:W-:Y:S01]  /*20d0*/  UIADD3.X UR15, UPT, UPT, URZ, UR27, URZ, UP0, !UPT ;  /* 0x0000001bff0f7290 */ /* 0x000fe200087fe4ff */
[----:B------:R-:W-:Y:S01]  /*20e0*/  UMOV UR28, 0x0 ;  /* 0x00000000001c7882 */ /* 0x000fe20000000000 */
[----:B------:R-:W-:Y:S01]  /*20f0*/  UMOV UR29, 0x10000000 ;  /* 0x10000000001d7882 */ /* 0x000fe20000000000 */
[----:B------:R-:W-:Y:S01]  /*2100*/  UMOV UR19, UR35 ;  /* 0x0000002300137c82 */ /* 0x000fe20008000000 */
[----:B------:R-:W-:Y:S01]  /*2110*/  UMOV UR20, UR36 ;  /* 0x0000002400147c82 */ /* 0x000fe20008000000 */
[----:B------:R-:W-:Y:S01]  /*2120*/  UMOV UR12, UR36 ;  /* 0x00000024000c7c82 */ /* 0x000fe20008000000 */
[----:B------:R1:W-:Y:S01]  /*2130*/  UTMALDG.3D.MULTICAST.2CTA [UR16], [UR4], UR10, desc[UR28] ;  /* 0x00001c10040073b4 */ /* 0x0003e2000821180a */
[----:B------:R-:W-:Y:S01]  /*2140*/  UMOV UR9, UR17 ;  /* 0x0000001100097c82 */ /* 0x000fe20008000000 */
[----:B------:R-:W-:-:S04]  /*2150*/  UIADD3 UR13, UPT, UPT, UR13, 0x1, URZ ;  /* 0x000000010d0d7890 */ /* 0x000fc8000fffe0ff */
[----:B------:R-:W-:Y:S01]  /*2160*/  UISETP.NE.AND UP0, UPT, UR13, UR24, UPT ;  /* 0x000000180d00728c */ /* 0x000fe2000bf05270 */
[----:B-1----:R-:W-:Y:S01]  /*2170*/  UMOV UR10, UR18 ;  /* 0x00000012000a7c82 */ /* 0x002fe20008000000 */
[----:B------:R-:W-:Y:S01]  /*2180*/  UMOV UR4, UR7 ;  /* 0x0000000700047c82 */ /* 0x000fe20008000000 */
[----:B------:R3:W-:Y:S06]  /*2190*/  UTMALDG.3D.2CTA [UR8], [UR14], desc[UR28] ;  /* 0x00001c080e0075b4 */ /* 0x0007ec0008211000 */
[----:B---3--:R-:W-:Y:S05]  /*21a0*/  BRA.U UP0, `(.L_x_38) ;  /* 0xfffffffd00447547 */ /* 0x008fea000b83ffff */
.L_x_32:
[C---:B------:R-:W-:Y:S01]  /*21b0*/  LEA R3, R11.reuse, UR6, 0x3 ;  /* 0x000000060b037c11 */ /* 0x040fe2000f8e18ff */
[----:B------:R-:W-:Y:S01]  /*21c0*/  NOP ;  /* 0x0000000000007918 */ /* 0x000fe20000000000 */
[----:B-1----:R-:W-:Y:S02]  /*21d0*/  SHF.L.U32 R0, R10, 0x1f, RZ ;  /* 0x0000001f0a007819 */ /* 0x002fe400000006ff */
[----:B------:R-:W-:Y:S02]  /*21e0*/  LEA R5, R11, UR6, 0x4 ;  /* 0x000000060b057c11 */ /* 0x000fe4000f8e20ff */
[----:B--2-4-:R-:W1:Y:S02]  /*21f0*/  SYNCS.PHASECHK.TRANS64.TRYWAIT P0, [R3+URZ+0x90], R0 ;  /* 0x00009000030075a7 */ /* 0x014e6400080011ff */
[----:B-1----:R-:W-:Y:S05]  /*2200*/  @!P0 BRA `(.L_x_39) ;  /* 0x0000009800f88947 */ /* 0x002fea0003800000 */
.L_x_144:
[----:B------:R-:W2:Y:S01]  /*2210*/  LDS.128 R4, [R5+0x100] ;  /* 0x0001000005047984 */ /* 0x000ea20000000c00 */
[----:B------:R-:W-:Y:S01]  /*2220*/  UISETP.GE.AND UP0, UPT, UR42, 0x1, UPT ;  /* 0x000000012a00788c */ /* 0x000fe2000bf06270 */
[----:B------:R-:W-:Y:S01]  /*2230*/  @!PT LDS RZ, [RZ] ;  /* 0x00000000fffff984 */ /* 0x000fe20000000800 */
[----:B------:R-:W-:Y:S01]  /*2240*/  @!PT LDS RZ, [RZ] ;  /* 0x00000000fffff984 */ /* 0x000fe20000000800 */
[----:B------:R-:W-:Y:S01]  /*2250*/  @!PT LDS RZ, [RZ] ;  /* 0x00000000fffff984 */ /* 0x000fe20000000800 */
[----:B------:R-:W-:Y:S01]  /*2260*/  @!PT LDS RZ, [RZ] ;  /* 0x00000000fffff984 */ /* 0x000fe20000000800 */
[----:B------:R3:W-:Y:S06]  /*2270*/  MEMBAR.ALL.CTA ;  /* 0x0000000000007992 */ /* 0x0007ec0000008000 */
[----:B---3--:R-:W3:Y:S01]  /*2280*/  FENCE.VIEW.ASYNC.S ;  /* 0x00000000000073c6 */ /* 0x008ee20000000000 */
[----:B--2---:R-:W-:-:S13]  /*2290*/  LOP3.LUT P0, RZ, R6, 0x1, RZ, 0xc0, !PT ;  /* 0x0000000106ff7812 */ /* 0x004fda000780c0ff */
[----:B---3--:R-:W-:Y:S01]  /*22a0*/  VOTEU.ANY UP1, P0 ;  /* 0x0000000000ff7886 */ /* 0x008fe20000020100 */
[----:B------:R-:W-:-:S13]  /*22b0*/  PLOP3.LUT P0, PT, PT, PT, UP1, 0x80, 0x8 ;  /* 0x000000000008781c */ /* 0x000fda0003f0f018 */
[----:B-1----:R-:W-:Y:S02]  /*22c0*/  @P0 LOP3.LUT R0, R5, 0xffff, RZ, 0xc0, !PT ;  /* 0x0000ffff05000812 */ /* 0x002fe400078ec0ff */
[----:B------:R-:W-:Y:S02]  /*22d0*/  @P0 MOV R2, R4 ;  /* 0x0000000400020202 */ /* 0x000fe40000000f00 */
[----:B------:R-:W-:Y:S01]  /*22e0*/  @P0 R2UR UR5, R0 ;  /* 0x00000000000502ca */ /* 0x000fe200000e0000 */
[----:B------:R-:W-:Y:S01]  /*22f0*/  VIADD R0, R3, 0xa0 ;  /* 0x000000a003007836 */ /* 0x000fe20000000000 */
[----:B------:R-:W-:Y:S02]  /*2300*/  @P0 SHF.R.U32.HI R4, RZ, 0x10, R5 ;  /* 0x00000010ff040819 */ /* 0x000fe40000011605 */
[----:B------:R-:W-:Y:S02]  /*2310*/  @P0 R2UR UR8, R2 ;  /* 0x00000000020802ca */ /* 0x000fe400000e0000 */
[----:B------:R-:W-:-:S02]  /*2320*/  PRMT R0, RZ, 0x654, R0 ;  /* 0x00000654ff007816 */ /* 0x000fc40000000000 */
[----:B------:R-:W-:Y:S02]  /*2330*/  @P0 R2UR UR4, R4 ;  /* 0x00000000040402ca */ /* 0x000fe400000e0000 */
[----:B------:R1:W-:Y:S03]  /*2340*/  SYNCS.ARRIVE.TRANS64.RED.A1T0 RZ, [R0+URZ], RZ ;  /* 0x000000ff00ff79a7 */ /* 0x0003e600081004ff */
[----:B------:R-:W-:-:S04]  /*2350*/  @UP1 UMOV UR30, UR5 ;  /* 0x00000005001e1c82 */ /* 0x000fc80008000000 */
[----:B------:R-:W-:-:S04]  /*2360*/  @UP1 UMOV UR31, UR8 ;  /* 0x00000008001f1c82 */ /* 0x000fc80008000000 */
[----:B------:R-:W-:Y:S01]  /*2370*/  @UP1 UMOV UR36, UR4 ;  /* 0x0000000400241c82 */ /* 0x000fe20008000000 */
[----:B------:R-:W-:Y:S05]  /*2380*/  BRA.U !UP0, `(.L_x_40) ;  /* 0x0000000108d47547 */ /* 0x000fea000b800000 */
[----:B------:R-:W2:Y:S01]  /*2390*/  LDCU.128 UR12, c[0x0][0xb10] ;  /* 0x00016200ff0c77ac */ /* 0x000ea20008000c00 */
[----:B------:R-:W3:Y:S01]  /*23a0*/  LDCU UR24, c[0x0][0xb20] ;  /* 0x00016400ff1877ac */ /* 0x000ee20008000800 */
[----:B------:R-:W4:Y:S01]  /*23b0*/  LDCU UR20, c[0x0][0xb0c] ;  /* 0x00016180ff1477ac */ /* 0x000f220008000800 */
[----:B------:R-:W1:Y:S01]  /*23c0*/  LDCU.64 UR10, c[0x0][0xb28] ;  /* 0x00016500ff0a77ac */ /* 0x000e620008000a00 */
[----:B------:R-:W-:Y:S02]  /*23d0*/  UISETP.NE.AND UP3, UPT, UR42, 0x1, UPT ;  /* 0x000000012a00788c */ /* 0x000fe4000bf65270 */
[----:B--2---:R-:W-:Y:S02]  /*23e0*/  UIMAD.WIDE.U32 UR8, UR37, UR15, URZ ;  /* 0x0000000f250872a5 */ /* 0x004fe4000f8e00ff */
[----:B------:R-:W-:Y:S02]  /*23f0*/  UIMAD.WIDE.U32 UR4, UR38, UR12, URZ ;  /* 0x0000000c260472a5 */ /* 0x000fe4000f8e00ff */
[----:B------:R-:W-:-:S02]  /*2400*/  UISETP.NE.AND UP0, UPT, UR14, 0x1, UPT ;  /* 0x000000010e00788c */ /* 0x000fc4000bf05270 */
[----:B------:R-:W-:Y:S01]  /*2410*/  UIMAD.WIDE.U32 UR28, UR30, UR15, URZ ;  /* 0x0000000f1e1c72a5 */ /* 0x000fe2000f8e00ff */
[----:B------:R-:W-:Y:S02]  /*2420*/  UMOV UR8, UR9 ;  /* 0x0000000900087c82 */ /* 0x000fe40008000000 */
[----:B------:R-:W-:Y:S01]  /*2430*/  UMOV UR4, UR5 ;  /* 0x0000000500047c82 */ /* 0x000fe20008000000 */
[----:B---3--:R-:W-:Y:S02]  /*2440*/  USHF.R.U32.HI UR8, URZ, UR24, UR8 ;  /* 0x00000018ff087299 */ /* 0x008fe40008011608 */
[----:B----4-:R-:W-:Y:S02]  /*2450*/  UISETP.NE.AND UP2, UPT, UR20, 0x1, UPT ;  /* 0x000000011400788c */ /* 0x010fe4000bf45270 */
[----:B------:R-:W-:Y:S02]  /*2460*/  USHF.R.U32.HI UR4, URZ, UR13, UR4 ;  /* 0x0000000dff047299 */ /* 0x000fe40008011604 */
[----:B------:R-:W-:-:S02]  /*2470*/  USEL UR5, UR37, UR8, !UP0 ;  /* 0x0000000825057287 */ /* 0x000fc4000c000000 */
[----:B------:R-:W-:Y:S02]  /*2480*/  USEL UR8, UR38, UR4, !UP2 ;  /* 0x0000000426087287 */ /* 0x000fe4000d000000 */
[----:B-1----:R-:W-:Y:S01]  /*2490*/  UIMAD.WIDE.U32 UR16, UR5, UR10, URZ ;  /* 0x0000000a051072a5 */ /* 0x002fe2000f8e00ff */
[----:B------:R-:W-:Y:S01]  /*24a0*/  UMOV UR4, UR29 ;  /* 0x0000001d00047c82 */ /* 0x000fe20008000000 */
[----:B------:R-:W-:Y:S02]  /*24b0*/  UIMAD.WIDE.U32 UR18, UR31, UR12, URZ ;  /* 0x0000000c1f1272a5 */ /* 0x000fe4000f8e00ff */
[----:B------:R-:W-:-:S03]  /*24c0*/  UIMAD.WIDE.U32 UR28, UR8, UR10, URZ ;  /* 0x0000000a081c72a5 */ /* 0x000fc6000f8e00ff */
[----:B------:R-:W-:Y:S01]  /*24d0*/  UMOV UR16, UR17 ;  /* 0x0000001100107c82 */ /* 0x000fe20008000000 */
[----:B------:R-:W-:Y:S02]  /*24e0*/  USHF.R.U32.HI UR4, URZ, UR24, UR4 ;  /* 0x00000018ff047299 */ /* 0x000fe40008011604 */
[----:B------:R-:W-:Y:S01]  /*24f0*/  @UP3 USHF.R.U32.HI UR5, URZ, UR11, UR16 ;  /* 0x0000000bff053299 */ /* 0x000fe20008011610 */
[----:B------:R-:W-:Y:S01]  /*2500*/  UMOV UR18, UR19 ;  /* 0x0000001300127c82 */ /* 0x000fe20008000000 */
[----:B------:R-:W-:Y:S01]  /*2510*/  UMOV UR28, UR29 ;  /* 0x0000001d001c7c82 */ /* 0x000fe20008000000 */
[----:B------:R-:W-:Y:S02]  /*2520*/  USHF.R.U32.HI UR13, URZ, UR13, UR18 ;  /* 0x0000000dff0d7299 */ /* 0x000fe40008011612 */
[----:B------:R-:W-:Y:S02]  /*2530*/  USEL UR4, UR30, UR4, !UP0 ;  /* 0x000000041e047287 */ /* 0x000fe4000c000000 */
[----:B------:R-:W-:-:S02]  /*2540*/  @UP3 USHF.R.U32.HI UR8, URZ, UR11, UR28 ;  /* 0x0000000bff083299 */ /* 0x000fc4000801161c */
[----:B------:R-:W-:Y:S02]  /*2550*/  UIMAD UR9, UR42, UR5, URZ ;  /* 0x000000052a0972a4 */ /* 0x000fe4000f8e02ff */
[----:B------:R-:W-:Y:S02]  /*2560*/  USEL UR5, UR31, UR13, !UP2 ;  /* 0x0000000d1f057287 */ /* 0x000fe4000d000000 */
[----:B------:R-:W-:Y:S02]  /*2570*/  UIMAD UR12, UR42, UR8, URZ ;  /* 0x000000082a0c72a4 */ /* 0x000fe4000f8e02ff */
[----:B------:R-:W-:Y:S02]  /*2580*/  UISETP.GE.AND UP0, UPT, UR4, UR9, UPT ;  /* 0x000000090400728c */ /* 0x000fe4000bf06270 */
[----:B------:R-:W-:Y:S02]  /*2590*/  UIMAD.WIDE.U32 UR16, UR4, UR10, URZ ;  /* 0x0000000a041072a5 */ /* 0x000fe4000f8e00ff */
[----:B------:R-:W-:-:S02]  /*25a0*/  UISETP.GE.OR UP0, UPT, UR5, UR12, UP0 ;  /* 0x0000000c0500728c */ /* 0x000fc40008706670 */
        /* <DEDUP_REMOVED lines=19> */
.L_x_40:
[----:B------:R-:W2:Y:S02]  /*26e0*/  LDCU UR4, c[0x0][0xb30] ;  /* 0x00016600ff0477ac */ /* 0x000ea40008000800 */
[----:B--2---:R-:W-:-:S09]  /*26f0*/  UISETP.NE.AND UP0, UPT, UR4, 0x1, UPT ;  /* 0x000000010400788c */ /* 0x004fd2000bf05270 */
[----:B------:R-:W-:Y:S05]  /*2700*/  BRA.U UP0, `(.L_x_41) ;  /* 0x0000000100447547 */ /* 0x000fea000b800000 */
[----:B------:R-:W2:Y:S01]  /*2710*/  LDCU.128 UR12, c[0x0][0xb10] ;  /* 0x00016200ff0c77ac */ /* 0x000ea20008000c00 */
[----:B------:R-:W3:Y:S01]  /*2720*/  LDCU UR10, c[0x0][0xb0c] ;  /* 0x00016180ff0a77ac */ /* 0x000ee20008000800 */
[----:B------:R-:W4:Y:S01]  /*2730*/  LDCU UR11, c[0x0][0xb20] ;  /* 0x00016400ff0b77ac */ /* 0x000f220008000800 */
[----:B--2---:R-:W-:Y:S02]  /*2740*/  UIMAD.WIDE.U32 UR8, UR31, UR12, URZ ;  /* 0x0000000c1f0872a5 */ /* 0x004fe4000f8e00ff */
[----:B------:R-:W-:Y:S02]  /*2750*/  UIMAD.WIDE.U32 UR4, UR30, UR15, URZ ;  /* 0x0000000f1e0472a5 */ /* 0x000fe4000f8e00ff */
[----:B---3--:R-:W-:Y:S02]  /*2760*/  UISETP.NE.AND UP2, UPT, UR10, 0x1, UPT ;  /* 0x000000010a00788c */ /* 0x008fe4000bf45270 */
[----:B------:R-:W-:Y:S01]  /*2770*/  UISETP.NE.AND UP0, UPT, UR14, 0x1, UPT ;  /* 0x000000010e00788c */ /* 0x000fe2000bf05270 */
[----:B------:R-:W-:-:S02]  /*2780*/  UMOV UR8, UR9 ;  /* 0x0000000900087c82 */ /* 0x000fc40008000000 */
[----:B------:R-:W-:Y:S01]  /*2790*/  UMOV UR4, UR5 ;  /* 0x0000000500047c82 */ /* 0x000fe20008000000 */
[----:B------:R-:W-:Y:S02]  /*27a0*/  USHF.R.U32.HI UR13, URZ, UR13, UR8 ;  /* 0x0000000dff0d7299 */ /* 0x000fe40008011608 */
[----:B----4-:R-:W-:Y:S02]  /*27b0*/  USHF.R.U32.HI UR4, URZ, UR11, UR4 ;  /* 0x0000000bff047299 */ /* 0x010fe40008011604 */
[----:B------:R-:W-:Y:S02]  /*27c0*/  USEL UR5, UR31, UR13, !UP2 ;  /* 0x0000000d1f057287 */ /* 0x000fe4000d000000 */
[----:B------:R-:W-:-:S04]  /*27d0*/  USEL UR4, UR30, UR4, !UP0 ;  /* 0x000000041e047287 */ /* 0x000fc8000c000000 */
[----:B------:R-:W-:Y:S02]  /*27e0*/  UIADD3 UR8, UPT, UPT, UR5, -UR4, URZ ;  /* 0x8000000405087290 */ /* 0x000fe4000fffe0ff */
[----:B------:R-:W-:Y:S02]  /*27f0*/  UIADD3 UR4, UPT, UPT, -UR5, UR4, URZ ;  /* 0x0000000405047290 */ /* 0x000fe4000fffe1ff */
[----:B------:R-:W-:Y:S02]  /*2800*/  UIMAD UR30, UR8, UR14, UR30 ;  /* 0x0000000e081e72a4 */ /* 0x000fe4000f8e021e */
[----:B------:R-:W-:-:S12]  /*2810*/  UIMAD UR31, UR4, UR10, UR31 ;  /* 0x0000000a041f72a4 */ /* 0x000fd8000f8e021f */
.L_x_41:
[----:B------:R-:W-:Y:S01]  /*2820*/  VIADD R11, R11, 0x1 ;  /* 0x000000010b0b7836 */ /* 0x000fe20000000000 */
[----:B------:R-:W-:Y:S02]  /*2830*/  R2UR UR5, R143 ;  /* 0x000000008f0572ca */ /* 0x000fe400000e0000 */
[----:B------:R-:W-:Y:S02]  /*2840*/  R2UR UR4, R142 ;  /* 0x000000008e0472ca */ /* 0x000fe400000e0000 */
[C---:B------:R-:W-:Y:S02]  /*2850*/  ISETP.NE.AND P0, PT, R11.reuse, 0x2, PT ;  /* 0x000000020b00780c */ /* 0x040fe40003f05270 */
[----:B------:R-:W-:Y:S02]  /*2860*/  PLOP3.LUT P1, PT, PT, PT, PT, 0x80, 0x8 ;  /* 0x000000000008781c */ /* 0x000fe40003f2f070 */
[----:B------:R-:W-:Y:S02]  /*2870*/  SEL R3, RZ, 0x1, P0 ;  /* 0x00000001ff037807 */ /* 0x000fe40000000000 */
[----:B------:R-:W-:-:S02]  /*2880*/  SEL R11, R11, RZ, P0 ;  /* 0x000000ff0b0b7207 */ /* 0x000fc40000000000 */
[----:B------:R-:W-:Y:S01]  /*2890*/  LOP3.LUT R10, R10, R3, RZ, 0x3c, !PT ;  /* 0x000000030a0a7212 */ /* 0x000fe200078e3cff */
[----:B------:R-:W-:Y:S02]  /*28a0*/  UIADD3 UR16, UPT, UPT, UR31, UR5, URZ ;  /* 0x000000051f107290 */ /* 0x000fe4000fffe0ff */
[----:B------:R-:W-:Y:S01]  /*28b0*/  UIADD3 UR20, UPT, UPT, UR30, UR4, URZ ;  /* 0x000000041e147290 */ /* 0x000fe2000fffe0ff */
[----:B------:R-:W-:Y:S11]  /*28c0*/  BRA.U UP1, `(.L_x_42) ;  /* 0xfffffff101247547 */ /* 0x000ff6000b83ffff */
[----:B------:R-:W-:Y:S01]  /*28d0*/  UIADD3 UR8, UPT, UPT, UR6, 0x20, URZ ;  /* 0x0000002006087890 */ /* 0x000fe2000fffe0ff */
[----:B------:R-:W-:-:S03]  /*28e0*/  SHF.L.U32 R3, R12, 0x1f, RZ ;  /* 0x0000001f0c037819 */ /* 0x000fc600000006ff */
[----:B------:R-:W-:-:S09]  /*28f0*/  ULEA UR4, UR7, UR8, 0x3 ;  /* 0x0000000807047291 */ /* 0x000fd2000f8e18ff */
[----:B------:R-:W2:Y:S02]  /*2900*/  SYNCS.PHASECHK.TRANS64.TRYWAIT P0, [UR4], R3 ;  /* 0x00000003ff0075a7 */ /* 0x000ea40008001104 */
[----:B--2---:R-:W-:Y:S05]  /*2910*/  @!P0 BRA `(.L_x_43) ;  /* 0x0000009400488947 */ /* 0x004fea0003800000 */
.L_x_146:
[----:B------:R-:W-:-:S04]  /*2920*/  UIADD3 UR4, UPT, UPT, UR7, 0x1, URZ ;  /* 0x0000000107047890 */ /* 0x000fc8000fffe0ff */
[----:B------:R-:W-:-:S04]  /*2930*/  UISETP.NE.AND UP0, UPT, UR4, 0x4, UPT ;  /* 0x000000040400788c */ /* 0x000fc8000bf05270 */
[----:B------:R-:W-:Y:S02]  /*2940*/  USEL UR6, URZ, 0x1, UP0 ;  /* 0x00000001ff067887 */ /* 0x000fe40008000000 */
[----:B------:R-:W-:-:S04]  /*2950*/  USEL UR4, UR4, URZ, UP0 ;  /* 0x000000ff04047287 */ /* 0x000fc80008000000 */
[----:B------:R-:W-:Y:S01]  /*2960*/  ULEA UR5, UR4, UR8, 0x3 ;  /* 0x0000000804057291 */ /* 0x000fe2000f8e18ff */
[----:B------:R-:W-:-:S04]  /*2970*/  LOP3.LUT R2, R12, UR6, RZ, 0x3c, !PT ;  /* 0x000000060c027c12 */ /* 0x000fc8000f8e3cff */
[----:B-1----:R-:W-:-:S04]  /*2980*/  SHF.L.U32 R3, R2, 0x1f, RZ ;  /* 0x0000001f02037819 */ /* 0x002fc800000006ff */
[----:B------:R-:W1:Y:S02]  /*2990*/  SYNCS.PHASECHK.TRANS64.TRYWAIT P0, [UR5], R3 ;  /* 0x00000003ff0075a7 */ /* 0x000e640008001105 */
[----:B-1----:R-:W-:Y:S05]  /*29a0*/  @!P0 BRA `(.L_x_44) ;  /* 0x00000094003c8947 */ /* 0x002fea0003800000 */
.L_x_148:
        /* <DEDUP_REMOVED lines=9> */
.L_x_150:
[----:B------:R-:W-:-:S04]  /*2a40*/  UIADD3 UR4, UPT, UPT, UR4, 0x1, URZ ;  /* 0x0000000104047890 */ /* 0x000fc8000fffe0ff */
[----:B------:R-:W-:-:S04]  /*2a50*/  UISETP.NE.AND UP0, UPT, UR4, 0x4, UPT ;  /* 0x000000040400788c */ /* 0x000fc8000bf05270 */
[----:B------:R-:W-:Y:S02]  /*2a60*/  USEL UR5, URZ, 0x1, UP0 ;  /* 0x00000001ff057887 */ /* 0x000fe40008000000 */
[----:B------:R-:W-:-:S04]  /*2a70*/  USEL UR4, UR4, URZ, UP0 ;  /* 0x000000ff04047287 */ /* 0x000fc80008000000 */
[----:B------:R-:W-:Y:S01]  /*2a80*/  ULEA UR4, UR4, UR8, 0x3 ;  /* 0x0000000804047291 */ /* 0x000fe2000f8e18ff */
[----:B-1----:R-:W-:-:S04]  /*2a90*/  LOP3.LUT R3, R2, UR5, RZ, 0x3c, !PT ;  /* 0x0000000502037c12 */ /* 0x002fc8000f8e3cff */
[----:B------:R-:W-:Y:S01]  /*2aa0*/  SHF.L.U32 R3, R3, 0x1f, RZ ;  /* 0x0000001f03037819 */ /* 0x000fe200000006ff */
[----:B------:R-:W-:-:S07]  /*2ab0*/  IMAD.U32 R0, RZ, RZ, UR4 ;  /* 0x00000004ff007e24 */ /* 0x000fce000f8e00ff */
.L_x_46:
[----:B-1----:R1:W2:Y:S02]  /*2ac0*/  SYNCS.PHASECHK.TRANS64.TRYWAIT P0, [R0+URZ], R3 ;  /* 0x00000003000075a7 */ /* 0x0022a400080011ff */
[----:B--2---:R-:W-:Y:S05]  /*2ad0*/  @!P0 NANOSLEEP.SYNCS 0x989680 ;  /* 0x009896800000895d */ /* 0x004fea0003900000 */
[----:B------:R-:W2:Y:S02]  /*2ae0*/  @!P0 SYNCS.PHASECHK.TRANS64 P0, [R0+URZ], R3 ;  /* 0x00000003000085a7 */ /* 0x000ea400080010ff */
[----:B--2---:R-:W-:Y:S05]  /*2af0*/  @P0 EXIT ;  /* 0x000000000000094d */ /* 0x004fea0003800000 */
[----:B------:R-:W-:Y:S05]  /*2b00*/  BRA `(.L_x_46) ;  /* 0xfffffffc00ec7947 */ /* 0x000fea000383ffff */
.L_x_22:
[----:B------:R-:W-:-:S04]  /*2b10*/  UISETP.NE.AND UP0, UPT, UR45, URZ, UPT ;  /* 0x000000ff2d00728c */ /* 0x000fc8000bf05270 */
[----:B------:R-:W-:-:S09]  /*2b20*/  UISETP.NE.OR UP0, UPT, UR17, 0x1, UP0 ;  /* 0x000000011100788c */ /* 0x000fd20008705670 */
[----:B------:R-:W-:Y:S05]  /*2b30*/  BRA.U UP0, `(.L_x_47) ;  /* 0x0000000500487547 */ /* 0x000fea000b800000 */
[----:B------:R-:W-:Y:S01]  /*2b40*/  ISETP.GE.U32.AND P2, PT, R3, 0x4, PT ;  /* 0x000000040300780c */ /* 0x000fe20003f46070 */
[----:B------:R-:W-:Y:S01]  /*2b50*/  IMAD.MOV.U32 R12, RZ, RZ, 0x1 ;  /* 0x00000001ff0c7424 */ /* 0x000fe200078e00ff */
[----:B------:R-:W-:Y:S02]  /*2b60*/  CS2R R10, SRZ ;  /* 0x00000000000a7805 */ /* 0x000fe4000001ff00 */
[----:B------:R-:W-:Y:S01]  /*2b70*/  CS2R R8, SRZ ;  /* 0x0000000000087805 */ /* 0x000fe2000001ff00 */
[----:B------:R-:W-:Y:S01]  /*2b80*/  UMOV UR6, 0x400 ;  /* 0x0000040000067882 */ /* 0x000fe20000000000 */
[----:B------:R-:W-:Y:S01]  /*2b90*/  UMOV UR5, URZ ;  /* 0x000000ff00057c82 */ /* 0x000fe20008000000 */
[----:B------:R-:W-:-:S12]  /*2ba0*/  ULEA UR6, UR45, UR6, 0x18 ;  /* 0x000000062d067291 */ /* 0x000fd8000f8ec0ff */
.L_x_51:
[----:B------:R-:W-:Y:S02]  /*2bb0*/  LEA R0, R8, UR6, 0x3 ;  /* 0x0000000608007c11 */ /* 0x000fe4000f8e18ff */
[----:B------:R-:W-:-:S03]  /*2bc0*/  SHF.L.U32 R5, R9, 0x1f, RZ ;  /* 0x0000001f09057819 */ /* 0x000fc600000006ff */
[----:B------:R-:W-:Y:S01]  /*2bd0*/  VIADD R4, R0, 0xe0 ;  /* 0x000000e000047836 */ /* 0x000fe20000000000 */
[----:B------:R-:W1:Y:S02]  /*2be0*/  SYNCS.PHASECHK.TRANS64.TRYWAIT P0, [R0+URZ+0xd0], R5 ;  /* 0x0000d005000075a7 */ /* 0x000e6400080011ff */
[----:B-1----:R-:W-:Y:S05]  /*2bf0*/  @!P0 BRA `(.L_x_48) ;  /* 0x0000009000d88947 */ /* 0x002fea0003800000 */
.L_x_151:
[----:B------:R-:W-:Y:S01]  /*2c00*/  ULEA UR4, UR5, UR6, 0x3 ;  /* 0x0000000605047291 */ /* 0x000fe2000f8e18ff */
[----:B------:R-:W-:Y:S01]  /*2c10*/  PRMT R4, RZ, 0x654, R4 ;  /* 0x00000654ff047816 */ /* 0x000fe20000000004 */
[----:B-1----:R-:W-:Y:S01]  /*2c20*/  @!P2 IMAD.MOV.U32 R5, RZ, RZ, 0x10 ;  /* 0x00000010ff05a424 */ /* 0x002fe200078e00ff */
[----:B------:R-:W-:Y:S01]  /*2c30*/  SHF.L.U32 R7, R12, 0x1f, RZ ;  /* 0x0000001f0c077819 */ /* 0x000fe200000006ff */
[----:B------:R-:W-:Y:S01]  /*2c40*/  UIADD3 UR7, UPT, UPT, UR4, 0x90, URZ ;  /* 0x0000009004077890 */ /* 0x000fe2000fffe0ff */
[----:B------:R1:W-:Y:S05]  /*2c50*/  SYNCS.ARRIVE.TRANS64.RED.A1T0 RZ, [R4+URZ], RZ ;  /* 0x000000ff04ff79a7 */ /* 0x0003ea00081004ff */
[----:B------:R-:W-:Y:S01]  /*2c60*/  IMAD.U32 R0, RZ, RZ, UR7 ;  /* 0x00000007ff007e24 */ /* 0x000fe2000f8e00ff */
[----:B------:R-:W2:Y:S04]  /*2c70*/  SYNCS.PHASECHK.TRANS64.TRYWAIT P0, [UR4+0xa0], R7 ;  /* 0x0000a007ff0075a7 */ /* 0x000ea80008001104 */
[----:B------:R-:W-:Y:S01]  /*2c80*/  PRMT R13, R3, 0x654, R0 ;  /* 0x00000654030d7816 */ /* 0x000fe20000000000 */
[----:B-12---:R-:W-:Y:S06]  /*2c90*/  @!P0 BRA `(.L_x_49) ;  /* 0x0000009000c48947 */ /* 0x006fec0003800000 */
.L_x_153:
[----:B------:R-:W-:Y:S01]  /*2ca0*/  ULEA UR8, UR5, UR6, 0x4 ;  /* 0x0000000605087291 */ /* 0x000fe2000f8e20ff */
[----:B------:R-:W-:Y:S01]  /*2cb0*/  SEL R2, R13, R2, !P2 ;  /* 0x000000020d027207 */ /* 0x000fe20005000000 */
[----:B------:R-:W-:Y:S01]  /*2cc0*/  UIADD3 UR9, UPT, UPT, UR4, 0x90, URZ ;  /* 0x0000009004097890 */ /* 0x000fe2000fffe0ff */
[----:B-1----:R-:W-:Y:S01]  /*2cd0*/  LEA R0, R11, UR6, 0x3 ;  /* 0x000000060b007c11 */ /* 0x002fe2000f8e18ff */
[----:B------:R-:W-:Y:S01]  /*2ce0*/  UIADD3 UR8, UPT, UPT, UR8, 0x100, URZ ;  /* 0x0000010008087890 */ /* 0x000fe2000fffe0ff */
[----:B------:R1:W-:Y:S01]  /*2cf0*/  @!P2 SYNCS.ARRIVE.TRANS64.RED RZ, [R2+URZ], R5 ;  /* 0x0000000502ffa9a7 */ /* 0x0003e200080004ff */
[----:B------:R-:W-:Y:S01]  /*2d00*/  UIADD3 UR4, UPT, UPT, UR5, 0x1, URZ ;  /* 0x0000000105047890 */ /* 0x000fe2000fffe0ff */
[----:B------:R-:W-:-:S03]  /*2d10*/  VIADD R8, R8, 0x1 ;  /* 0x0000000108087836 */ /* 0x000fc60000000000 */
[----:B------:R-:W-:Y:S02]  /*2d20*/  UISETP.NE.AND UP0, UPT, UR4, 0x2, UPT ;  /* 0x000000020400788c */ /* 0x000fe4000bf05270 */
[----:B------:R-:W-:Y:S01]  /*2d30*/  ISETP.NE.AND P0, PT, R8, 0x2, PT ;  /* 0x000000020800780c */ /* 0x000fe20003f05270 */
[----:B------:R-:W-:Y:S06]  /*2d40*/  UGETNEXTWORKID.BROADCAST [UR8], [UR9] ;  /* 0x00000000080073ca */ /* 0x000fec0008000100 */
[----:B------:R-:W-:Y:S02]  /*2d50*/  USEL UR7, URZ, 0x1, UP0 ;  /* 0x00000001ff077887 */ /* 0x000fe40008000000 */
[----:B------:R-:W-:-:S04]  /*2d60*/  USEL UR5, UR4, URZ, UP0 ;  /* 0x000000ff04057287 */ /* 0x000fc80008000000 */
[----:B------:R-:W-:Y:S02]  /*2d70*/  LOP3.LUT R12, R12, UR7, RZ, 0x3c, !PT ;  /* 0x000000070c0c7c12 */ /* 0x000fe4000f8e3cff */
[----:B-1----:R-:W-:-:S04]  /*2d80*/  SHF.L.U32 R5, R10, 0x1f, RZ ;  /* 0x0000001f0a057819 */ /* 0x002fc800000006ff */
[----:B------:R-:W1:Y:S02]  /*2d90*/  SYNCS.PHASECHK.TRANS64.TRYWAIT P1, [R0+URZ+0x90], R5 ;  /* 0x00009005000075a7 */ /* 0x000e6400080211ff */
[----:B-1----:R-:W-:Y:S05]  /*2da0*/  @!P1 BRA `(.L_x_50) ;  /* 0x0000009000989947 */ /* 0x002fea0003800000 */
.L_x_154:
[C---:B------:R-:W-:Y:S01]  /*2db0*/  LEA R4, R11.reuse, UR6, 0x4 ;  /* 0x000000060b047c11 */ /* 0x040fe2000f8e20ff */
[----:B-1----:R-:W-:Y:S01]  /*2dc0*/  VIADD R0, R0, 0xa0 ;  /* 0x000000a000007836 */ /* 0x002fe20000000000 */
[----:B------:R-:W-:Y:S01]  /*2dd0*/  SEL R8, R8, RZ, P0 ;  /* 0x000000ff08087207 */ /* 0x000fe20000000000 */
[----:B------:R-:W-:-:S03]  /*2de0*/  VIADD R11, R11, 0x1 ;  /* 0x000000010b0b7836 */ /* 0x000fc60000000000 */
[----:B------:R-:W1:Y:S01]  /*2df0*/  LDS.128 R4, [R4+0x100] ;  /* 0x0001000004047984 */ /* 0x000e620000000c00 */
[----:B------:R-:W-:Y:S02]  /*2e00*/  PRMT R0, RZ, 0x654, R0 ;  /* 0x00000654ff007816 */ /* 0x000fe40000000000 */
[C---:B------:R-:W-:Y:S01]  /*2e10*/  ISETP.NE.AND P1, PT, R11.reuse, 0x2, PT ;  /* 0x000000020b00780c */ /* 0x040fe20003f25270 */
[----:B------:R-:W-:Y:S01]  /*2e20*/  @!PT LDS RZ, [RZ] ;  /* 0x00000000fffff984 */ /* 0x000fe20000000800 */
[----:B------:R-:W-:Y:S01]  /*2e30*/  @!PT LDS RZ, [RZ] ;  /* 0x00000000fffff984 */ /* 0x000fe20000000800 */
[----:B------:R-:W-:Y:S01]  /*2e40*/  @!PT LDS RZ, [RZ] ;  /* 0x00000000fffff984 */ /* 0x000fe20000000800 */
[----:B------:R-:W-:Y:S01]  /*2e50*/  @!PT LDS RZ, [RZ] ;  /* 0x00000000fffff984 */ /* 0x000fe20000000800 */
[----:B------:R2:W-:Y:S06]  /*2e60*/  MEMBAR.ALL.CTA ;  /* 0x0000000000007992 */ /* 0x0005ec0000008000 */
[----:B--2---:R-:W2:Y:S01]  /*2e70*/  FENCE.VIEW.ASYNC.S ;  /* 0x00000000000073c6 */ /* 0x004ea20000000000 */
[----:B------:R-:W-:Y:S01]  /*2e80*/  SEL R11, R11, RZ, P1 ;  /* 0x000000ff0b0b7207 */ /* 0x000fe20000800000 */
[----:B--2---:R2:W-:Y:S01]  /*2e90*/  SYNCS.ARRIVE.TRANS64.RED.A1T0 RZ, [R0+URZ], RZ ;  /* 0x000000ff00ff79a7 */ /* 0x0045e200081004ff */
[----:B-1----:R-:W-:-:S02]  /*2ea0*/  LOP3.LUT P3, RZ, R6, 0x1, RZ, 0xc0, !PT ;  /* 0x0000000106ff7812 */ /* 0x002fc4000786c0ff */
[----:B------:R-:W-:-:S04]  /*2eb0*/  SEL R5, RZ, 0x1, P1 ;  /* 0x00000001ff057807 */ /* 0x000fc80000800000 */
[----:B------:R-:W-:Y:S02]  /*2ec0*/  LOP3.LUT R10, R10, R5, RZ, 0x3c, !PT ;  /* 0x000000050a0a7212 */ /* 0x000fe400078e3cff */
[----:B--2---:R-:W-:-:S04]  /*2ed0*/  SEL R0, RZ, 0x1, P0 ;  /* 0x00000001ff007807 */ /* 0x004fc80000000000 */
[----:B------:R-:W-:Y:S01]  /*2ee0*/  LOP3.LUT R9, R9, R0, RZ, 0x3c, !PT ;  /* 0x0000000009097212 */ /* 0x000fe200078e3cff */
[----:B------:R-:W-:Y:S06]  /*2ef0*/  @P3 BRA `(.L_x_51) ;  /* 0xfffffffc002c3947 */ /* 0x000fec000383ffff */
[----:B------:R-:W-:Y:S01]  /*2f00*/  ULEA UR4, UR5, UR6, 0x3 ;  /* 0x0000000605047291 */ /* 0x000fe2000f8e18ff */
[----:B------:R-:W-:-:S08]  /*2f10*/  SHF.L.U32 R3, R12, 0x1f, RZ ;  /* 0x0000001f0c037819 */ /* 0x000fd000000006ff */
[----:B------:R-:W1:Y:S02]  /*2f20*/  SYNCS.PHASECHK.TRANS64 P0, [UR4+0xa0], R3 ;  /* 0x0000a003ff0075a7 */ /* 0x000e640008001004 */
[----:B-1----:R-:W-:Y:S05]  /*2f30*/  @P0 BRA `(.L_x_52) ;  /* 0x0000000000080947 */ /* 0x002fea0003800000 */
[----:B------:R-:W1:Y:S02]  /*2f40*/  SYNCS.PHASECHK.TRANS64.TRYWAIT P0, [UR4+0xa0], R3 ;  /* 0x0000a003ff0075a7 */ /* 0x000e640008001104 */
[----:B-1----:R-:W-:Y:S05]  /*2f50*/  @!P0 BRA `(.L_x_53) ;  /* 0x0000009000408947 */ /* 0x002fea0003800000 */
.L_x_52:
[----:B------:R-:W-:-:S04]  /*2f60*/  UIADD3 UR7, UPT, UPT, UR5, 0x1, URZ ;  /* 0x0000000105077890 */ /* 0x000fc8000fffe0ff */
[----:B------:R-:W-:-:S04]  /*2f70*/  UISETP.NE.AND UP0, UPT, UR7, 0x2, UPT ;  /* 0x000000020700788c */ /* 0x000fc8000bf05270 */
[----:B------:R-:W-:Y:S02]  /*2f80*/  USEL UR8, URZ, 0x1, UP0 ;  /* 0x00000001ff087887 */ /* 0x000fe40008000000 */
[----:B------:R-:W-:-:S04]  /*2f90*/  USEL UR7, UR7, URZ, UP0 ;  /* 0x000000ff07077287 */ /* 0x000fc80008000000 */
[----:B------:R-:W-:Y:S01]  /*2fa0*/  ULEA UR7, UR7, UR6, 0x3 ;  /* 0x0000000607077291 */ /* 0x000fe2000f8e18ff */
[----:B-1----:R-:W-:-:S04]  /*2fb0*/  LOP3.LUT R3, R12, UR8, RZ, 0x3c, !PT ;  /* 0x000000080c037c12 */ /* 0x002fc8000f8e3cff */
[----:B------:R-:W-:-:S04]  /*2fc0*/  SHF.L.U32 R0, R3, 0x1f, RZ ;  /* 0x0000001f03007819 */ /* 0x000fc800000006ff */
[----:B------:R-:W1:Y:S02]  /*2fd0*/  SYNCS.PHASECHK.TRANS64 P0, [UR7+0xa0], R0 ;  /* 0x0000a000ff0075a7 */ /* 0x000e640008001007 */
[----:B-1----:R-:W-:Y:S05]  /*2fe0*/  @P0 EXIT ;  /* 0x000000000000094d */ /* 0x002fea0003800000 */
[----:B------:R-:W-:Y:S02]  /*2ff0*/  SHF.L.U32 R3, R3, 0x1f, RZ ;  /* 0x0000001f03037819 */ /* 0x000fe400000006ff */
[----:B------:R-:W-:-:S07]  /*3000*/  MOV R0, UR7 ;  /* 0x0000000700007c02 */ /* 0x000fce0008000f00 */
.L_x_54:
[----:B-1----:R1:W2:Y:S02]  /*3010*/  SYNCS.PHASECHK.TRANS64.TRYWAIT P0, [R0+URZ+0xa0], R3 ;  /* 0x0000a003000075a7 */ /* 0x0022a400080011ff */
[----:B--2---:R-:W-:Y:S05]  /*3020*/  @!P0 NANOSLEEP.SYNCS 0x989680 ;  /* 0x009896800000895d */ /* 0x004fea0003900000 */
[----:B------:R-:W2:Y:S02]  /*3030*/  @!P0 SYNCS.PHASECHK.TRANS64 P0, [R0+URZ+0xa0], R3 ;  /* 0x0000a003000085a7 */ /* 0x000ea400080010ff */
[----:B--2---:R-:W-:Y:S05]  /*3040*/  @P0 EXIT ;  /* 0x000000000000094d */ /* 0x004fea0003800000 */
[----:B------:R-:W-:Y:S05]  /*3050*/  BRA `(.L_x_54) ;  /* 0xfffffffc00ec7947 */ /* 0x000fea000383ffff */
.L_x_47:
[----:B------:R-:W-:Y:S05]  /*3060*/  BRA.U UP4, `(.L_x_55) ;  /* 0x0000001104587547 */ /* 0x000fea000b800000 */
[----:B------:R-:W-:Y:S01]  /*3070*/  UMOV UR4, 0x40 ;  /* 0x0000004000047882 */ /* 0x000fe20000000000 */
[----:B------:R-:W-:Y:S01]  /*3080*/  NOP ;  /* 0x0000000000007918 */ /* 0x000fe20000000000 */
[----:B------:R-:W-:Y:S01]  /*3090*/  ULEA UR5, UR45, UR4, 0x18 ;  /* 0x000000042d057291 */ /* 0x000fe2000f8ec0ff */
[----:B------:R-:W-:Y:S02]  /*30a0*/  UMOV UR6, 0x400 ;  /* 0x0000040000067882 */ /* 0x000fe40000000000 */
[----:B------:R-:W-:-:S06]  /*30b0*/  ULEA UR6, UR45, UR6, 0x18 ;  /* 0x000000062d067291 */ /* 0x000fcc000f8ec0ff */
[----:B------:R-:W1:Y:S02]  /*30c0*/  LDS.U8 R3, [UR5+0x1c] ;  /* 0x00001c05ff037984 */ /* 0x000e640008000000 */
[----:B-1----:R-:W-:-:S13]  /*30d0*/  ISETP.NE.AND P0, PT, R3, RZ, PT ;  /* 0x000000ff0300720c */ /* 0x002fda0003f05270 */
[----:B------:R-:W-:Y:S05]  /*30e0*/  @P0 BRA `(.L_x_56) ;  /* 0x0000000400080947 */ /* 0x000fea0003800000 */
[----:B------:R-:W-:Y:S02]  /*30f0*/  UISETP.NE.U32.AND UP1, UPT, UR33, 0x1, UPT ;  /* 0x000000012100788c */ /* 0x000fe4000bf25070 */
[----:B------:R-:W-:-:S07]  /*3100*/  UIADD3 UR7, UPT, UPT, UR5, 0x8, URZ ;  /* 0x0000000805077890 */ /* 0x000fce000fffe0ff */
[----:B------:R-:W-:Y:S05]  /*3110*/  BRA.U !UP1, `(.L_x_57) ;  /* 0x00000001099c7547 */ /* 0x000fea000b800000 */
[----:B------:R-:W-:Y:S01]  /*3120*/  ELECT P0, URZ, PT ;  /* 0x0000000000ff782f */ /* 0x000fe20003800000 */
[----:B------:R-:W-:-:S12]  /*3130*/  BSSY B0, `(.L_x_57) ;  /* 0x0000025000007945 */ /* 0x000fd80003800000 */
[----:B------:R-:W-:Y:S05]  /*3140*/  @!P0 BRA `(.L_x_58) ;  /* 0x00000000008c8947 */ /* 0x000fea0003800000 */
[----:B------:R-:W-:-:S05]  /*3150*/  UMOV UR4, 0x10 ;  /* 0x0000001000047882 */ /* 0x000fca0000000000 */
[----:B------:R-:W-:Y:S04]  /*3160*/  DEPBAR.LE SB1, 0x36 ;  /* 0x00009d800000791a */ /* 0x000fe80000000000 */
[----:B------:R-:W1:Y:S02]  /*3170*/  UTCATOMSWS.2CTA.FIND_AND_SET.ALIGN UP0, UR4, UR4 ;  /* 0x00000004000475e3 */ /* 0x000e640008200800 */
[----:B-1----:R-:W-:Y:S01]  /*3180*/  MOV R10, UR4 ;  /* 0x00000004000a7c02 */ /* 0x002fe20008000f00 */
[----:B------:R-:W-:Y:S06]  /*3190*/  BRA.U UP0, `(.L_x_59) ;  /* 0x0000000100187547 */ /* 0x000fec000b800000 */
.L_x_60:
[----:B------:R-:W-:Y:S05]  /*31a0*/  NANOSLEEP 0x64 ;  /* 0x000000640000795d */ /* 0x000fea0003800000 */
[----:B------:R-:W-:-:S05]  /*31b0*/  UMOV UR4, 0x10 ;  /* 0x0000001000047882 */ /* 0x000fca0000000000 */
[----:B------:R-:W-:Y:S04]  /*31c0*/  DEPBAR.LE SB1, 0x36 ;  /* 0x00009d800000791a */ /* 0x000fe80000000000 */
[----:B------:R-:W1:Y:S02]  /*31d0*/  UTCATOMSWS.2CTA.FIND_AND_SET.ALIGN UP0, UR4, UR4 ;  /* 0x00000004000475e3 */ /* 0x000e640008200800 */
[----:B-1----:R-:W-:Y:S01]  /*31e0*/  MOV R10, UR4 ;  /* 0x00000004000a7c02 */ /* 0x002fe20008000f00 */
[----:B------:R-:W-:Y:S05]  /*31f0*/  BRA.U !UP0, `(.L_x_60) ;  /* 0xfffffffd08e87547 */ /* 0x000fea000b83ffff */
.L_x_59:
[----:B------:R-:W1:Y:S01]  /*3200*/  LDS R6, [UR5+0x10] ;  /* 0x00001005ff067984 */ /* 0x000e620008000800 */
[----:B------:R-:W-:Y:S01]  /*3210*/  IMAD.U32 R3, RZ, RZ, UR6 ;  /* 0x00000006ff037e24 */ /* 0x000fe2000f8e00ff */
[----:B------:R-:W-:-:S03]  /*3220*/  MOV R4, UR34 ;  /* 0x0000002200047c02 */ /* 0x000fc60008000f00 */
[----:B------:R-:W-:Y:S01]  /*3230*/  VIADD R3, R3, 0x120 ;  /* 0x0000012003037836 */ /* 0x000fe20000000000 */
[----:B-1----:R-:W-:-:S04]  /*3240*/  SHF.L.U32 R6, R6, 0x1f, RZ ;  /* 0x0000001f06067819 */ /* 0x002fc800000006ff */
[----:B------:R-:W1:Y:S02]  /*3250*/  SYNCS.PHASECHK.TRANS64.TRYWAIT P0, [UR5+0x8], R6 ;  /* 0x00000806ff0075a7 */ /* 0x000e640008001105 */
[----:B-1----:R-:W-:Y:S05]  /*3260*/  @P0 BRA `(.L_x_61) ;  /* 0x0000000000080947 */ /* 0x002fea0003800000 */
[----:B------:R-:W1:Y:S02]  /*3270*/  SYNCS.PHASECHK.TRANS64.TRYWAIT P0, [UR5+0x8], R6 ;  /* 0x00000806ff0075a7 */ /* 0x000e640008001105 */
[----:B-1----:R-:W-:Y:S05]  /*3280*/  @!P0 BRA `(.L_x_62) ;  /* 0x0000008c008c8947 */ /* 0x002fea0003800000 */
.L_x_61:
[----:B------:R-:W-:Y:S01]  /*3290*/  PRMT R4, R4, 0x654, R3 ;  /* 0x0000065404047816 */ /* 0x000fe20000000003 */
[----:B------:R-:W-:Y:S01]  /*32a0*/  HFMA2 R3, -RZ, RZ, 0, 5.9604644775390625e-08 ;  /* 0x00000001ff037431 */ /* 0x000fe200000001ff */
[----:B------:R-:W-:Y:S01]  /*32b0*/  UPRMT UR4, UR34, 0x654, UR7 ;  /* 0x0000065422047896 */ /* 0x000fe20008000007 */
[----:B------:R-:W-:Y:S02]  /*32c0*/  IMAD.MOV.U32 R7, RZ, RZ, 0xffff ;  /* 0x0000ffffff077424 */ /* 0x000fe400078e00ff */
[----:B-1----:R-:W-:Y:S02]  /*32d0*/  IMAD.MOV.U32 R6, RZ, RZ, 0x4 ;  /* 0x00000004ff067424 */ /* 0x002fe400078e00ff */
[----:B------:R-:W-:Y:S01]  /*32e0*/  IMAD.SHL.U32 R9, R10, 0x20, RZ ;  /* 0x000000200a097824 */ /* 0x000fe200078e00ff */
[----:B------:R-:W-:Y:S02]  /*32f0*/  MOV R5, UR4 ;  /* 0x0000000400057c02 */ /* 0x000fe40008000f00 */
[-C--:B------:R-:W-:Y:S01]  /*3300*/  SHF.L.U32 R8, R7, R10.reuse, RZ ;  /* 0x0000000a07087219 */ /* 0x080fe200000006ff */
[----:B------:R1:W-:Y:S01]  /*3310*/  SYNCS.ARRIVE.TRANS64.RED RZ, [UR4], R6 ;  /* 0x00000006ffff79a7 */ /* 0x0003e20008000404 */
[----:B------:R-:W-:Y:S01]  /*3320*/  SHF.L.U32 R7, R3, R10, RZ ;  /* 0x0000000a03077219 */ /* 0x000fe200000006ff */
[----:B------:R1:W-:Y:S04]  /*3330*/  STS [UR6+0x120], R9 ;  /* 0x00012009ff007988 */ /* 0x0003e80008000806 */
[----:B------:R1:W-:Y:S04]  /*3340*/  STAS [R4.64], R10 ;  /* 0x0000000a04007dbd */ /* 0x0003e8000c0008ff */
[----:B------:R1:W-:Y:S04]  /*3350*/  ATOMS.OR RZ, [UR5+0x14], R8 ;  /* 0x00001408ffff798c */ /* 0x0003e8000b000005 */
[----:B------:R1:W-:Y:S04]  /*3360*/  ATOMS.OR RZ, [UR5+0x18], R7 ;  /* 0x00001807ffff798c */ /* 0x0003e8000b000005 */
[----:B------:R1:W-:Y:S02]  /*3370*/  ATOMS.XOR RZ, [UR5+0x10], R3 ;  /* 0x00001003ffff798c */ /* 0x0003e4000b800005 */
.L_x_58:
[----:B------:R-:W-:Y:S05]  /*3380*/  BSYNC B0 ;  /* 0x0000000000007941 */ /* 0x000fea0003800000 */
.L_x_57:
[----:B------:R-:W-:Y:S05]  /*3390*/  BRA.U UP1, `(.L_x_63) ;  /* 0x00000001016c7547 */ /* 0x000fea000b800000 */
[----:B------:R-:W-:-:S03]  /*33a0*/  UMOV UR4, 0xffffffff ;  /* 0xffffffff00047882 */ /* 0x000fc60000000000 */
[----:B------:R-:W-:Y:S05]  /*33b0*/  BRA.DIV UR4, `(.L_x_64) ;  /* 0x0000008e04587947 */ /* 0x000fea000b800000 */
[----:B------:R-:W-:-:S13]  /*33c0*/  ELECT P0, URZ, PT ;  /* 0x0000000000ff782f */ /* 0x000fda0003800000 */
.L_x_158:
[----:B------:R-:W-:Y:S05]  /*33d0*/  @!P0 BRA `(.L_x_63) ;  /* 0x00000000005c8947 */ /* 0x000fea0003800000 */
[----:B-1----:R-:W1:Y:S02]  /*33e0*/  LDS R4, [UR5+0x10] ;  /* 0x00001005ff047984 */ /* 0x002e640008000800 */
[----:B-1----:R-:W-:-:S04]  /*33f0*/  SHF.L.U32 R4, R4, 0x1f, RZ ;  /* 0x0000001f04047819 */ /* 0x002fc800000006ff */
[----:B------:R-:W1:Y:S02]  /*3400*/  SYNCS.PHASECHK.TRANS64.TRYWAIT P0, [UR5+0x8], R4 ;  /* 0x00000804ff0075a7 */ /* 0x000e640008001105 */
[----:B-1----:R-:W-:Y:S05]  /*3410*/  @P0 BRA `(.L_x_65) ;  /* 0x0000000000080947 */ /* 0x002fea0003800000 */
[----:B------:R-:W1:Y:S02]  /*3420*/  SYNCS.PHASECHK.TRANS64.TRYWAIT P0, [UR5+0x8], R4 ;  /* 0x00000804ff0075a7 */ /* 0x000e640008001105 */
[----:B-1----:R-:W-:Y:S05]  /*3430*/  @!P0 BRA `(.L_x_66) ;  /* 0x0000008c005c8947 */ /* 0x002fea0003800000 */
.L_x_65:
[----:B------:R-:W2:Y:S01]  /*3440*/  LDS R6, [UR6+0x120] ;  /* 0x00012006ff067984 */ /* 0x000ea20008000800 */
[----:B-1----:R-:W-:Y:S02]  /*3450*/  HFMA2 R3, -RZ, RZ, 0, 5.9604644775390625e-08 ;  /* 0x00000001ff037431 */ /* 0x002fe400000001ff */
[----:B------:R-:W-:Y:S01]  /*3460*/  IMAD.MOV.U32 R4, RZ, RZ, 0xffff ;  /* 0x0000ffffff047424 */ /* 0x000fe200078e00ff */
[----:B------:R-:W-:Y:S01]  /*3470*/  UPRMT UR4, UR34, 0x654, UR7 ;  /* 0x0000065422047896 */ /* 0x000fe20008000007 */
[----:B--2---:R-:W-:-:S03]  /*3480*/  IMAD.SHL.U32 R5, R6, 0x20, RZ ;  /* 0x0000002006057824 */ /* 0x004fc600078e00ff */
[-C--:B------:R-:W-:Y:S02]  /*3490*/  SHF.L.U32 R4, R4, R6.reuse, RZ ;  /* 0x0000000604047219 */ /* 0x080fe400000006ff */
[----:B------:R-:W-:Y:S01]  /*34a0*/  SHF.L.U32 R6, R3, R6, RZ ;  /* 0x0000000603067219 */ /* 0x000fe200000006ff */
[----:B------:R2:W-:Y:S04]  /*34b0*/  STS [UR6+0x120], R5 ;  /* 0x00012005ff007988 */ /* 0x0005e80008000806 */
[----:B------:R2:W-:Y:S04]  /*34c0*/  ATOMS.OR RZ, [UR5+0x14], R4 ;  /* 0x00001404ffff798c */ /* 0x0005e8000b000005 */
[----:B------:R2:W-:Y:S01]  /*34d0*/  ATOMS.OR RZ, [UR5+0x18], R6 ;  /* 0x00001806ffff798c */ /* 0x0005e2000b000005 */
[----:B------:R-:W-:Y:S03]  /*34e0*/  SYNCS.ARRIVE.TRANS64.RED.A1T0 RZ, [UR4], RZ ;  /* 0x000000ffffff79a7 */ /* 0x000fe60008100404 */
[----:B------:R2:W-:Y:S01]  /*34f0*/  ATOMS.XOR RZ, [UR5+0x10], R3 ;  /* 0x00001003ffff798c */ /* 0x0005e2000b800005 */
[----:B------:R-:W-:Y:S05]  /*3500*/  BRA `(.L_x_63) ;  /* 0x0000000000107947 */ /* 0x000fea0003800000 */
.L_x_56:
[----:B------:R-:W-:Y:S02]  /*3510*/  MOV R3, 0xffffffff ;  /* 0xffffffff00037802 */ /* 0x000fe40000000f00 */
[----:B------:R-:W-:-:S03]  /*3520*/  MOV R4, 0x3550 ;  /* 0x0000355000047802 */ /* 0x000fc60000000f00 */
[----:B------:R1:W-:Y:S04]  /*3530*/  STS [UR6+0x120], R3 ;  /* 0x00012003ff007988 */ /* 0x0003e80008000806 */
[----:B-1---5:R-:W-:Y:S05]  /*3540*/  CALL.REL.NOINC `($__internal_1_$__cuda_sm10x_tcgen05_guardrail_trap_phase_invalid_during_alloc) ;  /* 0x0000009000fc7944 */ /* 0x022fea0003c00000 */
.L_x_63:
[----:B------:R-:W-:Y:S05]  /*3550*/  WARPSYNC.ALL ;  /* 0x0000000000007948 */ /* 0x000fea0003800000 */
[----:B------:R-:W3:Y:S01]  /*3560*/  S2UR UR4, SR_CgaCtaId ;  /* 0x00000000000479c3 */ /* 0x000ee20000008800 */
[----:B------:R-:W-:Y:S01]  /*3570*/  UMOV UR17, 0x400 ;  /* 0x0000040000117882 */ /* 0x000fe20000000000 */
[----:B------:R-:W-:-:S06]  /*3580*/  NOP ;  /* 0x0000000000007918 */ /* 0x000fcc0000000000 */
[----:B------:R-:W-:Y:S06]  /*3590*/  BAR.ARV 0x6, 0xa0 ;  /* 0x0182800000007b1d */ /* 0x000fec0000002000 */
[----:B------:R-:W4:Y:S01]  /*35a0*/  LDCU UR6, c[0x0][0x38c] ;  /* 0x00007180ff0677ac */ /* 0x000f220008000800 */
[----:B------:R-:W-:Y:S01]  /*35b0*/  LOP3.LUT R0, R0, 0xffff, RZ, 0xc0, !PT ;  /* 0x0000ffff00007812 */ /* 0x000fe200078ec0ff */
[----:B-1----:R-:W-:Y:S01]  /*35c0*/  IMAD.MOV.U32 R9, RZ, RZ, 0x1 ;  /* 0x00000001ff097424 */ /* 0x002fe200078e00ff */
[----:B------:R-:W-:Y:S01]  /*35d0*/  LOP3.LUT R2, R2, 0xffff, RZ, 0xc0, !PT ;  /* 0x0000ffff02027812 */ /* 0x000fe200078ec0ff */
[----:B------:R-:W-:Y:S01]  /*35e0*/  IMAD.MOV.U32 R8, RZ, RZ, RZ ;  /* 0x000000ffff087224 */ /* 0x000fe200078e00ff */
[----:B------:R-:W-:Y:S01]  /*35f0*/  R2UR UR30, R0 ;  /* 0x00000000001e72ca */ /* 0x000fe200000e0000 */
[----:B------:R-:W-:Y:S01]  /*3600*/  UMOV UR24, URZ ;  /* 0x000000ff00187c82 */ /* 0x000fe20008000000 */
[----:B------:R-:W-:Y:S01]  /*3610*/  R2UR UR20, R2 ;  /* 0x00000000021472ca */ /* 0x000fe200000e0000 */
[----:B------:R-:W-:Y:S01]  /*3620*/  UMOV UR15, URZ ;  /* 0x000000ff000f7c82 */ /* 0x000fe20008000000 */
[----:B------:R-:W-:Y:S01]  /*3630*/  UMOV UR14, URZ ;  /* 0x000000ff000e7c82 */ /* 0x000fe20008000000 */
[----:B---3--:R-:W-:-:S02]  /*3640*/  ULEA UR17, UR4, UR17, 0x18 ;  /* 0x0000001104117291 */ /* 0x008fc4000f8ec0ff */
[----:B------:R-:W-:Y:S02]  /*3650*/  UISETP.NE.AND UP3, UPT, UR33, URZ, UPT ;  /* 0x000000ff2100728c */ /* 0x000fe4000bf65270 */
[----:B------:R-:W-:Y:S02]  /*3660*/  UIADD3 UR5, UPT, UPT, UR17, 0xc400, URZ ;  /* 0x0000c40011057890 */ /* 0x000fe4000fffe0ff */
[----:B------:R-:W-:Y:S02]  /*3670*/  UIADD3 UR4, UPT, UPT, UR17, 0x14400, URZ ;  /* 0x0001440011047890 */ /* 0x000fe4000fffe0ff */
[----:B----4-:R-:W-:Y:S01]  /*3680*/  UIADD3 UR6, UPT, UPT, UR6, 0x3f, URZ ;  /* 0x0000003f06067890 */ /* 0x010fe2000fffe0ff */
[----:B--2---:R-:W1:Y:S01]  /*3690*/  LDS R3, [UR17+0x120] ;  /* 0x00012011ff037984 */ /* 0x004e620008000800 */
[----:B------:R-:W-:Y:S02]  /*36a0*/  USHF.R.U32.HI UR5, URZ, 0x4, UR5 ;  /* 0x00000004ff057899 */ /* 0x000fe40008011605 */
[----:B------:R-:W-:-:S02]  /*36b0*/  USHF.R.S32.HI UR25, URZ, 0x1f, UR6 ;  /* 0x0000001fff197899 */ /* 0x000fc40008011406 */
[----:B------:R-:W-:Y:S02]  /*36c0*/  USHF.R.U32.HI UR4, URZ, 0x4, UR4 ;  /* 0x00000004ff047899 */ /* 0x000fe40008011604 */
[----:B------:R-:W-:Y:S02]  /*36d0*/  ULEA.HI UR25, UR25, UR6, URZ, 0x6 ;  /* 0x0000000619197291 */ /* 0x000fe4000f8f30ff */
[----:B------:R-:W-:Y:S02]  /*36e0*/  ULOP3.LUT UR5, UR5, 0x3fff, URZ, 0xc0, !UPT ;  /* 0x00003fff05057892 */ /* 0x000fe4000f8ec0ff */
[----:B------:R-:W-:Y:S02]  /*36f0*/  USHF.R.S32.HI UR25, URZ, 0x6, UR25 ;  /* 0x00000006ff197899 */ /* 0x000fe40008011419 */
[----:B------:R-:W-:Y:S02]  /*3700*/  ULOP3.LUT UR22, UR4, 0x3fff, URZ, 0xc0, !UPT ;  /* 0x00003fff04167892 */ /* 0x000fe4000f8ec0ff */
[----:B------:R-:W-:-:S02]  /*3710*/  UISETP.LT.AND UP0, UPT, UR25, 0x1, UPT ;  /* 0x000000011900788c */ /* 0x000fc4000bf01270 */
[----:B------:R-:W-:Y:S02]  /*3720*/  ULOP3.LUT UR21, UR5, 0x10000, URZ, 0xfc, !UPT ;  /* 0x0001000005157892 */ /* 0x000fe4000f8efcff */
[----:B------:R-:W-:Y:S02]  /*3730*/  ULOP3.LUT UR22, UR22, 0x10000, URZ, 0xfc, !UPT ;  /* 0x0001000016167892 */ /* 0x000fe4000f8efcff */
[----:B------:R-:W-:Y:S01]  /*3740*/  USEL UR31, UR25, 0x1, !UP0 ;  /* 0x00000001191f7887 */ /* 0x000fe2000c000000 */
[----:B------:R-:W-:Y:S01]  /*3750*/  UMOV UR28, 0x0 ;  /* 0x00000000001c7882 */ /* 0x000fe20000000000 */
[----:B------:R-:W-:Y:S01]  /*3760*/  UMOV UR29, 0x104004a0 ;  /* 0x104004a0001d7882 */ /* 0x000fe20000000000 */
[----:B------:R-:W-:Y:S01]  /*3770*/  UMOV UR26, 0x0 ;  /* 0x00000000001a7882 */ /* 0x000fe20000000000 */
[----:B------:R-:W-:Y:S01]  /*3780*/  UMOV UR27, 0x104004a0 ;  /* 0x104004a0001b7882 */ /* 0x000fe20000000000 */
[----:B-1----:R-:W-:Y:S02]  /*3790*/  R2UR UR32, R3 ;  /* 0x00000000032072ca */ /* 0x002fe400000e0000 */
[----:B------:R-:W-:-:S13]  /*37a0*/  CS2R R2, SRZ ;  /* 0x0000000000027805 */ /* 0x000fda000001ff00 */
.L_x_74:
[C---:B------:R-:W-:Y:S02]  /*37b0*/  LEA R0, R8.reuse, UR17, 0x3 ;  /* 0x0000001108007c11 */ /* 0x040fe4000f8e18ff */
[----:B------:R-:W-:Y:S02]  /*37c0*/  SHF.L.U32 R5, R3, 0x1f, RZ ;  /* 0x0000001f03057819 */ /* 0x000fe400000006ff */
[----:B------:R-:W-:Y:S02]  /*37d0*/  LEA R4, R8, UR17, 0x4 ;  /* 0x0000001108047c11 */ /* 0x000fe4000f8e20ff */
[----:B------:R-:W1:Y:S02]  /*37e0*/  SYNCS.PHASECHK.TRANS64.TRYWAIT P0, [R0+URZ+0x90], R5 ;  /* 0x00009005000075a7 */ /* 0x000e6400080011ff */
[----:B-1-3--:R-:W-:Y:S05]  /*37f0*/  @!P0 BRA `(.L_x_67) ;  /* 0x0000008800848947 */ /* 0x00afea0003800000 */
.L_x_159:
[----:B-1----:R-:W1:Y:S01]  /*3800*/  LDS.128 R4, [R4+0x100] ;  /* 0x0001000004047984 */ /* 0x002e620000000c00 */
[----:B------:R-:W-:Y:S02]  /*3810*/  VIADD R0, R0, 0xa0 ;  /* 0x000000a000007836 */ /* 0x000fe40000000000 */
[----:B------:R-:W-:Y:S01]  /*3820*/  VIADD R8, R8, 0x1 ;  /* 0x0000000108087836 */ /* 0x000fe20000000000 */
[----:B------:R-:W-:Y:S01]  /*3830*/  @!PT LDS RZ, [RZ] ;  /* 0x00000000fffff984 */ /* 0x000fe20000000800 */
[----:B------:R-:W-:Y:S01]  /*3840*/  @!PT LDS RZ, [RZ] ;  /* 0x00000000fffff984 */ /* 0x000fe20000000800 */
[----:B------:R-:W-:Y:S01]  /*3850*/  @!PT LDS RZ, [RZ] ;  /* 0x00000000fffff984 */ /* 0x000fe20000000800 */
[----:B------:R-:W-:Y:S01]  /*3860*/  @!PT LDS RZ, [RZ] ;  /* 0x00000000fffff984 */ /* 0x000fe20000000800 */
[----:B------:R2:W-:Y:S06]  /*3870*/  MEMBAR.ALL.CTA ;  /* 0x0000000000007992 */ /* 0x0005ec0000008000 */
[----:B--2---:R-:W2:Y:S01]  /*3880*/  FENCE.VIEW.ASYNC.S ;  /* 0x00000000000073c6 */ /* 0x004ea20000000000 */
[----:B------:R-:W-:-:S04]  /*3890*/  PRMT R0, RZ, 0x654, R0 ;  /* 0x00000654ff007816 */ /* 0x000fc80000000000 */
[----:B--2---:R2:W-:Y:S01]  /*38a0*/  SYNCS.ARRIVE.TRANS64.RED.A1T0 RZ, [R0+URZ], RZ ;  /* 0x000000ff00ff79a7 */ /* 0x0045e200081004ff */
[----:B-1----:R-:W-:Y:S01]  /*38b0*/  LOP3.LUT P1, RZ, R6, 0x1, RZ, 0xc0, !PT ;  /* 0x0000000106ff7812 */ /* 0x002fe2000782c0ff */
[----:B--2---:R-:W-:-:S12]  /*38c0*/  BRA.U UP3, `(.L_x_68) ;  /* 0x0000000103e07547 */ /* 0x004fd8000b800000 */
[----:B------:R-:W1:Y:S01]  /*38d0*/  LDCU UR4, c[0x0][0x38c] ;  /* 0x00007180ff0477ac */ /* 0x000e620008000800 */
[----:B------:R-:W-:Y:S02]  /*38e0*/  PLOP3.LUT P2, PT, PT, PT, PT, 0x80, 0x8 ;  /* 0x000000000008781c */ /* 0x000fe40003f4f070 */
[----:B------:R-:W-:Y:S01]  /*38f0*/  SHF.L.U32 R5, R9, 0x1f, RZ ;  /* 0x0000001f09057819 */ /* 0x000fe200000006ff */
[----:B------:R-:W-:Y:S02]  /*3900*/  ULEA UR23, UR24, UR17, 0x3 ;  /* 0x0000001118177291 */ /* 0x000fe4000f8e18ff */
[----:B------:R-:W-:Y:S02]  /*3910*/  ULEA UR18, UR24, UR32, 0x8 ;  /* 0x0000002018127291 */ /* 0x000fe4000f8e40ff */
[----:B-1----:R-:W-:-:S06]  /*3920*/  UISETP.GE.AND UP0, UPT, UR4, 0x1, UPT ;  /* 0x000000010400788c */ /* 0x002fcc000bf06270 */
[----:B------:R-:W-:-:S05]  /*3930*/  PLOP3.LUT P0, PT, PT, PT, UP0, 0x80, 0x8 ;  /* 0x000000000008781c */ /* 0x000fca0003f0f008 */
[----:B------:R-:W-:-:S08]  /*3940*/  @UP0 ULEA UR4, UR15, UR17, 0x3 ;  /* 0x000000110f040291 */ /* 0x000fd0000f8e18ff */
[----:B------:R-:W-:-:S04]  /*3950*/  @P0 SHF.L.U32 R0, R2, 0x1f, RZ ;  /* 0x0000001f02000819 */ /* 0x000fc800000006ff */
[----:B------:R1:W2:Y:S01]  /*3960*/  @P0 SYNCS.PHASECHK.TRANS64.TRYWAIT P2, [UR4], R0 ;  /* 0x00000000ff0005a7 */ /* 0x0002a20008041104 */
[----:B------:R-:W3:Y:S02]  /*3970*/  SYNCS.PHASECHK.TRANS64.TRYWAIT P0, [UR23+0xc0], R5 ;  /* 0x0000c005ff0075a7 */ /* 0x000ee40008001117 */
[----:B-123--:R-:W-:Y:S05]  /*3980*/  @!P0 BRA `(.L_x_69) ;  /* 0x0000008800348947 */ /* 0x00efea0003800000 */
.L_x_161:
[----:B------:R-:W-:Y:S01]  /*3990*/  UMOV UR19, UR14 ;  /* 0x0000000e00137c82 */ /* 0x000fe20008000000 */
[----:B------:R-:W-:Y:S05]  /*39a0*/  BRA.U !UP0, `(.L_x_70) ;  /* 0x0000000108987547 */ /* 0x000fea000b800000 */
[----:B------:R-:W-:Y:S02]  /*39b0*/  UIADD3 UR19, UPT, UPT, UR31, UR14, URZ ;  /* 0x0000000e1f137290 */ /* 0x000fe4000fffe0ff */
[----:B------:R-:W-:Y:S01]  /*39c0*/  UPLOP3.LUT UP2, UPT, UPT, UPT, UPT, 0x40, 0x4 ;  /* 0x000000000004789c */ /* 0x000fe20003f4e870 */
[----:B------:R-:W-:Y:S01]  /*39d0*/  UMOV UR16, UR25 ;  /* 0x0000001900107c82 */ /* 0x000fe20008000000 */
[----:B------:R-:W-:-:S09]  /*39e0*/  UMOV UR6, UR15 ;  /* 0x0000000f00067c82 */ /* 0x000fd20008000000 */
.L_x_73:
[----:B--2---:R-:W-:Y:S01]  /*39f0*/  ULEA UR5, UR6, UR17, 0x3 ;  /* 0x0000001106057291 */ /* 0x004fe2000f8e18ff */
[----:B---3--:R-:W-:Y:S11]  /*3a00*/  @P2 BRA `(.L_x_71) ;  /* 0x00000000000c2947 */ /* 0x008ff60003800000 */
[----:B-1----:R-:W-:Y:S04]  /*3a10*/  SHF.L.U32 R5, R2, 0x1f, RZ ;  /* 0x0000001f02057819 */ /* 0x002fe800000006ff */
[----:B------:R-:W1:Y:S02]  /*3a20*/  SYNCS.PHASECHK.TRANS64.TRYWAIT P0, [UR5], R5 ;  /* 0x00000005ff0075a7 */ /* 0x000e640008001105 */
[----:B-1----:R-:W-:Y:S05]  /*3a30*/  @!P0 BRA `(.L_x_72) ;  /* 0x0000008800208947 */ /* 0x002fea0003800000 */
.L_x_71:
[----:B------:R-:W-:Y:S01]  /*3a40*/  UISETP.NE.AND UP0, UPT, UR16, 0x1, UPT ;  /* 0x000000011000788c */ /* 0x000fe2000bf05270 */
[----:B------:R-:W-:Y:S01]  /*3a50*/  PLOP3.LUT P2, PT, PT, PT, PT, 0x80, 0x8 ;  /* 0x000000000008781c */ /* 0x000fe20003f4f070 */
[----:B------:R-:W-:Y:S02]  /*3a60*/  UIADD3 UR4, UPT, UPT, UR6, 0x1, URZ ;  /* 0x0000000106047890 */ /* 0x000fe4000fffe0ff */
[----:B------:R-:W-:Y:S02]  /*3a70*/  ULEA UR12, UR6, UR22, 0x9 ;  /* 0x00000016060c7291 */ /* 0x000fe4000f8e48ff */
[----:B------:R-:W-:Y:S01]  /*3a80*/  UISETP.NE.AND UP1, UPT, UR4, 0x4, UPT ;  /* 0x000000040400788c */ /* 0x000fe2000bf25270 */
[----:B------:R-:W-:Y:S01]  /*3a90*/  PLOP3.LUT P0, PT, PT, PT, UP0, 0x80, 0x8 ;  /* 0x000000000008781c */ /* 0x000fe20003f0f008 */
[----:B------:R-:W-:Y:S02]  /*3aa0*/  UIADD3 UR10, UPT, UPT, UR12, 0x2, URZ ;  /* 0x000000020c0a7890 */ /* 0x000fe4000fffe0ff */
[----:B------:R-:W-:Y:S02]  /*3ab0*/  USEL UR7, URZ, 0x1, UP1 ;  /* 0x00000001ff077887 */ /* 0x000fe40008800000 */
[----:B------:R-:W-:Y:S02]  /*3ac0*/  USEL UR15, UR4, URZ, UP1 ;  /* 0x000000ff040f7287 */ /* 0x000fe40008800000 */
[----:B------:R-:W-:Y:S02]  /*3ad0*/  UIADD3 UR14, UPT, UPT, UR14, 0x1, URZ ;  /* 0x000000010e0e7890 */ /* 0x000fe4000fffe0ff */
[----:B------:R-:W-:Y:S01]  /*3ae0*/  @UP0 ULEA UR4, UR15, UR17, 0x3 ;  /* 0x000000110f040291 */ /* 0x000fe2000f8e18ff */
[----:B------:R-:W-:Y:S01]  /*3af0*/  LOP3.LUT R2, R2, UR7, RZ, 0x3c, !PT ;  /* 0x0000000702027c12 */ /* 0x000fe2000f8e3cff */
[----:B------:R-:W-:Y:S01]  /*3b00*/  UIADD3 UR7, UPT, UPT, UR5, 0x20, URZ ;  /* 0x0000002005077890 */ /* 0x000fe2000fffe0ff */
[----:B------:R-:W-:Y:S02]  /*3b10*/  UMOV UR13, 0x80004020 ;  /* 0x80004020000d7882 */ /* 0x000fe40000000000 */
[----:B-1----:R-:W-:Y:S01]  /*3b20*/  @P0 SHF.L.U32 R0, R2, 0x1f, RZ ;  /* 0x0000001f02000819 */ /* 0x002fe200000006ff */
[----:B------:R-:W-:Y:S01]  /*3b30*/  UMOV UR5, 0x80004020 ;  /* 0x8000402000057882 */ /* 0x000fe20000000000 */
[----:B------:R-:W-:Y:S01]  /*3b40*/  UMOV UR11, 0x80004020 ;  /* 0x80004020000b7882 */ /* 0x000fe20000000000 */
[----:B------:R-:W-:Y:S01]  /*3b50*/  UMOV UR9, 0x80004020 ;  /* 0x8000402000097882 */ /* 0x000fe20000000000 */
[----:B------:R2:W3:Y:S01]  /*3b60*/  @P0 SYNCS.PHASECHK.TRANS64.TRYWAIT P2, [UR4], R0 ;  /* 0x00000000ff0005a7 */ /* 0x0004e20008041104 */
[----:B------:R-:W-:Y:S02]  /*3b70*/  ULEA UR4, UR6, UR21, 0x9 ;  /* 0x0000001506047291 */ /* 0x000fe4000f8e48ff */
[----:B------:R-:W-:Y:S02]  /*3b80*/  UISETP.NE.AND UP0, UPT, UR14, UR19, UPT ;  /* 0x000000130e00728c */ /* 0x000fe4000bf05270 */
[----:B------:R-:W-:Y:S02]  /*3b90*/  UIADD3 UR8, UPT, UPT, UR4, 0x2, URZ ;  /* 0x0000000204087890 */ /* 0x000fe4000fffe0ff */
[----:B------:R-:W-:Y:S01]  /*3ba0*/  UIADD3 UR16, UPT, UPT, UR16, -0x1, URZ ;  /* 0xffffffff10107890 */ /* 0x000fe2000fffe0ff */
[----:B------:R-:W-:Y:S02]  /*3bb0*/  UMOV UR6, UR15 ;  /* 0x0000000f00067c82 */ /* 0x000fe40008000000 */
[----:B------:R2:W-:Y:S01]  /*3bc0*/  UTCIMMA.2CTA gdesc[UR4], gdesc[UR12], tmem[UR18], tmem[UR28], idesc[UR29], UP2 ;  /* 0x00ff1c0c040075ea */ /* 0x0005e20009200112 */
[----:B------:R-:W-:Y:S03]  /*3bd0*/  UPLOP3.LUT UP2, UPT, UPT, UPT, UPT, 0x80, 0x8 ;  /* 0x000000000008789c */ /* 0x000fe60003f4f070 */
[----:B------:R2:W-:Y:S01]  /*3be0*/  UTCIMMA.2CTA gdesc[UR8], gdesc[UR10], tmem[UR18], tmem[UR26], idesc[UR27], UPT ;  /* 0x00ff1a0a080075ea */ /* 0x0005e2000ba00112 */
[----:B------:R2:W-:Y:S01]  /*3bf0*/  UTCBAR.2CTA.MULTICAST [UR7], URZ, UR20 ;  /* 0x000000ff070073e9 */ /* 0x0005e20008200814 */
[----:B------:R-:W-:Y:S06]  /*3c00*/  BRA.U UP0, `(.L_x_73) ;  /* 0xfffffffd00787547 */ /* 0x000fec000b83ffff */
.L_x_70:
[----:B--2---:R-:W-:Y:S01]  /*3c10*/  UIADD3 UR4, UPT, UPT, UR23, 0xb0, URZ ;  /* 0x000000b017047890 */ /* 0x004fe2000fffe0ff */
[----:B------:R-:W-:-:S08]  /*3c20*/  UMOV UR14, UR19 ;  /* 0x00000013000e7c82 */ /* 0x000fd00008000000 */
[----:B------:R2:W-:Y:S01]  /*3c30*/  UTCBAR.2CTA.MULTICAST [UR4], URZ, UR30 ;  /* 0x000000ff040073e9 */ /* 0x0005e2000820081e */
[----:B------:R-:W-:Y:S02]  /*3c40*/  NOP ;  /* 0x0000000000007918 */ /* 0x000fe40000000000 */
.L_x_68:
[----:B--2---:R-:W-:Y:S01]  /*3c50*/  UIADD3 UR4, UPT, UPT, UR24, 0x1, URZ ;  /* 0x0000000118047890 */ /* 0x004fe2000fffe0ff */
[----:B------:R-:W-:-:S03]  /*3c60*/  ISETP.NE.AND P0, PT, R8, 0x2, PT ;  /* 0x000000020800780c */ /* 0x000fc60003f05270 */
[----:B------:R-:W-:Y:S01]  /*3c70*/  UISETP.NE.AND UP0, UPT, UR4, 0x2, UPT ;  /* 0x000000020400788c */ /* 0x000fe2000bf05270 */
[----:B-1----:R-:W-:Y:S02]  /*3c80*/  SEL R0, RZ, 0x1, P0 ;  /* 0x00000001ff007807 */ /* 0x002fe40000000000 */
[----:B------:R-:W-:Y:S01]  /*3c90*/  SEL R8, R8, RZ, P0 ;  /* 0x000000ff08087207 */ /* 0x000fe20000000000 */
[----:B------:R-:W-:Y:S01]  /*3ca0*/  USEL UR5, URZ, 0x1, UP0 ;  /* 0x00000001ff057887 */ /* 0x000fe20008000000 */
[----:B------:R-:W-:Y:S01]  /*3cb0*/  LOP3.LUT R3, R3, R0, RZ, 0x3c, !PT ;  /* 0x0000000003037212 */ /* 0x000fe200078e3cff */
[----:B------:R-:W-:-:S04]  /*3cc0*/  USEL UR24, UR4, URZ, UP0 ;  /* 0x000000ff04187287 */ /* 0x000fc80008000000 */
[----:B------:R-:W-:Y:S01]  /*3cd0*/  LOP3.LUT R9, R9, UR5, RZ, 0x3c, !PT ;  /* 0x0000000509097c12 */ /* 0x000fe2000f8e3cff */
[----:B------:R-:W-:Y:S07]  /*3ce0*/  @P1 BRA `(.L_x_74) ;  /* 0xfffffff800b01947 */ /* 0x000fee000383ffff */
[----:B------:R-:W1:Y:S01]  /*3cf0*/  S2UR UR8, SR_CgaCtaId ;  /* 0x00000000000879c3 */ /* 0x000e620000008800 */
[----:B------:R-:W-:Y:S01]  /*3d00*/  ELECT P0, URZ, PT ;  /* 0x0000000000ff782f */ /* 0x000fe20003800000 */
[----:B------:R-:W-:Y:S01]  /*3d10*/  HFMA2 R0, -RZ, RZ, 0, 5.9604644775390625e-08 ;  /* 0x00000001ff007431 */ /* 0x000fe200000001ff */
[----:B------:R-:W-:-:S05]  /*3d20*/  UMOV UR4, 0x40 ;  /* 0x0000004000047882 */ /* 0x000fca0000000000 */
[----:B------:R-:W-:Y:S01]  /*3d30*/  UVIRTCOUNT.DEALLOC.SMPOOL 0x80 ;  /* 0x000000800000784c */ /* 0x000fe20000000000 */
[----:B------:R-:W-:Y:S02]  /*3d40*/  UISETP.NE.AND UP0, UPT, UR33, URZ, UPT ;  /* 0x000000ff2100728c */ /* 0x000fe4000bf05270 */
[----:B-1----:R-:W-:-:S09]  /*3d50*/  ULEA UR8, UR8, UR4, 0x18 ;  /* 0x0000000408087291 */ /* 0x002fd2000f8ec0ff */
[----:B------:R1:W-:Y:S01]  /*3d60*/  @P0 STS.U8 [UR8+0x1c], R0 ;  /* 0x00001c00ff000988 */ /* 0x0003e20008000008 */
[----:B------:R-:W-:Y:S05]  /*3d70*/  BRA.U UP0, `(.L_x_75) ;  /* 0x0000000100587547 */ /* 0x000fea000b800000 */
[----:B------:R-:W-:Y:S01]  /*3d80*/  UIADD3 UR5, UPT, UPT, UR17, 0xc0, URZ ;  /* 0x000000c011057890 */ /* 0x000fe2000fffe0ff */
[----:B------:R-:W-:-:S03]  /*3d90*/  SHF.L.U32 R3, R9, 0x1f, RZ ;  /* 0x0000001f09037819 */ /* 0x000fc600000006ff */
[----:B------:R-:W-:-:S09]  /*3da0*/  ULEA UR4, UR24, UR5, 0x3 ;  /* 0x0000000518047291 */ /* 0x000fd2000f8e18ff */
[----:B------:R-:W2:Y:S02]  /*3db0*/  SYNCS.PHASECHK.TRANS64.TRYWAIT P0, [UR4], R3 ;  /* 0x00000003ff0075a7 */ /* 0x000ea40008001104 */
[----:B--2---:R-:W-:Y:S05]  /*3dc0*/  @!P0 BRA `(.L_x_76) ;  /* 0x0000008400548947 */ /* 0x004fea0003800000 */
.L_x_164:
[----:B------:R-:W-:-:S04]  /*3dd0*/  UIADD3 UR4, UPT, UPT, UR24, 0x1, URZ ;  /* 0x0000000118047890 */ /* 0x000fc8000fffe0ff */
[----:B------:R-:W-:-:S04]  /*3de0*/  UISETP.NE.AND UP1, UPT, UR4, 0x2, UPT ;  /* 0x000000020400788c */ /* 0x000fc8000bf25270 */
[----:B------:R-:W-:Y:S02]  /*3df0*/  USEL UR6, URZ, 0x1, UP1 ;  /* 0x00000001ff067887 */ /* 0x000fe40008800000 */
[----:B------:R-:W-:-:S04]  /*3e00*/  USEL UR4, UR4, URZ, UP1 ;  /* 0x000000ff04047287 */ /* 0x000fc80008800000 */
[----:B------:R-:W-:Y:S01]  /*3e10*/  ULEA UR4, UR4, UR5, 0x3 ;  /* 0x0000000504047291 */ /* 0x000fe2000f8e18ff */
[----:B-1----:R-:W-:-:S04]  /*3e20*/  LOP3.LUT R3, R9, UR6, RZ, 0x3c, !PT ;  /* 0x0000000609037c12 */ /* 0x002fc8000f8e3cff */
[----:B------:R-:W-:Y:S01]  /*3e30*/  SHF.L.U32 R3, R3, 0x1f, RZ ;  /* 0x0000001f03037819 */ /* 0x000fe200000006ff */
[----:B------:R-:W-:-:S04]  /*3e40*/  IMAD.U32 R0, RZ, RZ, UR4 ;  /* 0x00000004ff007e24 */ /* 0x000fc8000f8e00ff */
[----:B------:R1:W2:Y:S03]  /*3e50*/  SYNCS.PHASECHK.TRANS64.TRYWAIT P0, [R0+URZ], R3 ;  /* 0x00000003000075a7 */ /* 0x0002a600080011ff */
[----:B--2---:R-:W-:Y:S05]  /*3e60*/  @!P0 NANOSLEEP.SYNCS 0x989680 ;  /* 0x009896800000895d */ /* 0x004fea0003900000 */
[----:B------:R-:W2:Y:S02]  /*3e70*/  @!P0 SYNCS.PHASECHK.TRANS64 P0, [R0+URZ], R3 ;  /* 0x00000003000085a7 */ /* 0x000ea400080010ff */
[----:B--2---:R-:W-:Y:S05]  /*3e80*/  @P0 BRA `(.L_x_77) ;  /* 0x0000000000200947 */ /* 0x004fea0003800000 */
.L_x_78:
[----:B--2---:R2:W4:Y:S02]  /*3e90*/  SYNCS.PHASECHK.TRANS64.TRYWAIT P0, [R0+URZ], R3 ;  /* 0x00000003000075a7 */ /* 0x00452400080011ff */
[----:B----4-:R-:W-:Y:S05]  /*3ea0*/  @!P0 NANOSLEEP.SYNCS 0x989680 ;  /* 0x009896800000895d */ /* 0x010fea0003900000 */
[----:B------:R-:W4:Y:S02]  /*3eb0*/  @!P0 SYNCS.PHASECHK.TRANS64 P0, [R0+URZ], R3 ;  /* 0x00000003000085a7 */ /* 0x000f2400080010ff */
[----:B----4-:R-:W-:Y:S05]  /*3ec0*/  @!P0 BRA `(.L_x_78) ;  /* 0xfffffffc00f08947 */ /* 0x010fea000383ffff */
[----:B------:R-:W-:Y:S05]  /*3ed0*/  BRA `(.L_x_77) ;  /* 0x00000000000c7947 */ /* 0x000fea0003800000 */
.L_x_75:
[----:B------:R-:W-:-:S04]  /*3ee0*/  UIADD3 UR4, UPT, UPT, UR17, 0xf0, URZ ;  /* 0x000000f011047890 */ /* 0x000fc8000fffe0ff */
[----:B------:R-:W-:-:S09]  /*3ef0*/  UPRMT UR4, UR34, 0x654, UR4 ;  /* 0x0000065422047896 */ /* 0x000fd20008000004 */
[----:B------:R-:W-:Y:S03]  /*3f00*/  SYNCS.ARRIVE.TRANS64.RED.A1T0 RZ, [UR4], RZ ;  /* 0x000000ffffff79a7 */ /* 0x000fe60008100404 */
.L_x_77:
[----:B-12---:R-:W-:Y:S01]  /*3f10*/  SHF.L.U32 R3, RZ, 0x1f, RZ ;  /* 0x0000001fff037819 */ /* 0x006fe200000006ff */
[----:B------:R-:W-:Y:S01]  /*3f20*/  UIADD3 UR4, UPT, UPT, UR17, 0xf0, URZ ;  /* 0x000000f011047890 */ /* 0x000fe2000fffe0ff */
[----:B------:R-:W-:Y:S02]  /*3f30*/  PLOP3.LUT P0, PT, PT, PT, UP0, 0x80, 0x8 ;  /* 0x000000000008781c */ /* 0x000fe40003f0f008 */
[----:B------:R-:W1:Y:S02]  /*3f40*/  SYNCS.PHASECHK.TRANS64.TRYWAIT P1, [UR17+0xf0], R3 ;  /* 0x0000f003ff0075a7 */ /* 0x000e640008021111 */
[----:B-1----:R-:W-:Y:S09]  /*3f50*/  @!P1 BRA `(.L_x_79) ;  /* 0x0000008400089947 */ /* 0x002ff20003800000 */
.L_x_166:
[----:B------:R-:W-:Y:S01]  /*3f60*/  @!UP0 UPRMT UR4, UR34, 0x654, UR4 ;  /* 0x0000065422048896 */ /* 0x000fe20008000004 */
[----:B------:R-:W-:Y:S01]  /*3f70*/  UMOV UR5, 0xffff ;  /* 0x0000ffff00057882 */ /* 0x000fe20000000000 */
[----:B------:R-:W-:-:S07]  /*3f80*/  UMOV UR6, 0x1 ;  /* 0x0000000100067882 */ /* 0x000fce0000000000 */
[----:B------:R-:W-:Y:S01]  /*3f90*/  @!P0 SYNCS.ARRIVE.TRANS64.RED.A1T0 RZ, [UR4], RZ ;  /* 0x000000ffffff89a7 */ /* 0x000fe20008100404 */
[----:B------:R-:W-:Y:S01]  /*3fa0*/  NOP ;  /* 0x0000000000007918 */ /* 0x000fe20000000000 */
[----:B-1----:R-:W1:Y:S01]  /*3fb0*/  LDS R0, [UR8+0x14] ;  /* 0x00001408ff007984 */ /* 0x002e620008000800 */
[----:B------:R-:W-:-:S04]  /*3fc0*/  ULOP3.LUT UR4, UR32, 0xffff, URZ, 0xc0, !UPT ;  /* 0x0000ffff20047892 */ /* 0x000fc8000f8ec0ff */
[----:B------:R-:W-:-:S04]  /*3fd0*/  USHF.R.U32.HI UR4, URZ, 0x5, UR4 ;  /* 0x00000005ff047899 */ /* 0x000fc80008011604 */
[----:B------:R-:W-:Y:S02]  /*3fe0*/  USHF.L.U32 UR5, UR5, UR4, URZ ;  /* 0x0000000405057299 */ /* 0x000fe400080006ff */
[----:B------:R-:W-:-:S04]  /*3ff0*/  USHF.L.U32 UR4, UR6, UR4, URZ ;  /* 0x0000000406047299 */ /* 0x000fc800080006ff */
[----:B-1----:R-:W-:-:S04]  /*4000*/  LOP3.LUT R0, R0, UR5, RZ, 0xc0, !PT ;  /* 0x0000000500007c12 */ /* 0x002fc8000f8ec0ff */
[----:B------:R-:W-:-:S13]  /*4010*/  ISETP.NE.AND P0, PT, R0, UR5, PT ;  /* 0x0000000500007c0c */ /* 0x000fda000bf05270 */
[----:B------:R-:W-:Y:S05]  /*4020*/  @P0 BRA `(.L_x_80) ;  /* 0x0000000000580947 */ /* 0x000fea0003800000 */
[----:B------:R-:W1:Y:S02]  /*4030*/  LDS R0, [UR8+0x18] ;  /* 0x00001808ff007984 */ /* 0x000e640008000800 */
[----:B-1----:R-:W-:-:S04]  /*4040*/  LOP3.LUT R0, R0, UR4, RZ, 0xc0, !PT ;  /* 0x0000000400007c12 */ /* 0x002fc8000f8ec0ff */
[----:B------:R-:W-:-:S13]  /*4050*/  ISETP.NE.AND P0, PT, R0, UR4, PT ;  /* 0x0000000400007c0c */ /* 0x000fda000bf05270 */
[----:B------:R-:W-:Y:S05]  /*4060*/  @P0 BRA `(.L_x_81) ;  /* 0x00000000003c0947 */ /* 0x000fea0003800000 */
[----:B------:R-:W1:Y:S01]  /*4070*/  S2R R2, SR_LANEID ;  /* 0x0000000000027919 */ /* 0x000e620000000000 */
[----:B------:R-:W-:Y:S01]  /*4080*/  ULOP3.LUT UR5, URZ, UR5, URZ, 0x33, !UPT ;  /* 0x00000005ff057292 */ /* 0x000fe2000f8e33ff */
[----:B------:R-:W-:Y:S01]  /*4090*/  LOP3.LUT R4, RZ, UR4, RZ, 0x33, !PT ;  /* 0x00000004ff047c12 */ /* 0x000fe2000f8e33ff */
[----:B------:R-:W-:Y:S02]  /*40a0*/  VOTEU.ANY UR4, UPT, PT ;  /* 0x0000000000047886 */ /* 0x000fe400038e0100 */
[----:B------:R-:W-:Y:S01]  /*40b0*/  UFLO.U32 UR4, UR4 ;  /* 0x00000004000472bd */ /* 0x000fe200080e0000 */
[----:B------:R-:W2:Y:S01]  /*40c0*/  REDUX UR6, R4 ;  /* 0x00000000040673c4 */ /* 0x000ea20000000000 */
[----:B------:R-:W-:-:S06]  /*40d0*/  IMAD.U32 R0, RZ, RZ, UR5 ;  /* 0x00000005ff007e24 */ /* 0x000fcc000f8e00ff */
[----:B------:R4:W-:Y:S01]  /*40e0*/  UTCATOMSWS.AND URZ, UR5 ;  /* 0x0000000500ff79e3 */ /* 0x0009e20008000000 */
[----:B------:R-:W3:Y:S01]  /*40f0*/  REDUX UR7, R0 ;  /* 0x00000000000773c4 */ /* 0x000ee20000000000 */
[----:B-1----:R-:W-:Y:S01]  /*4100*/  ISETP.EQ.U32.AND P0, PT, R2, UR4, PT ;  /* 0x0000000402007c0c */ /* 0x002fe2000bf02070 */
[----:B--2---:R-:W-:Y:S01]  /*4110*/  IMAD.U32 R2, RZ, RZ, UR6 ;  /* 0x00000006ff027e24 */ /* 0x004fe2000f8e00ff */
[----:B---3--:R-:W-:-:S11]  /*4120*/  MOV R3, UR7 ;  /* 0x0000000700037c02 */ /* 0x008fd60008000f00 */
[----:B------:R4:W-:Y:S04]  /*4130*/  @P0 ATOMS.AND RZ, [UR8+0x14], R3 ;  /* 0x00001403ffff098c */ /* 0x0009e8000a800008 */
[----:B------:R4:W-:Y:S01]  /*4140*/  @P0 ATOMS.AND RZ, [UR8+0x18], R2 ;  /* 0x00001802ffff098c */ /* 0x0009e2000a800008 */
[----:B------:R-:W-:Y:S05]  /*4150*/  BRA `(.L_x_82) ;  /* 0x0000000000147947 */ /* 0x000fea0003800000 */
.L_x_81:
[----:B------:R-:W-:Y:S02]  /*4160*/  MOV R2, 0x4180 ;  /* 0x0000418000027802 */ /* 0x000fe40000000f00 */
[----:B---3-5:R-:W-:Y:S05]  /*4170*/  CALL.REL.NOINC `($__internal_0_$__cuda_sm10x_tcgen05_guardrail_trap_col_being_dealloced_not_returned_by_alloc) ;  /* 0x0000008400e47944 */ /* 0x028fea0003c00000 */
[----:B------:R-:W-:Y:S05]  /*4180*/  BRA `(.L_x_82) ;  /* 0x0000000000087947 */ /* 0x000fea0003800000 */
.L_x_80:
[----:B------:R-:W-:Y:S02]  /*4190*/  MOV R2, 0x41b0 ;  /* 0x000041b000027802 */ /* 0x000fe40000000f00 */
[----:B---3-5:R-:W-:Y:S05]  /*41a0*/  CALL.REL.NOINC `($__internal_2_$__cuda_sm10x_tcgen05_guardrail_trap_unallocated_columns_being_dealloced) ;  /* 0x0000008400f07944 */ /* 0x028fea0003c00000 */
.L_x_82:
[----:B------:R-:W-:Y:S01]  /*41b0*/  NOP ;  /* 0x0000000000007918 */ /* 0x000fe20000000000 */
[----:B----4-:R-:W-:Y:S05]  /*41c0*/  EXIT ;  /* 0x000000000000794d */ /* 0x010fea0003800000 */
.L_x_55:
[----:B------:R-:W-:-:S09]  /*41d0*/  UISETP.NE.OR UP0, UPT, UR17, 0x3, !UP3 ;  /* 0x000000031100788c */ /* 0x000fd2000df05670 */
[----:B------:R-:W-:Y:S05]  /*41e0*/  BRA.U UP0, `(.L_x_83) ;  /* 0x0000001100587547 */ /* 0x000fea000b800000 */
[----:B------:R-:W1:Y:S01]  /*41f0*/  LDCU UR31, c[0x0][0x370] ;  /* 0x00006e00ff1f77ac */ /* 0x000e620008000800 */
[----:B------:R-:W2:Y:S01]  /*4200*/  LDC.64 R16, c[0x0][0x348] ;  /* 0x0000d200ff107b82 */ /* 0x000ea20000000a00 */
[----:B------:R-:W-:Y:S02]  /*4210*/  HFMA2 R13, -RZ, RZ, 0, 0 ;  /* 0x00000000ff0d7431 */ /* 0x000fe400000001ff */
[----:B------:R-:W-:Y:S01]  /*4220*/  IMAD.MOV.U32 R15, RZ, RZ, 0x1 ;  /* 0x00000001ff0f7424 */ /* 0x000fe200078e00ff */
[----:B------:R-:W1:Y:S01]  /*4230*/  LDCU.128 UR48, c[0x0][0xb10] ;  /* 0x00016200ff3077ac */ /* 0x000e620008000c00 */
[----:B------:R-:W-:Y:S01]  /*4240*/  IMAD.MOV.U32 R14, RZ, RZ, RZ ;  /* 0x000000ffff0e7224 */ /* 0x000fe200078e00ff */
[----:B------:R-:W-:Y:S01]  /*4250*/  MOV R7, 0x2000 ;  /* 0x0000200000077802 */ /* 0x000fe20000000f00 */
[----:B------:R-:W3:Y:S01]  /*4260*/  LDCU UR30, c[0x0][0x374] ;  /* 0x00006e80ff1e77ac */ /* 0x000ee20008000800 */
[----:B------:R-:W4:Y:S01]  /*4270*/  LDC.64 R2, c[0x0][0x888] ;  /* 0x00022200ff027b82 */ /* 0x000f220000000a00 */
[----:B------:R-:W3:Y:S01]  /*4280*/  LDCU UR15, c[0x0][0xb0c] ;  /* 0x00016180ff0f77ac */ /* 0x000ee20008000800 */
[----:B------:R-:W2:Y:S06]  /*4290*/  LDCU UR40, c[0x0][0xb20] ;  /* 0x00016400ff2877ac */ /* 0x000eac0008000800 */
[----:B------:R-:W4:Y:S01]  /*42a0*/  LDC.64 R4, c[0x0][0x890] ;  /* 0x00022400ff047b82 */ /* 0x000f220000000a00 */
[----:B------:R-:W2:Y:S01]  /*42b0*/  LDCU UR4, c[0x0][0xb30] ;  /* 0x00016600ff0477ac */ /* 0x000ea20008000800 */
[----:B------:R-:W-:Y:S01]  /*42c0*/  UMOV UR21, 0x400 ;  /* 0x0000040000157882 */ /* 0x000fe20000000000 */
[----:B-1----:R-:W-:-:S02]  /*42d0*/  UIMAD.WIDE.U32 UR6, UR31, UR48, URZ ;  /* 0x000000301f0672a5 */ /* 0x002fc4000f8e00ff */
[----:B---3--:R-:W-:Y:S02]  /*42e0*/  UIMAD.WIDE.U32 UR8, UR30, UR51, URZ ;  /* 0x000000331e0872a5 */ /* 0x008fe4000f8e00ff */
[----:B------:R-:W-:Y:S02]  /*42f0*/  ULEA UR21, UR45, UR21, 0x18 ;  /* 0x000000152d157291 */ /* 0x000fe4000f8ec0ff */
[----:B------:R-:W-:Y:S02]  /*4300*/  UPLOP3.LUT UP3, UPT, UPT, UPT, UPT, 0x40, 0x4 ;  /* 0x000000000004789c */ /* 0x000fe40003f6e870 */
[----:B------:R-:W-:Y:S01]  /*4310*/  UIADD3 UR37, UPT, UPT, UR21, 0x58, URZ ;  /* 0x0000005815257890 */ /* 0x000fe2000fffe0ff */
[----:B------:R-:W-:Y:S01]  /*4320*/  UMOV UR6, UR7 ;  /* 0x0000000700067c82 */ /* 0x000fe20008000000 */
[----:B------:R-:W-:Y:S01]  /*4330*/  UMOV UR38, UR9 ;  /* 0x0000000900267c82 */ /* 0x000fe20008000000 */
[----:B------:R-:W-:Y:S02]  /*4340*/  UISETP.GE.AND UP0, UPT, UR42, 0x1, UPT ;  /* 0x000000012a00788c */ /* 0x000fe4000bf06270 */
[----:B------:R-:W-:Y:S01]  /*4350*/  UISETP.NE.AND UP4, UPT, UR42, 0x1, UPT ;  /* 0x000000012a00788c */ /* 0x000fe2000bf85270 */
[----:B------:R-:W1:Y:S01]  /*4360*/  LDCU.64 UR22, c[0x0][0xb28] ;  /* 0x00016500ff1677ac */ /* 0x000e620008000a00 */
[----:B------:R-:W-:-:S02]  /*4370*/  UISETP.NE.AND UP6, UPT, UR15, 0x1, UPT ;  /* 0x000000010f00788c */ /* 0x000fc4000bfc5270 */
[----:B------:R-:W-:Y:S02]  /*4380*/  UISETP.NE.AND UP5, UPT, UR50, 0x1, UPT ;  /* 0x000000013200788c */ /* 0x000fe4000bfa5270 */
[----:B------:R-:W-:Y:S02]  /*4390*/  UIADD3 UR33, UPT, UPT, UR21, 0x40, URZ ;  /* 0x0000004015217890 */ /* 0x000fe4000fffe0ff */
[----:B------:R-:W-:Y:S02]  /*43a0*/  UIADD3 UR25, UPT, UPT, UR21, 0x48, URZ ;  /* 0x0000004815197890 */ /* 0x000fe4000fffe0ff */
[----:B------:R-:W-:Y:S02]  /*43b0*/  UIADD3 UR17, UPT, UPT, UR21, 0x50, URZ ;  /* 0x0000005015117890 */ /* 0x000fe4000fffe0ff */
[----:B------:R-:W-:Y:S02]  /*43c0*/  UPRMT UR37, UR45, 0x654, UR37 ;  /* 0x000006542d257896 */ /* 0x000fe40008000025 */
[----:B------:R-:W-:-:S02]  /*43d0*/  USHF.R.U32.HI UR39, URZ, UR49, UR6 ;  /* 0x00000031ff277299 */ /* 0x000fc40008011606 */
[----:B--2---:R-:W-:Y:S02]  /*43e0*/  USHF.R.U32.HI UR38, URZ, UR40, UR38 ;  /* 0x00000028ff267299 */ /* 0x004fe40008011626 */
[----:B------:R-:W-:-:S11]  /*43f0*/  UISETP.NE.AND UP2, UPT, UR4, 0x1, UPT ;  /* 0x000000010400788c */ /* 0x000fd6000bf45270 */
.L_x_94:
[C---:B------:R-:W-:Y:S02]  /*4400*/  LEA R12, R14.reuse, UR21, 0x3 ;  /* 0x000000150e0c7c11 */ /* 0x040fe4000f8e18ff */
[----:B------:R-:W-:Y:S02]  /*4410*/  SHF.L.U32 R9, R13, 0x1f, RZ ;  /* 0x0000001f0d097819 */ /* 0x000fe400000006ff */
[----:B------:R-:W-:Y:S02]  /*4420*/  LEA R10, R14, UR21, 0x4 ;  /* 0x000000150e0a7c11 */ /* 0x000fe4000f8e20ff */
[----:B--2---:R-:W2:Y:S02]  /*4430*/  SYNCS.PHASECHK.TRANS64.TRYWAIT P0, [R12+URZ+0x90], R9 ;  /* 0x000090090c0075a7 */ /* 0x004ea400080011ff */
[----:B--2---:R-:W-:Y:S05]  /*4440*/  @!P0 BRA `(.L_x_84) ;  /* 0x0000007c00e48947 */ /* 0x004fea0003800000 */
.L_x_167:
[----:B--2---:R-:W2:Y:S01]  /*4450*/  LDS.128 R8, [R10+0x100] ;  /* 0x000100000a087984 */ /* 0x004ea20000000c00 */
[----:B------:R-:W-:Y:S01]  /*4460*/  UISETP.GE.AND UP0, UPT, UR42, 0x1, UPT ;  /* 0x000000012a00788c */ /* 0x000fe2000bf06270 */
[----:B------:R-:W-:Y:S01]  /*4470*/  @!PT LDS RZ, [RZ] ;  /* 0x00000000fffff984 */ /* 0x000fe20000000800 */
[----:B------:R-:W-:Y:S01]  /*4480*/  @!PT LDS RZ, [RZ] ;  /* 0x00000000fffff984 */ /* 0x000fe20000000800 */
[----:B------:R-:W-:Y:S01]  /*4490*/  @!PT LDS RZ, [RZ] ;  /* 0x00000000fffff984 */ /* 0x000fe20000000800 */
[----:B------:R-:W-:Y:S01]  /*44a0*/  @!PT LDS RZ, [RZ] ;  /* 0x00000000fffff984 */ /* 0x000fe20000000800 */
[----:B------:R3:W-:Y:S06]  /*44b0*/  MEMBAR.ALL.CTA ;  /* 0x0000000000007992 */ /* 0x0007ec0000008000 */
[----:B---3--:R-:W3:Y:S01]  /*44c0*/  FENCE.VIEW.ASYNC.S ;  /* 0x00000000000073c6 */ /* 0x008ee20000000000 */
[----:B--2---:R-:W-:Y:S11]  /*44d0*/  LOP3.LUT P0, RZ, R10, 0x1, RZ, 0xc0, !PT ;  /* 0x000000010aff7812 */ /* 0x004ff6000780c0ff */
[----:B------:R-:W-:Y:S02]  /*44e0*/  @!UPT UIADD3 URZ, UPT, UPT, URZ, URZ, URZ ;  /* 0x000000fffffff290 */ /* 0x000fe4000fffe0ff */
[----:B---3--:R-:W-:Y:S01]  /*44f0*/  VOTEU.ANY UP1, P0 ;  /* 0x0000000000ff7886 */ /* 0x008fe20000020100 */
[----:B------:R-:W-:Y:S11]  /*4500*/  PLOP3.LUT P0, PT, PT, PT, UP1, 0x80, 0x8 ;  /* 0x000000000008781c */ /* 0x000ff60003f0f018 */
[----:B------:R-:W-:Y:S02]  /*4510*/  @!UPT UIADD3 URZ, UPT, UPT, URZ, URZ, URZ ;  /* 0x000000fffffff290 */ /* 0x000fe4000fffe0ff */
[----:B------:R-:W-:Y:S02]  /*4520*/  @P0 SHF.R.U32.HI R0, RZ, 0x10, R9 ;  /* 0x00000010ff000819 */ /* 0x000fe40000011609 */
[----:B------:R-:W-:Y:S02]  /*4530*/  @P0 MOV R6, R8 ;  /* 0x0000000800060202 */ /* 0x000fe40000000f00 */
[----:B------:R-:W-:Y:S01]  /*4540*/  @P0 R2UR UR4, R0 ;  /* 0x00000000000402ca */ /* 0x000fe200000e0000 */
[----:B------:R-:W-:Y:S01]  /*4550*/  VIADD R0, R12, 0xa0 ;  /* 0x000000a00c007836 */ /* 0x000fe20000000000 */
[----:B------:R-:W-:Y:S02]  /*4560*/  @P0 LOP3.LUT R8, R9, 0xffff, RZ, 0xc0, !PT ;  /* 0x0000ffff09080812 */ /* 0x000fe400078ec0ff */
[----:B------:R-:W-:Y:S02]  /*4570*/  @P0 R2UR UR6, R6 ;  /* 0x00000000060602ca */ /* 0x000fe400000e0000 */
[----:B------:R-:W-:Y:S02]  /*4580*/  PRMT R0, RZ, 0x654, R0 ;  /* 0x00000654ff007816 */ /* 0x000fe40000000000 */
[----:B------:R-:W-:Y:S02]  /*4590*/  @P0 R2UR UR5, R8 ;  /* 0x00000000080502ca */ /* 0x000fe400000e0000 */
[----:B------:R2:W-:Y:S03]  /*45a0*/  SYNCS.ARRIVE.TRANS64.RED.A1T0 RZ, [R0+URZ], RZ ;  /* 0x000000ff00ff79a7 */ /* 0x0005e600081004ff */
[----:B------:R-:W-:Y:S04]  /*45b0*/  @UP1 UMOV UR29, UR4 ;  /* 0x00000004001d1c82 */ /* 0x000fe80008000000 */
[----:B------:R-:W-:Y:S04]  /*45c0*/  @UP1 UMOV UR14, UR6 ;  /* 0x00000006000e1c82 */ /* 0x000fe80008000000 */
[----:B------:R-:W-:Y:S01]  /*45d0*/  @UP1 UMOV UR13, UR5 ;  /* 0x00000005000d1c82 */ /* 0x000fe20008000000 */
[----:B------:R-:W-:Y:S05]  /*45e0*/  BRA.U !UP0, `(.L_x_85) ;  /* 0x0000000108a47547 */ /* 0x000fea000b800000 */
[----:B------:R-:W-:Y:S02]  /*45f0*/  UIMAD.WIDE.U32 UR18, UR13, UR51, URZ ;  /* 0x000000330d1272a5 */ /* 0x000fe4000f8e00ff */
[----:B------:R-:W-:Y:S02]  /*4600*/  UIMAD.WIDE.U32 UR26, UR14, UR48, URZ ;  /* 0x000000300e1a72a5 */ /* 0x000fe4000f8e00ff */
[----:B------:R-:W-:Y:S02]  /*4610*/  USEL UR4, UR30, UR38, !UP5 ;  /* 0x000000261e047287 */ /* 0x000fe4000e800000 */
[----:B------:R-:W-:Y:S02]  /*4620*/  USEL UR7, UR31, UR39, !UP6 ;  /* 0x000000271f077287 */ /* 0x000fe4000f000000 */
[----:B-1----:R-:W-:Y:S02]  /*4630*/  UIMAD.WIDE.U32 UR8, UR4, UR22, URZ ;  /* 0x00000016040872a5 */ /* 0x002fe4000f8e00ff */
[----:B------:R-:W-:Y:S01]  /*4640*/  UIMAD.WIDE.U32 UR10, UR7, UR22, URZ ;  /* 0x00000016070a72a5 */ /* 0x000fe2000f8e00ff */
[----:B------:R-:W-:Y:S02]  /*4650*/  UMOV UR5, UR19 ;  /* 0x0000001300057c82 */ /* 0x000fe40008000000 */
[----:B------:R-:W-:Y:S03]  /*4660*/  USHF.R.U32.HI UR6, URZ, UR40, UR5 ;  /* 0x00000028ff067299 */ /* 0x000fe60008011605 */
[----:B------:R-:W-:Y:S01]  /*4670*/  UMOV UR5, UR27 ;  /* 0x0000001b00057c82 */ /* 0x000fe20008000000 */
[----:B------:R-:W-:Y:S02]  /*4680*/  USEL UR6, UR13, UR6, !UP5 ;  /* 0x000000060d067287 */ /* 0x000fe4000e800000 */
[----:B------:R-:W-:Y:S03]  /*4690*/  USHF.R.U32.HI UR12, URZ, UR49, UR5 ;  /* 0x00000031ff0c7299 */ /* 0x000fe60008011605 */
[----:B------:R-:W-:Y:S02]  /*46a0*/  UMOV UR5, UR9 ;  /* 0x0000000900057c82 */ /* 0x000fe40008000000 */
[----:B------:R-:W-:Y:S03]  /*46b0*/  @UP4 USHF.R.U32.HI UR4, URZ, UR23, UR5 ;  /* 0x00000017ff044299 */ /* 0x000fe60008011605 */
[----:B------:R-:W-:Y:S01]  /*46c0*/  UMOV UR5, UR11 ;  /* 0x0000000b00057c82 */ /* 0x000fe20008000000 */
[----:B------:R-:W-:Y:S02]  /*46d0*/  UIMAD UR4, UR42, UR4, URZ ;  /* 0x000000042a0472a4 */ /* 0x000fe4000f8e02ff */
[----:B------:R-:W-:Y:S02]  /*46e0*/  @UP4 USHF.R.U32.HI UR7, URZ, UR23, UR5 ;  /* 0x00000017ff074299 */ /* 0x000fe40008011605 */
[----:B------:R-:W-:Y:S02]  /*46f0*/  UIMAD.WIDE.U32 UR10, UR6, UR22, URZ ;  /* 0x00000016060a72a5 */ /* 0x000fe4000f8e00ff */
[----:B------:R-:W-:Y:S02]  /*4700*/  USEL UR5, UR14, UR12, !UP6 ;  /* 0x0000000c0e057287 */ /* 0x000fe4000f000000 */
[----:B------:R-:W-:Y:S02]  /*4710*/  UIMAD UR8, UR42, UR7, URZ ;  /* 0x000000072a0872a4 */ /* 0x000fe4000f8e02ff */
[----:B------:R-:W-:Y:S03]  /*4720*/  UISETP.GE.AND UP0, UPT, UR6, UR4, UPT ;  /* 0x000000040600728c */ /* 0x000fe6000bf06270 */
[----:B------:R-:W-:Y:S01]  /*4730*/  UMOV UR4, UR11 ;  /* 0x0000000b00047c82 */ /* 0x000fe20008000000 */
[----:B------:R-:W-:Y:S02]  /*4740*/  UISETP.GE.OR UP0, UPT, UR5, UR8, UP0 ;  /* 0x000000080500728c */ /* 0x000fe40008706670 */
[----:B------:R-:W-:Y:S02]  /*4750*/  USHF.R.U32.HI UR4, URZ, UR23, UR4 ;  /* 0x00000017ff047299 */ /* 0x000fe40008011604 */
[----:B------:R-:W-:Y:S02]  /*4760*/  UIMAD.WIDE.U32 UR8, UR5, UR22, URZ ;  /* 0x00000016050872a5 */ /* 0x000fe4000f8e00ff */
[----:B------:R-:W-:Y:S04]  /*4770*/  USEL UR10, UR6, UR4, !UP4 ;  /* 0x00000004060a7287 */ /* 0x000fe8000e000000 */
[----:B------:R-:W-:Y:S01]  /*4780*/  UIADD3 UR11, UPT, UPT, -UR10, URZ, URZ ;  /* 0x000000ff0a0b7290 */ /* 0x000fe2000fffe1ff */
[----:B------:R-:W-:Y:S02]  /*4790*/  @!UP0 UMOV UR4, UR9 ;  /* 0x0000000900048c82 */ /* 0x000fe40008000000 */
[----:B------:R-:W-:Y:S02]  /*47a0*/  @!UP0 USHF.R.U32.HI UR4, URZ, UR23, UR4 ;  /* 0x00000017ff048299 */ /* 0x000fe40008011604 */
[----:B------:R-:W-:Y:S02]  /*47b0*/  UIMAD UR8, UR42, UR11, UR6 ;  /* 0x0000000b2a0872a4 */ /* 0x000fe4000f8e0206 */
[----:B------:R-:W-:Y:S04]  /*47c0*/  @!UP0 USEL UR4, UR5, UR4, !UP4 ;  /* 0x0000000405048287 */ /* 0x000fe8000e000000 */
[----:B------:R-:W-:Y:S02]  /*47d0*/  @!UP0 UIMAD UR8, UR7, UR8, UR4 ;  /* 0x00000008070882a4 */ /* 0x000fe4000f8e0204 */
[----:B------:R-:W-:Y:S02]  /*47e0*/  @!UP0 UIADD3 UR9, UPT, UPT, UR10, -UR4, URZ ;  /* 0x800000040a098290 */ /* 0x000fe4000fffe0ff */
[----:B------:R-:W-:Y:S02]  /*47f0*/  UIADD3 UR4, UPT, UPT, -UR5, URZ, URZ ;  /* 0x000000ff05047290 */ /* 0x000fe4000fffe1ff */
[----:B------:R-:W-:Y:S02]  /*4800*/  UIADD3 UR7, UPT, UPT, -UR6, URZ, URZ ;  /* 0x000000ff06077290 */ /* 0x000fe4000fffe1ff */
[----:B------:R-:W-:Y:S02]  /*4810*/  @!UP0 UIMAD UR6, UR9, UR42, UR5 ;  /* 0x0000002a090682a4 */ /* 0x000fe4000f8e0205 */
[----:B------:R-:W-:Y:S02]  /*4820*/  UIMAD UR14, UR15, UR4, UR14 ;  /* 0x000000040f0e72a4 */ /* 0x000fe4000f8e020e */
[----:B------:R-:W-:Y:S01]  /*4830*/  UIMAD UR13, UR50, UR7, UR13 ;  /* 0x00000007320d72a4 */ /* 0x000fe2000f8e020d */
[----:B------:R-:W-:Y:S02]  /*4840*/  @!UP0 UMOV UR5, UR8 ;  /* 0x0000000800058c82 */ /* 0x000fe40008000000 */
[----:B------:R-:W-:Y:S02]  /*4850*/  UIMAD UR14, UR5, UR15, UR14 ;  /* 0x0000000f050e72a4 */ /* 0x000fe4000f8e020e */
[----:B------:R-:W-:Y:S11]  /*4860*/  UIMAD UR13, UR6, UR50, UR13 ;  /* 0x00000032060d72a4 */ /* 0x000ff6000f8e020d */
[----:B------:R-:W-:Y:S01]  /*4870*/  @!UPT UIADD3 URZ, UPT, UPT, URZ, URZ, URZ ;  /* 0x000000fffffff290 */ /* 0x000fe2000fffe0ff */
.L_x_85:
[----:B------:R-:W3:Y:S01]  /*4880*/  @!UP2 LDCU.128 UR8, c[0x0][0xb10] ;  /* 0x00016200ff08a7ac */ /* 0x000ee20008000c00 */
[C---:B----4-:R-:W-:Y:S02]  /*4890*/  ISETP.NE.U32.AND P1, PT, R4.reuse, RZ, PT ;  /* 0x000000ff0400720c */ /* 0x050fe40003f25070 */
[----:B------:R-:W-:Y:S02]  /*48a0*/  ISETP.NE.U32.AND P0, PT, R4, RZ, PT ;  /* 0x000000ff0400720c */ /* 0x000fe40003f05070 */
[C---:B------:R-:W-:Y:S02]  /*48b0*/  ISETP.NE.AND.EX P1, PT, R5.reuse, RZ, PT, P1 ;  /* 0x000000ff0500720c */ /* 0x040fe40003f25310 */
[----:B------:R-:W-:Y:S01]  /*48c0*/  ISETP.NE.AND.EX P0, PT, R5, RZ, PT, P0 ;  /* 0x000000ff0500720c */ /* 0x000fe20003f05300 */
[----:B------:R-:W4:Y:S01]  /*48d0*/  @!UP2 LDCU UR5, c[0x0][0xb0c] ;  /* 0x00016180ff05a7ac */ /* 0x000f220008000800 */
[----:B------:R-:W-:Y:S01]  /*48e0*/  SHF.L.U32 R9, R15, 0x1f, RZ ;  /* 0x0000001f0f097819 */ /* 0x000fe200000006ff */
[----:B------:R-:W-:Y:S02]  /*48f0*/  USHF.L.U32 UR35, UR16, 0x7, URZ ;  /* 0x0000000710237899 */ /* 0x000fe400080006ff */
[----:B------:R-:W-:Y:S02]  /*4900*/  USHF.L.U32 UR34, UR20, 0x8, URZ ;  /* 0x0000000814227899 */ /* 0x000fe400080006ff */
[----:B---3--:R-:W-:Y:S07]  /*4910*/  UIMAD.WIDE.U32 UR6, UR14, UR8, URZ ;  /* 0x000000080e0672a5 */ /* 0x008fee000f8e00ff */
[----:B------:R-:W-:Y:S01]  /*4920*/  @!UP2 UMOV UR4, UR7 ;  /* 0x000000070004ac82 */ /* 0x000fe20008000000 */
[----:B----4-:R-:W-:Y:S02]  /*4930*/  @!UP2 UISETP.NE.AND UP0, UPT, UR5, 0x1, UPT ;  /* 0x000000010500a88c */ /* 0x010fe4000bf05270 */
[----:B------:R-:W-:Y:S02]  /*4940*/  @!UP2 USHF.R.U32.HI UR4, URZ, UR9, UR4 ;  /* 0x00000009ff04a299 */ /* 0x000fe40008011604 */
[----:B------:R-:W-:Y:S02]  /*4950*/  UIMAD.WIDE.U32 UR6, UR13, UR11, URZ ;  /* 0x0000000b0d0672a5 */ /* 0x000fe4000f8e00ff */
[----:B------:R-:W-:Y:S02]  /*4960*/  @!UP2 USEL UR8, UR14, UR4, !UP0 ;  /* 0x000000040e08a287 */ /* 0x000fe4000c000000 */
[----:B------:R-:W-:Y:S03]  /*4970*/  @!UP2 UISETP.NE.AND UP0, UPT, UR10, 0x1, UPT ;  /* 0x000000010a00a88c */ /* 0x000fe6000bf05270 */
[----:B------:R-:W-:Y:S02]  /*4980*/  @!UP2 UMOV UR6, UR7 ;  /* 0x000000070006ac82 */ /* 0x000fe40008000000 */
[----:B------:R-:W3:Y:S02]  /*4990*/  @!UP2 LDCU UR4, c[0x0][0xb20] ;  /* 0x00016400ff04a7ac */ /* 0x000ee40008000800 */
[----:B---3--:R-:W-:Y:S04]  /*49a0*/  @!UP2 USHF.R.U32.HI UR6, URZ, UR4, UR6 ;  /* 0x00000004ff06a299 */ /* 0x008fe80008011606 */
[----:B------:R-:W-:Y:S04]  /*49b0*/  @!UP2 USEL UR6, UR13, UR6, !UP0 ;  /* 0x000000060d06a287 */ /* 0x000fe8000c000000 */
[----:B------:R-:W-:Y:S02]  /*49c0*/  @!UP2 UIADD3 UR4, UPT, UPT, -UR8, UR6, URZ ;  /* 0x000000060804a290 */ /* 0x000fe4000fffe1ff */
[----:B------:R-:W-:Y:S02]  /*49d0*/  @!UP2 UIADD3 UR6, UPT, UPT, UR8, -UR6, URZ ;  /* 0x800000060806a290 */ /* 0x000fe4000fffe0ff */
[----:B------:R-:W-:Y:S02]  /*49e0*/  @!UP2 UIMAD UR14, UR4, UR5, UR14 ;  /* 0x00000005040ea2a4 */ /* 0x000fe4000f8e020e */
[----:B------:R-:W-:Y:S01]  /*49f0*/  @!UP2 UIMAD UR13, UR6, UR10, UR13 ;  /* 0x0000000a060da2a4 */ /* 0x000fe2000f8e020d */
[----:B------:R-:W-:Y:S11]  /*4a00*/  BRA.U UP3, `(.L_x_86) ;  /* 0x0000000103107547 */ /* 0x000ff6000b800000 */
[----:B--2---:R-:W-:Y:S04]  /*4a10*/  MOV R0, UR41 ;  /* 0x0000002900007c02 */ /* 0x004fe80008000f00 */
[----:B------:R-:W-:Y:S04]  /*4a20*/  SHF.L.U32 R11, R0, 0x1f, RZ ;  /* 0x0000001f000b7819 */ /* 0x000fe800000006ff */
[----:B------:R-:W2:Y:S02]  /*4a30*/  SYNCS.PHASECHK.TRANS64.TRYWAIT P2, [UR21+0x88], R11 ;  /* 0x0000880bff0075a7 */ /* 0x000ea40008041115 */
[----:B--2---:R-:W-:Y:S05]  /*4a40*/  @!P2 BRA `(.L_x_87) ;  /* 0x000000780078a947 */ /* 0x004fea0003800000 */
.L_x_86:
[----:B------:R-:W-:Y:S05]  /*4a50*/  @!P1 BRA `(.L_x_88) ;  /* 0x0000000000309947 */ /* 0x000fea0003800000 */
[----:B------:R-:W-:Y:S01]  /*4a60*/  ISETP.NE.U32.AND P1, PT, R2, RZ, PT ;  /* 0x000000ff0200720c */ /* 0x000fe20003f25070 */
[----:B------:R-:W3:Y:S01]  /*4a70*/  LDCU.64 UR4, c[0x0][0x358] ;  /* 0x00006b00ff0477ac */ /* 0x000ee20008000a00 */
[----:B------:R-:W-:Y:S02]  /*4a80*/  IMAD.MOV.U32 R140, RZ, RZ, 0x1 ;  /* 0x00000001ff8c7424 */ /* 0x000fe400078e00ff */
[----:B------:R-:W-:Y:S11]  /*4a90*/  ISETP.NE.AND.EX P1, PT, R3, RZ, PT, P1 ;  /* 0x000000ff0300720c */ /* 0x000ff60003f25310 */
[----:B------:R-:W-:Y:S02]  /*4aa0*/  @!UPT UIADD3 URZ, UPT, UPT, URZ, URZ, URZ ;  /* 0x000000fffffff290 */ /* 0x000fe4000fffe0ff */
[----:B--2---:R-:W2:Y:S01]  /*4ab0*/  @P1 LDC.64 R10, c[0x0][0x888] ;  /* 0x00022200ff0a1b82 */ /* 0x004ea20000000a00 */
[----:B------:R-:W-:Y:S04]  /*4ac0*/  @P1 IMAD R0, R4, UR36, RZ ;  /* 0x0000002404001c24 */ /* 0x000fe8000f8e02ff */
[----:B--2---:R-:W-:Y:S04]  /*4ad0*/  @P1 IMAD.WIDE R10, R0, 0x4, R10 ;  /* 0x00000004000a1825 */ /* 0x004fe800078e020a */
[----:B------:R-:W-:Y:S01]  /*4ae0*/  HFMA2 R0, -RZ, RZ, 0, 5.9604644775390625e-08 ;  /* 0x00000001ff007431 */ /* 0x000fe200000001ff */
[----:B---3-5:R3:W5:Y:S04]  /*4af0*/  @P1 LDG.E R72, desc[UR4][R10.64] ;  /* 0x000000040a481981 */ /* 0x028768000c1e1900 */
[----:B------:R-:W-:Y:S01]  /*4b00*/  @!P1 PRMT R140, R0, 0x7610, R140 ;  /* 0x00007610008c9816 */ /* 0x000fe2000000008c */
[----:B---3--:R-:W4:Y:S06]  /*4b10*/  @!P1 LDC R72, c[0x0][0x880] ;  /* 0x00022000ff489b82 */ /* 0x008f2c0000000800 */
.L_x_88:
[----:B----45:R-:W-:Y:S01]  /*4b20*/  @!P0 ISETP.EQ.AND P1, PT, R72, RZ, PT ;  /* 0x000000ff4800820c */ /* 0x030fe20003f22270 */
[----:B------:R-:W-:Y:S01]  /*4b30*/  @!UPT UIADD3 URZ, UPT, UPT, URZ, URZ, URZ ;  /* 0x000000fffffff290 */ /* 0x000fe2000fffe0ff */
[----:B------:R-:W-:Y:S11]  /*4b40*/  @!P0 BRA `(.L_x_89) ;  /* 0x0000000000188947 */ /* 0x000ff60003800000 */
[----:B------:R-:W-:Y:S02]  /*4b50*/  LOP3.LUT P0, RZ, R140, 0xff, RZ, 0xc0, !PT ;  /* 0x000000ff8cff7812 */ /* 0x000fe4000780c0ff */
[----:B------:R-:W-:Y:S04]  /*4b60*/  ISETP.NE.U32.AND P1, PT, R2, RZ, PT ;  /* 0x000000ff0200720c */ /* 0x000fe80003f25070 */
[----:B------:R-:W-:Y:S04]  /*4b70*/  ISETP.NE.AND.EX P1, PT, R3, RZ, PT, P1 ;  /* 0x000000ff0300720c */ /* 0x000fe80003f25310 */
[----:B------:R-:W-:Y:S03]  /*4b80*/  PLOP3.LUT P1, PT, P1, PT, PT, 0x8, 0x80 ;  /* 0x000000000080781c */ /* 0x000fe60000f2e170 */
[----:B------:R-:W-:Y:S11]  /*4b90*/  @P0 ISETP.EQ.AND P1, PT, R72, RZ, PT ;  /* 0x000000ff4800020c */ /* 0x000ff60003f22270 */
[----:B------:R-:W-:Y:S02]  /*4ba0*/  @!UPT UIADD3 URZ, UPT, UPT, URZ, URZ, URZ ;  /* 0x000000fffffff290 */ /* 0x000fe4000fffe0ff */
.L_x_89:
[----:B------:R-:W3:Y:S01]  /*4bb0*/  SYNCS.PHASECHK.TRANS64.TRYWAIT P2, [UR21+0x60], R9 ;  /* 0x00006009ff0075a7 */ /* 0x000ee20008041115 */
[----:B------:R-:W-:Y:S04]  /*4bc0*/  ELECT P0, URZ, PT ;  /* 0x0000000000ff782f */ /* 0x000fe80003800000 */
[----:B------:R-:W-:Y:S11]  /*4bd0*/  PLOP3.LUT P1, PT, P1, P0, PT, 0xf2, 0x2f ;  /* 0x00000000002f781c */ /* 0x000ff60000f21e72 */
[----:B------:R-:W-:Y:S02]  /*4be0*/  @!UPT UIADD3 URZ, UPT, UPT, URZ, URZ, URZ ;  /* 0x000000fffffff290 */ /* 0x000fe4000fffe0ff */
[----:B------:R-:W-:Y:S05]  /*4bf0*/  @!P1 IADD3 R8, P0, PT, R16, 0x580, RZ ;  /* 0x0000058010089810 */ /* 0x000fea0007f1e0ff */
[----:B------:R-:W-:Y:S01]  /*4c00*/  @!P1 IMAD.X R6, RZ, RZ, R17, P0 ;  /* 0x000000ffff069224 */ /* 0x000fe200000e0611 */
[----:B---3--:R-:W-:Y:S07]  /*4c10*/  @!P2 BRA `(.L_x_90) ;  /* 0x00000078001ca947 */ /* 0x008fee0003800000 */
.L_x_170:
[----:B------:R-:W-:Y:S01]  /*4c20*/  @!P1 R2UR UR5, R8 ;  /* 0x00000000080592ca */ /* 0x000fe200000e0000 */
[----:B------:R-:W-:Y:S01]  /*4c30*/  VOTEU.ALL UP0, P1 ;  /* 0x0000000000ff7886 */ /* 0x000fe20000800000 */
[----:B------:R-:W-:Y:S01]  /*4c40*/  @!P1 R2UR UR4, R6 ;  /* 0x00000000060492ca */ /* 0x000fe200000e0000 */
[----:B--2---:R-:W-:Y:S01]  /*4c50*/  @!P1 IMAD.MOV.U32 R0, RZ, RZ, 0x2000 ;  /* 0x00002000ff009424 */ /* 0x004fe200078e00ff */
[----:B------:R-:W-:Y:S01]  /*4c60*/  UMOV UR8, 0x0 ;  /* 0x0000000000087882 */ /* 0x000fe20000000000 */
[----:B------:R-:W-:Y:S01]  /*4c70*/  UMOV UR9, 0x10000000 ;  /* 0x1000000000097882 */ /* 0x000fe20000000000 */
[----:B------:R-:W-:Y:S01]  /*4c80*/  @!UP0 UIADD3 UR32, UPT, UPT, UR21, 0x200, URZ ;  /* 0x0000020015208890 */ /* 0x000fe2000fffe0ff */
[----:B------:R-:W-:Y:S01]  /*4c90*/  @!P1 IADD3 R8, P0, PT, R16, 0x580, RZ ;  /* 0x0000058010089810 */ /* 0x000fe20007f1e0ff */
[----:B------:R-:W-:Y:S01]  /*4ca0*/  VOTEU.ALL UP0, P1 ;  /* 0x0000000000ff7886 */ /* 0x000fe20000800000 */
[----:B------:R-:W-:Y:S03]  /*4cb0*/  UPRMT UR6, UR45, 0x654, UR33 ;  /* 0x000006542d067896 */ /* 0x000fe60008000021 */
[----:B------:R-:W-:Y:S02]  /*4cc0*/  @!P1 IMAD.X R6, RZ, RZ, R17, P0 ;  /* 0x000000ffff069224 */ /* 0x000fe400000e0611 */
[----:B------:R-:W-:Y:S02]  /*4cd0*/  IMAD.U32 R10, RZ, RZ, UR5 ;  /* 0x00000005ff0a7e24 */ /* 0x000fe4000f8e00ff */
[----:B------:R-:W-:Y:S03]  /*4ce0*/  IMAD.U32 R11, RZ, RZ, UR4 ;  /* 0x00000004ff0b7e24 */ /* 0x000fe6000f8e00ff */
[----:B------:R-:W-:Y:S02]  /*4cf0*/  @!P1 R2UR UR4, R10 ;  /* 0x000000000a0492ca */ /* 0x000fe400000e0000 */
[----:B------:R-:W-:Y:S11]  /*4d00*/  @!P1 R2UR UR5, R11 ;  /* 0x000000000b0592ca */ /* 0x000ff600000e0000 */
[----:B------:R-:W-:Y:S02]  /*4d10*/  @!UPT UIADD3 URZ, UPT, UPT, URZ, URZ, URZ ;  /* 0x000000fffffff290 */ /* 0x000fe4000fffe0ff */
[----:B------:R2:W-:Y:S01]  /*4d20*/  @!UP0 UTMALDG.3D [UR32], [UR4], desc[UR8] ;  /* 0x00000820040085b4 */ /* 0x0005e20008011000 */
[----:B------:R2:W-:Y:S01]  /*4d30*/  @!P1 SYNCS.ARRIVE.TRANS64.RED.A0TR RZ, [UR21+0x40], R0 ;  /* 0x00004000ffff99a7 */ /* 0x0005e20008300415 */
[----:B------:R-:W-:Y:S01]  /*4d40*/  SYNCS.ARRIVE.TRANS64.RED.A1T0 RZ, [UR6], RZ ;  /* 0x000000ffffff79a7 */ /* 0x000fe20008100406 */
[----:B------:R-:W3:Y:S02]  /*4d50*/  SYNCS.PHASECHK.TRANS64.TRYWAIT P2, [UR21+0x68], R9 ;  /* 0x00006809ff0075a7 */ /* 0x000ee40008041115 */
[----:B--23--:R-:W-:Y:S05]  /*4d60*/  @!P2 BRA `(.L_x_91) ;  /* 0x0000007400e0a947 */ /* 0x00cfea0003800000 */
.L_x_172:
        /* <DEDUP_REMOVED lines=8> */
[----:B------:R-:W-:Y:S01]  /*4df0*/  @!UP0 UIADD3 UR24, UPT, UPT, UR21, 0x2200, URZ ;  /* 0x0000220015188890 */ /* 0x000fe2000fffe0ff */
[----:B------:R-:W-:Y:S01]  /*4e00*/  VOTEU.ALL UP0, P1 ;  /* 0x0000000000ff7886 */ /* 0x000fe20000800000 */
[----:B------:R-:W-:Y:S01]  /*4e10*/  UMOV UR27, UR35 ;  /* 0x00000023001b7c82 */ /* 0x000fe20008000000 */
[----:B------:R-:W-:Y:S02]  /*4e20*/  UMOV UR28, UR36 ;  /* 0x00000024001c7c82 */ /* 0x000fe40008000000 */
[----:B------:R-:W-:Y:S01]  /*4e30*/  IMAD.U32 R10, RZ, RZ, UR5 ;  /* 0x00000005ff0a7e24 */ /* 0x000fe2000f8e00ff */
[----:B------:R-:W-:Y:S01]  /*4e40*/  UPRMT UR6, UR45, 0x654, UR25 ;  /* 0x000006542d067896 */ /* 0x000fe20008000019 */
[----:B------:R-:W-:Y:S02]  /*4e50*/  IMAD.U32 R11, RZ, RZ, UR4 ;  /* 0x00000004ff0b7e24 */ /* 0x000fe4000f8e00ff */
[----:B------:R-:W-:Y:S01]  /*4e60*/  @!P1 IMAD.X R6, RZ, RZ, R17, P0 ;  /* 0x000000ffff069224 */ /* 0x000fe200000e0611 */
        /* <DEDUP_REMOVED lines=8> */
.L_x_174:
[----:B------:R-:W-:Y:S01]  /*4ef0*/  @!P1 R2UR UR5, R8 ;  /* 0x00000000080592ca */ /* 0x000fe200000e0000 */
[----:B------:R-:W-:Y:S01]  /*4f00*/  VOTEU.ALL UP0, P1 ;  /* 0x0000000000ff7886 */ /* 0x000fe20000800000 */
[----:B------:R-:W-:Y:S01]  /*4f10*/  @!P1 R2UR UR4, R6 ;  /* 0x00000000060492ca */ /* 0x000fe200000e0000 */
[----:B--2---:R-:W-:Y:S01]  /*4f20*/  @!P1 IMAD.MOV.U32 R0, RZ, RZ, 0x2000 ;  /* 0x00002000ff009424 */ /* 0x004fe200078e00ff */
[----:B------:R-:W-:Y:S01]  /*4f30*/  UMOV UR8, 0x0 ;  /* 0x0000000000087882 */ /* 0x000fe20000000000 */
[----:B------:R-:W-:Y:S01]  /*4f40*/  UMOV UR9, 0x10000000 ;  /* 0x1000000000097882 */ /* 0x000fe20000000000 */
[----:B------:R-:W-:Y:S01]  /*4f50*/  @!UP0 UIADD3 UR18, UPT, UPT, UR34, 0x80, URZ ;  /* 0x0000008022128890 */ /* 0x000fe2000fffe0ff */
[----:B------:R-:W-:Y:S01]  /*4f60*/  VIADD R14, R14, 0x1 ;  /* 0x000000010e0e7836 */ /* 0x000fe20000000000 */
[----:B------:R-:W-:Y:S01]  /*4f70*/  @!UP0 UIADD3 UR16, UPT, UPT, UR21, 0x4200, URZ ;  /* 0x0000420015108890 */ /* 0x000fe2000fffe0ff */
[----:B------:R-:W-:Y:S01]  /*4f80*/  VOTEU.ALL UP0, P1 ;  /* 0x0000000000ff7886 */ /* 0x000fe20000800000 */
[----:B------:R-:W-:Y:S01]  /*4f90*/  UMOV UR19, UR35 ;  /* 0x0000002300137c82 */ /* 0x000fe20008000000 */
[----:B------:R-:W-:Y:S02]  /*4fa0*/  UMOV UR20, UR36 ;  /* 0x0000002400147c82 */ /* 0x000fe40008000000 */
[----:B------:R-:W-:Y:S01]  /*4fb0*/  IMAD.U32 R10, RZ, RZ, UR5 ;  /* 0x00000005ff0a7e24 */ /* 0x000fe2000f8e00ff */
[----:B------:R-:W-:Y:S01]  /*4fc0*/  UPRMT UR6, UR45, 0x654, UR17 ;  /* 0x000006542d067896 */ /* 0x000fe20008000011 */
        /* <DEDUP_REMOVED lines=9> */
.L_x_176:
[----:B------:R-:W-:Y:S01]  /*5060*/  @!P1 IADD3 R6, P0, PT, R16, 0x580, RZ ;  /* 0x0000058010069810 */ /* 0x000fe20007f1e0ff */
[----:B------:R-:W-:Y:S01]  /*5070*/  VOTEU.ALL UP0, P1 ;  /* 0x0000000000ff7886 */ /* 0x000fe20000800000 */
[----:B------:R-:W-:Y:S01]  /*5080*/  UMOV UR6, 0x0 ;  /* 0x0000000000067882 */ /* 0x000fe20000000000 */
[----:B------:R-:W-:Y:S01]  /*5090*/  UMOV UR7, 0x10000000 ;  /* 0x1000000000077882 */ /* 0x000fe20000000000 */
[----:B------:R-:W-:Y:S01]  /*50a0*/  @!P1 R2UR UR5, R6 ;  /* 0x00000000060592ca */ /* 0x000fe200000e0000 */
[----:B--2---:R-:W-:Y:S01]  /*50b0*/  @!P1 IMAD.X R0, RZ, RZ, R17, P0 ;  /* 0x000000ffff009224 */ /* 0x004fe200000e0611 */
[----:B------:R-:W-:Y:S01]  /*50c0*/  @!UP0 UIADD3 UR10, UPT, UPT, UR34, 0xc0, URZ ;  /* 0x000000c0220a8890 */ /* 0x000fe2000fffe0ff */
[----:B------:R-:W-:Y:S01]  /*50d0*/  R2UR UR18, R142 ;  /* 0x000000008e1272ca */ /* 0x000fe200000e0000 */
[----:B------:R-:W-:Y:S01]  /*50e0*/  @!UP0 UIADD3 UR8, UPT, UPT, UR21, 0x6200, URZ ;  /* 0x0000620015088890 */ /* 0x000fe2000fffe0ff */
[----:B------:R-:W-:Y:S01]  /*50f0*/  R2UR UR16, R143 ;  /* 0x000000008f1072ca */ /* 0x000fe200000e0000 */
[----:B------:R-:W-:Y:S01]  /*5100*/  @!UP0 UIADD3 UR9, UPT, UPT, UR21, 0x58, URZ ;  /* 0x0000005815098890 */ /* 0x000fe2000fffe0ff */
[----:B------:R-:W-:Y:S01]  /*5110*/  @!P1 R2UR UR4, R0 ;  /* 0x00000000000492ca */ /* 0x000fe200000e0000 */
[----:B------:R-:W-:Y:S01]  /*5120*/  VOTEU.ALL UP0, P1 ;  /* 0x0000000000ff7886 */ /* 0x000fe20000800000 */
[----:B------:R-:W-:Y:S01]  /*5130*/  UMOV UR11, UR35 ;  /* 0x00000023000b7c82 */ /* 0x000fe20008000000 */
[----:B------:R-:W-:Y:S01]  /*5140*/  UMOV UR12, UR36 ;  /* 0x00000024000c7c82 */ /* 0x000fe20008000000 */
[C---:B------:R-:W-:Y:S01]  /*5150*/  ISETP.NE.AND P0, PT, R14.reuse, 0x2, PT ;  /* 0x000000020e00780c */ /* 0x040fe20003f05270 */
[----:B------:R-:W-:Y:S01]  /*5160*/  UPLOP3.LUT UP3, UPT, UPT, UPT, UPT, 0x80, 0x8 ;  /* 0x000000000008789c */ /* 0x000fe20003f6f070 */
[----:B------:R-:W-:Y:S01]  /*5170*/  IMAD.U32 R8, RZ, RZ, UR5 ;  /* 0x00000005ff087e24 */ /* 0x000fe2000f8e00ff */
[----:B------:R-:W-:Y:S01]  /*5180*/  LOP3.LUT R15, R15, 0x1, RZ, 0x3c, !PT ;  /* 0x000000010f0f7812 */ /* 0x000fe200078e3cff */
[----:B------:R-:W-:Y:S01]  /*5190*/  UMOV UR36, UR29 ;  /* 0x0000001d00247c82 */ /* 0x000fe20008000000 */
[----:B------:R-:W-:Y:S01]  /*51a0*/  SEL R0, RZ, 0x1, P0 ;  /* 0x00000001ff007807 */ /* 0x000fe20000000000 */
[----:B------:R-:W-:Y:S01]  /*51b0*/  UIADD3 UR20, UPT, UPT, UR13, UR18, URZ ;  /* 0x000000120d147290 */ /* 0x000fe2000fffe0ff */
[----:B------:R-:W-:Y:S01]  /*51c0*/  SEL R14, R14, RZ, P0 ;  /* 0x000000ff0e0e7207 */ /* 0x000fe20000000000 */
[----:B------:R-:W-:Y:S01]  /*51d0*/  UIADD3 UR16, UPT, UPT, UR14, UR16, URZ ;  /* 0x000000100e107290 */ /* 0x000fe2000fffe0ff */
[----:B------:R-:W-:Y:S01]  /*51e0*/  IMAD.U32 R9, RZ, RZ, UR4 ;  /* 0x00000004ff097e24 */ /* 0x000fe2000f8e00ff */
[----:B------:R-:W-:Y:S02]  /*51f0*/  @!P1 R2UR UR4, R8 ;  /* 0x00000000080492ca */ /* 0x000fe400000e0000 */
[----:B------:R-:W-:Y:S02]  /*5200*/  LOP3.LUT R13, R13, R0, RZ, 0x3c, !PT ;  /* 0x000000000d0d7212 */ /* 0x000fe400078e3cff */
[----:B------:R-:W-:Y:S11]  /*5210*/  @!P1 R2UR UR5, R9 ;  /* 0x00000000090592ca */ /* 0x000ff600000e0000 */
[----:B------:R-:W-:Y:S02]  /*5220*/  @!UPT UIADD3 URZ, UPT, UPT, URZ, URZ, URZ ;  /* 0x000000fffffff290 */ /* 0x000fe4000fffe0ff */
[----:B------:R2:W-:Y:S01]  /*5230*/  @!UP0 UTMALDG.3D [UR8], [UR4], desc[UR6] ;  /* 0x00000608040085b4 */ /* 0x0005e20008011000 */
[----:B------:R2:W-:Y:S01]  /*5240*/  @!P1 SYNCS.ARRIVE.TRANS64.RED.A0TR RZ, [UR21+0x58], R7 ;  /* 0x00005807ffff99a7 */ /* 0x0005e20008300415 */
[----:B------:R-:W-:Y:S01]  /*5250*/  SYNCS.ARRIVE.TRANS64.RED.A1T0 RZ, [UR37], RZ ;  /* 0x000000ffffff79a7 */ /* 0x000fe20008100425 */
[----:B------:R-:W-:Y:S05]  /*5260*/  BRA.U UP1, `(.L_x_94) ;  /* 0xfffffff101647547 */ /* 0x000fea000b83ffff */
[----:B------:R-:W-:-:S04]  /*5270*/  SHF.L.U32 R3, R15, 0x1f, RZ ;  /* 0x0000001f0f037819 */ /* 0x000fc800000006ff */
[----:B------:R-:W3:Y:S02]  /*5280*/  SYNCS.PHASECHK.TRANS64.TRYWAIT P0, [UR21+0x60], R3 ;  /* 0x00006003ff0075a7 */ /* 0x000ee40008001115 */
[----:B---3--:R-:W-:Y:S05]  /*5290*/  @!P0 BRA `(.L_x_95) ;  /* 0x0000007000dc8947 */ /* 0x008fea0003800000 */
.L_x_178:
[----:B------:R-:W4:Y:S02]  /*52a0*/  SYNCS.PHASECHK.TRANS64.TRYWAIT P0, [UR21+0x68], R3 ;  /* 0x00006803ff0075a7 */ /* 0x000f240008001115 */
[----:B----4-:R-:W-:Y:S05]  /*52b0*/  @!P0 BRA `(.L_x_96) ;  /* 0x0000007000ec8947 */ /* 0x010fea0003800000 */
.L_x_180:
[----:B------:R-:W4:Y:S02]  /*52c0*/  SYNCS.PHASECHK.TRANS64.TRYWAIT P0, [UR21+0x70], R3 ;  /* 0x00007003ff0075a7 */ /* 0x000f240008001115 */
[----:B----4-:R-:W-:Y:S05]  /*52d0*/  @!P0 BRA `(.L_x_97) ;  /* 0x0000007000fc8947 */ /* 0x010fea0003800000 */
.L_x_182:
[----:B---3--:R-:W-:-:S07]  /*52e0*/  MOV R0, UR21 ;  /* 0x0000001500007c02 */ /* 0x008fce0008000f00 */
.L_x_98:
[----:B---3--:R-:W-:-:S04]  /*52f0*/  SHF.L.U32 R3, R15, 0x1f, RZ ;  /* 0x0000001f0f037819 */ /* 0x008fc800000006ff */
[----:B------:R3:W4:Y:S03]  /*5300*/  SYNCS.PHASECHK.TRANS64.TRYWAIT P0, [R0+URZ+0x78], R3 ;  /* 0x00007803000075a7 */ /* 0x00072600080011ff */
[----:B----4-:R-:W-:Y:S05]  /*5310*/  @!P0 NANOSLEEP.SYNCS 0x989680 ;  /* 0x009896800000895d */ /* 0x010fea0003900000 */
[----:B------:R-:W4:Y:S02]  /*5320*/  @!P0 SYNCS.PHASECHK.TRANS64 P0, [R0+URZ+0x78], R3 ;  /* 0x00007803000085a7 */ /* 0x000f2400080010ff */
[----:B-12-4-:R-:W-:Y:S05]  /*5330*/  @P0 EXIT ;  /* 0x000000000000094d */ /* 0x016fea0003800000 */
[----:B------:R-:W-:Y:S05]  /*5340*/  BRA `(.L_x_98) ;  /* 0xfffffffc00e87947 */ /* 0x000fea000383ffff */
.L_x_83:
[----:B------:R-:W-:-:S06]  /*5350*/  UISETP.GE.AND UP0, UPT, UR17, 0x4, UPT ;  /* 0x000000041100788c */ /* 0x000fcc000bf06270 */
[----:B------:R-:W-:-:S13]  /*5360*/  PLOP3.LUT P0, PT, PT, PT, UP0, 0x80, 0x8 ;  /* 0x000000000008781c */ /* 0x000fda0003f0f008 */
[----:B------:R-:W-:Y:S05]  /*5370*/  @!P0 EXIT ;  /* 0x000000000000894d */ /* 0x000fea0003800000 */
[----:B------:R-:W-:Y:S01]  /*5380*/  BAR.SYNC.DEFER_BLOCKING 0x6, 0xa0 ;  /* 0x0182800000007b1d */ /* 0x000fe20000010000 */
[C---:B------:R-:W-:Y:S01]  /*5390*/  IMAD.U32 R69, R155.reuse, 0x10000, RZ ;  /* 0x000100009b457824 */ /* 0x040fe200078e00ff */
[C---:B------:R-:W-:Y:S01]  /*53a0*/  R2P PR, R155.reuse, 0x6 ;  /* 0x000000069b007804 */ /* 0x040fe20000000000 */
[----:B------:R-:W-:Y:S01]  /*53b0*/  IMAD.SHL.U32 R4, R155, 0x40, RZ ;  /* 0x000000409b047824 */ /* 0x000fe200078e00ff */
[----:B------:R-:W-:Y:S01]  /*53c0*/  CS2R R146, SRZ ;  /* 0x0000000000927805 */ /* 0x000fe2000001ff00 */
[----:B------:R-:W-:Y:S01]  /*53d0*/  IMAD.MOV.U32 R152, RZ, RZ, 0x20 ;  /* 0x00000020ff987424 */ /* 0x000fe200078e00ff */
[----:B------:R-:W-:Y:S02]  /*53e0*/  UMOV UR44, 0x400 ;  /* 0x00000400002c7882 */ /* 0x000fe40000000000 */
[----:B------:R-:W1:Y:S01]  /*53f0*/  LDC.64 R138, c[0x0][0x8b0] ;  /* 0x00022c00ff8a7b82 */ /* 0x000e620000000a00 */
[----:B------:R-:W-:Y:S01]  /*5400*/  ULEA UR44, UR45, UR44, 0x18 ;  /* 0x0000002c2d2c7291 */ /* 0x000fe2000f8ec0ff */
[----:B------:R-:W-:Y:S01]  /*5410*/  LOP3.LUT R69, R69, 0x600000, RZ, 0xc0, !PT ;  /* 0x0060000045457812 */ /* 0x000fe200078ec0ff */
[----:B------:R-:W-:Y:S01]  /*5420*/  IMAD.SHL.U32 R135, R155, 0x8, RZ ;  /* 0x000000089b877824 */ /* 0x000fe200078e00ff */
[----:B------:R-:W-:Y:S01]  /*5430*/  LOP3.LUT R6, R4, 0x180, RZ, 0xc0, !PT ;  /* 0x0000018004067812 */ /* 0x000fe200078ec0ff */
[----:B------:R-:W-:Y:S01]  /*5440*/  IMAD.MOV.U32 R153, RZ, RZ, 0x10 ;  /* 0x00000010ff997424 */ /* 0x000fe200078e00ff */
[----:B------:R-:W-:Y:S01]  /*5450*/  SEL R152, R152, 0xffffffe0, !P2 ;  /* 0xffffffe098987807 */ /* 0x000fe20005000000 */
[----:B------:R-:W-:Y:S01]  /*5460*/  UIADD3 UR5, UPT, UPT, UR44, 0x200, URZ ;  /* 0x000002002c057890 */ /* 0x000fe2000fffe0ff */
[----:B------:R-:W2:Y:S01]  /*5470*/  LDC.64 R136, c[0x0][0x8a8] ;  /* 0x00022a00ff887b82 */ /* 0x000ea20000000a00 */
[----:B------:R-:W-:Y:S01]  /*5480*/  UIADD3 UR4, UPT, UPT, UR44, 0x8200, URZ ;  /* 0x000082002c047890 */ /* 0x000fe2000fffe0ff */
[----:B------:R-:W-:Y:S01]  /*5490*/  LOP3.LUT R135, R6, 0x30, R135, 0xf8, !PT ;  /* 0x0000003006877812 */ /* 0x000fe200078ef887 */
[----:B------:R-:W-:Y:S01]  /*54a0*/  IMAD.MOV.U32 R68, RZ, RZ, RZ ;  /* 0x000000ffff447224 */ /* 0x000fe200078e00ff */
[----:B------:R-:W-:Y:S01]  /*54b0*/  SEL R153, R153, 0xfffffff0, !P1 ;  /* 0xfffffff099997807 */ /* 0x000fe20004800000 */
[----:B------:R-:W-:Y:S01]  /*54c0*/  IMAD.MOV.U32 R150, RZ, RZ, RZ ;  /* 0x000000ffff967224 */ /* 0x000fe200078e00ff */
[----:B------:R-:W-:Y:S01]  /*54d0*/  LOP3.LUT R135, R135, 0x1e40, R4, 0xf8, !PT ;  /* 0x00001e4087877812 */ /* 0x000fe200078ef804 */
[----:B------:R-:W-:Y:S01]  /*54e0*/  IMAD.U32 R156, RZ, RZ, UR5 ;  /* 0x00000005ff9c7e24 */ /* 0x000fe2000f8e00ff */
[----:B------:R-:W-:Y:S01]  /*54f0*/  LOP3.LUT R155, R155, 0x60, RZ, 0xc0, !PT ;  /* 0x000000609b9b7812 */ /* 0x000fe200078ec0ff */
[----:B------:R-:W3:Y:S01]  /*5500*/  LDS R0, [UR44+0x120] ;  /* 0x0001202cff007984 */ /* 0x000ee20008000800 */
[----:B------:R-:W-:Y:S01]  /*5510*/  CS2R R148, SRZ ;  /* 0x0000000000947805 */ /* 0x000fe2000001ff00 */
[----:B------:R-:W-:Y:S01]  /*5520*/  IMAD.U32 R154, RZ, RZ, UR4 ;  /* 0x00000004ff9a7e24 */ /* 0x000fe2000f8e00ff */
[----:B------:R-:W4:Y:S01]  /*5530*/  LDCU UR58, c[0x0][0x370] ;  /* 0x00006e00ff3a77ac */ /* 0x000f220008000800 */
[----:B------:R-:W1:Y:S01]  /*5540*/  LDCU.64 UR62, c[0x0][0x348] ;  /* 0x00006900ff3e77ac */ /* 0x000e620008000a00 */
[----:B------:R-:W1:Y:S01]  /*5550*/  LDCU UR43, c[0x0][0xb0c] ;  /* 0x00016180ff2b77ac */ /* 0x000e620008000800 */
[----:B------:R-:W1:Y:S01]  /*5560*/  LDCU UR39, c[0x0][0xb30] ;  /* 0x00016600ff2777ac */ /* 0x000e620008000800 */
[----:B------:R-:W1:Y:S01]  /*5570*/  LDCU.64 UR56, c[0x0][0x888] ;  /* 0x00011100ff3877ac */ /* 0x000e620008000a00 */
[----:B------:R-:W1:Y:S01]  /*5580*/  LDCU.64 UR40, c[0x0][0xb28] ;  /* 0x00016500ff2877ac */ /* 0x000e620008000a00 */
[----:B------:R-:W1:Y:S01]  /*5590*/  LDCU.64 UR60, c[0x0][0x890] ;  /* 0x00011200ff3c77ac */ /* 0x000e620008000a00 */
[----:B------:R-:W1:Y:S01]  /*55a0*/  LDCU.128 UR52, c[0x0][0xb10] ;  /* 0x00016200ff3477ac */ /* 0x000e620008000c00 */
[----:B------:R-:W1:Y:S01]  /*55b0*/  LDCU UR47, c[0x0][0x374] ;  /* 0x00006e80ff2f77ac */ /* 0x000e620008000800 */
[----:B---3--:R-:W-:Y:S01]  /*55c0*/  IMAD.IADD R69, R0, 0x1, R69 ;  /* 0x0000000100457824 */ /* 0x008fe200078e0245 */
[----:B------:R-:W-:-:S04]  /*55d0*/  SHF.R.S32.HI R0, RZ, 0x4, R152 ;  /* 0x00000004ff007819 */ /* 0x000fc80000011498 */
[----:B-12-4-:R-:W-:-:S07]  /*55e0*/  LEA.HI.SX32 R151, R153, R0, 0x1c ;  /* 0x0000000099977211 */ /* 0x016fce00078fe2ff */
.L_x_140:
[C---:B------:R-:W-:Y:S02]  /*55f0*/  LEA R3, R146.reuse, UR44, 0x3 ;  /* 0x0000002c92037c11 */ /* 0x040fe4000f8e18ff */
[----:B------:R-:W-:Y:S02]  /*5600*/  SHF.L.U32 R0, R149, 0x1f, RZ ;  /* 0x0000001f95007819 */ /* 0x000fe400000006ff */
[----:B------:R-:W-:Y:S02]  /*5610*/  LEA R5, R146, UR44, 0x4 ;  /* 0x0000002c92057c11 */ /* 0x000fe4000f8e20ff */
[----:B-1----:R-:W1:Y:S02]  /*5620*/  SYNCS.PHASECHK.TRANS64.TRYWAIT P0, [R3+URZ+0x90], R0 ;  /* 0x00009000030075a7 */ /* 0x002e6400080011ff */
[----:B-1----:R-:W-:Y:S05]  /*5630*/  @!P0 BRA `(.L_x_99) ;  /* 0x00000070003c8947 */ /* 0x002fea0003800000 */
.L_x_183:
        /* <DEDUP_REMOVED lines=11> */
[----:B------:R-:W-:Y:S01]  /*56f0*/  PLOP3.LUT P0, PT, PT, PT, UP1, 0x80, 0x8 ;  /* 0x000000000008781c */ /* 0x000fe20003f0f018 */
[----:B------:R-:W-:Y:S11]  /*5700*/  UP2UR UR46, UPR, URZ, 0x2 ;  /* 0x00000002ff2e7883 */ /* 0x000ff60008000000 */
[----:B------:R-:W-:Y:S01]  /*5710*/  @!UPT UIADD3 URZ, UPT, UPT, URZ, URZ, URZ ;  /* 0x000000fffffff290 */ /* 0x000fe2000fffe0ff */
[----:B-1----:R-:W-:Y:S02]  /*5720*/  @P0 SHF.R.U32.HI R0, RZ, 0x10, R5 ;  /* 0x00000010ff000819 */ /* 0x002fe40000011605 */
        /* <DEDUP_REMOVED lines=12> */
[----:B------:R-:W2:Y:S01]  /*57f0*/  LDCU UR12, c[0x0][0xb20] ;  /* 0x00016400ff0c77ac */ /* 0x000ea20008000800 */
[----:B------:R-:W-:Y:S02]  /*5800*/  UIMAD.WIDE.U32 UR4, UR47, UR55, URZ ;  /* 0x000000372f0472a5 */ /* 0x000fe4000f8e00ff */
[----:B------:R-:W-:Y:S02]  /*5810*/  UIMAD.WIDE.U32 UR6, UR58, UR52, URZ ;  /* 0x000000343a0672a5 */ /* 0x000fe4000f8e00ff */
[----:B------:R-:W-:Y:S02]  /*5820*/  UISETP.NE.AND UP0, UPT, UR54, 0x1, UPT ;  /* 0x000000013600788c */ /* 0x000fe4000bf05270 */
[----:B------:R-:W-:Y:S02]  /*5830*/  UIMAD.WIDE.U32 UR8, UR37, UR55, URZ ;  /* 0x00000037250872a5 */ /* 0x000fe4000f8e00ff */
[----:B------:R-:W-:Y:S02]  /*5840*/  UIMAD.WIDE.U32 UR10, UR38, UR52, URZ ;  /* 0x00000034260a72a5 */ /* 0x000fe4000f8e00ff */
[----:B------:R-:W-:Y:S02]  /*5850*/  UISETP.NE.AND UP1, UPT, UR43, 0x1, UPT ;  /* 0x000000012b00788c */ /* 0x000fe4000bf25270 */
[----:B------:R-:W-:Y:S01]  /*5860*/  UISETP.NE.AND UP2, UPT, UR42, 0x1, UPT ;  /* 0x000000012a00788c */ /* 0x000fe2000bf45270 */
[----:B------:R-:W-:Y:S02]  /*5870*/  UMOV UR4, UR5 ;  /* 0x0000000500047c82 */ /* 0x000fe40008000000 */
[----:B--2---:R-:W-:Y:S03]  /*5880*/  USHF.R.U32.HI UR5, URZ, UR12, UR4 ;  /* 0x0000000cff057299 */ /* 0x004fe60008011604 */
[----:B------:R-:W-:Y:S02]  /*5890*/  UMOV UR4, UR7 ;  /* 0x0000000700047c82 */ /* 0x000fe40008000000 */
[----:B------:R-:W-:Y:S02]  /*58a0*/  USHF.R.U32.HI UR7, URZ, UR53, UR4 ;  /* 0x00000035ff077299 */ /* 0x000fe40008011604 */
[----:B------:R-:W-:Y:S02]  /*58b0*/  USEL UR4, UR47, UR5, !UP0 ;  /* 0x000000052f047287 */ /* 0x000fe4000c000000 */
[----:B------:R-:W-:Y:S01]  /*58c0*/  USEL UR7, UR58, UR7, !UP1 ;  /* 0x000000073a077287 */ /* 0x000fe2000c800000 */
[----:B------:R-:W-:Y:S01]  /*58d0*/  UMOV UR5, UR9 ;  /* 0x0000000900057c82 */ /* 0x000fe20008000000 */
[----:B------:R-:W-:Y:S02]  /*58e0*/  UIMAD.WIDE.U32 UR8, UR4, UR40, URZ ;  /* 0x00000028040872a5 */ /* 0x000fe4000f8e00ff */
[----:B------:R-:W-:Y:S03]  /*58f0*/  USHF.R.U32.HI UR6, URZ, UR12, UR5 ;  /* 0x0000000cff067299 */ /* 0x000fe60008011605 */
[----:B------:R-:W-:Y:S01]  /*5900*/  UMOV UR5, UR11 ;  /* 0x0000000b00057c82 */ /* 0x000fe20008000000 */
[----:B------:R-:W-:Y:S02]  /*5910*/  UIMAD.WIDE.U32 UR10, UR7, UR40, URZ ;  /* 0x00000028070a72a5 */ /* 0x000fe4000f8e00ff */
[----:B------:R-:W-:Y:S02]  /*5920*/  USHF.R.U32.HI UR12, URZ, UR53, UR5 ;  /* 0x00000035ff0c7299 */ /* 0x000fe40008011605 */
[----:B------:R-:W-:Y:S01]  /*5930*/  USEL UR6, UR37, UR6, !UP0 ;  /* 0x0000000625067287 */ /* 0x000fe2000c000000 */
[----:B------:R-:W-:Y:S02]  /*5940*/  UMOV UR5, UR9 ;  /* 0x0000000900057c82 */ /* 0x000fe40008000000 */
[----:B------:R-:W-:Y:S01]  /*5950*/  UMOV UR10, UR11 ;  /* 0x0000000b000a7c82 */ /* 0x000fe20008000000 */
[----:B------:R-:W-:Y:S02]  /*5960*/  @UP2 USHF.R.U32.HI UR4, URZ, UR41, UR5 ;  /* 0x00000029ff042299 */ /* 0x000fe40008011605 */
[----:B------:R-:W-:Y:S02]  /*5970*/  @UP2 USHF.R.U32.HI UR7, URZ, UR41, UR10 ;  /* 0x00000029ff072299 */ /* 0x000fe4000801160a */
[----:B------:R-:W-:Y:S02]  /*5980*/  UIMAD UR4, UR42, UR4, URZ ;  /* 0x000000042a0472a4 */ /* 0x000fe4000f8e02ff */
        /* <DEDUP_REMOVED lines=8> */
[----:B------:R-:W-:Y:S02]  /*5a10*/  USEL UR11, UR6, UR4, !UP2 ;  /* 0x00000004060b7287 */ /* 0x000fe4000d000000 */
[----:B------:R-:W-:Y:S02]  /*5a20*/  UIADD3 UR8, UPT, UPT, -UR5, URZ, URZ ;  /* 0x000000ff05087290 */ /* 0x000fe4000fffe1ff */
[----:B------:R-:W-:Y:S01]  /*5a30*/  UIADD3 UR10, UPT, UPT, -UR11, URZ, URZ ;  /* 0x000000ff0b0a7290 */ /* 0x000fe2000fffe1ff */
[----:B------:R-:W-:Y:S01]  /*5a40*/  @!UP0 UMOV UR4, UR9 ;  /* 0x0000000900048c82 */ /* 0x000fe20008000000 */
[----:B------:R-:W-:Y:S02]  /*5a50*/  UIADD3 UR9, UPT, UPT, -UR6, URZ, URZ ;  /* 0x000000ff06097290 */ /* 0x000fe4000fffe1ff */
[----:B------:R-:W-:Y:S02]  /*5a60*/  @!UP0 USHF.R.U32.HI UR4, URZ, UR41, UR4 ;  /* 0x00000029ff048299 */ /* 0x000fe40008011604 */
[----:B------:R-:W-:Y:S02]  /*5a70*/  UIMAD UR10, UR42, UR10, UR6 ;  /* 0x0000000a2a0a72a4 */ /* 0x000fe4000f8e0206 */
[----:B------:R-:W-:Y:S04]  /*5a80*/  @!UP0 USEL UR4, UR5, UR4, !UP2 ;  /* 0x0000000405048287 */ /* 0x000fe8000d000000 */
[----:B------:R-:W-:Y:S02]  /*5a90*/  @!UP0 UIMAD UR10, UR7, UR10, UR4 ;  /* 0x0000000a070a82a4 */ /* 0x000fe4000f8e0204 */
[----:B------:R-:W-:Y:S02]  /*5aa0*/  @!UP0 UIADD3 UR11, UPT, UPT, UR11, -UR4, URZ ;  /* 0x800000040b0b8290 */ /* 0x000fe4000fffe0ff */
[----:B------:R-:W-:Y:S02]  /*5ab0*/  UIMAD UR7, UR43, UR8, UR38 ;  /* 0x000000082b0772a4 */ /* 0x000fe4000f8e0226 */
[----:B------:R-:W-:Y:S02]  /*5ac0*/  @!UP0 UIMAD UR6, UR11, UR42, UR5 ;  /* 0x0000002a0b0682a4 */ /* 0x000fe4000f8e0205 */
[----:B------:R-:W-:Y:S01]  /*5ad0*/  UIMAD UR4, UR54, UR9, UR37 ;  /* 0x00000009360472a4 */ /* 0x000fe2000f8e0225 */
[----:B------:R-:W-:Y:S02]  /*5ae0*/  @!UP0 UMOV UR5, UR10 ;  /* 0x0000000a00058c82 */ /* 0x000fe40008000000 */
[----:B------:R-:W-:Y:S02]  /*5af0*/  UIMAD UR38, UR5, UR43, UR7 ;  /* 0x0000002b052672a4 */ /* 0x000fe4000f8e0207 */
[----:B------:R-:W-:Y:S11]  /*5b00*/  UIMAD UR37, UR6, UR54, UR4 ;  /* 0x00000036062572a4 */ /* 0x000ff6000f8e0204 */
[----:B------:R-:W-:Y:S01]  /*5b10*/  @!UPT UIADD3 URZ, UPT, UPT, URZ, URZ, URZ ;  /* 0x000000fffffff290 */ /* 0x000fe2000fffe0ff */
.L_x_100:
[----:B------:R-:W-:Y:S01]  /*5b20*/  UISETP.NE.AND UP0, UPT, UR39, 0x1, UPT ;  /* 0x000000012700788c */ /* 0x000fe2000bf05270 */
[----:B------:R-:W-:Y:S01]  /*5b30*/  R2UR UR11, R156 ;  /* 0x000000009c0b72ca */ /* 0x000fe200000e0000 */
[----:B------:R-:W-:Y:S01]  /*5b40*/  USHF.L.U32 UR50, UR16, 0x7, URZ ;  /* 0x0000000710327899 */ /* 0x000fe200080006ff */
[----:B------:R-:W-:Y:S01]  /*5b50*/  IADD3 R146, PT, PT, R146, 0x1, RZ ;  /* 0x0000000192927810 */ /* 0x000fe20007ffe0ff */
[----:B------:R-:W-:Y:S07]  /*5b60*/  USHF.L.U32 UR49, UR20, 0x8, URZ ;  /* 0x0000000814317899 */ /* 0x000fee00080006ff */
[----:B------:R-:W2:Y:S01]  /*5b70*/  @!UP0 LDCU.128 UR12, c[0x0][0xb10] ;  /* 0x00016200ff0c87ac */ /* 0x000ea20008000c00 */
[----:B------:R-:W3:Y:S01]  /*5b80*/  @!UP0 LDCU UR5, c[0x0][0xb0c] ;  /* 0x00016180ff0587ac */ /* 0x000ee20008000800 */
[----:B------:R-:W4:Y:S01]  /*5b90*/  @!UP0 LDCU UR10, c[0x0][0xb20] ;  /* 0x00016400ff0a87ac */ /* 0x000f220008000800 */
[----:B--2---:R-:W-:Y:S02]  /*5ba0*/  UIMAD.WIDE.U32 UR8, UR38, UR12, URZ ;  /* 0x0000000c260872a5 */ /* 0x004fe4000f8e00ff */
[----:B------:R-:W-:Y:S02]  /*5bb0*/  UIMAD.WIDE.U32 UR6, UR37, UR15, URZ ;  /* 0x0000000f250672a5 */ /* 0x000fe4000f8e00ff */
[----:B------:R-:W-:Y:S03]  /*5bc0*/  @!UP0 UISETP.NE.AND UP1, UPT, UR14, 0x1, UPT ;  /* 0x000000010e00888c */ /* 0x000fe6000bf25270 */
[----:B------:R-:W-:Y:S01]  /*5bd0*/  @!UP0 UMOV UR4, UR9 ;  /* 0x0000000900048c82 */ /* 0x000fe20008000000 */
[----:B---3--:R-:W-:Y:S02]  /*5be0*/  @!UP0 UISETP.NE.AND UP2, UPT, UR5, 0x1, UPT ;  /* 0x000000010500888c */ /* 0x008fe4000bf45270 */
[----:B------:R-:W-:Y:S01]  /*5bf0*/  @!UP0 USHF.R.U32.HI UR4, URZ, UR13, UR4 ;  /* 0x0000000dff048299 */ /* 0x000fe20008011604 */
[----:B------:R-:W-:Y:S02]  /*5c00*/  @!UP0 UMOV UR6, UR7 ;  /* 0x0000000700068c82 */ /* 0x000fe40008000000 */
[----:B----4-:R-:W-:Y:S02]  /*5c10*/  @!UP0 USHF.R.U32.HI UR6, URZ, UR10, UR6 ;  /* 0x0000000aff068299 */ /* 0x010fe40008011606 */
[----:B------:R-:W-:Y:S02]  /*5c20*/  @!UP0 USEL UR7, UR38, UR4, !UP2 ;  /* 0x0000000426078287 */ /* 0x000fe4000d000000 */
[----:B------:R-:W-:Y:S04]  /*5c30*/  @!UP0 USEL UR6, UR37, UR6, !UP1 ;  /* 0x0000000625068287 */ /* 0x000fe8000c800000 */
[----:B------:R-:W-:Y:S02]  /*5c40*/  @!UP0 UIADD3 UR4, UPT, UPT, -UR7, UR6, URZ ;  /* 0x0000000607048290 */ /* 0x000fe4000fffe1ff */
[----:B------:R-:W-:Y:S02]  /*5c50*/  @!UP0 UIADD3 UR6, UPT, UPT, UR7, -UR6, URZ ;  /* 0x8000000607068290 */ /* 0x000fe4000fffe0ff */
[----:B------:R-:W-:Y:S02]  /*5c60*/  @!UP0 UIMAD UR38, UR4, UR5, UR38 ;  /* 0x00000005042682a4 */ /* 0x000fe4000f8e0226 */
[----:B------:R-:W-:Y:S02]  /*5c70*/  @!UP0 UIMAD UR37, UR6, UR14, UR37 ;  /* 0x0000000e062582a4 */ /* 0x000fe4000f8e0225 */
[----:B------:R-:W-:Y:S09]  /*5c80*/  ULOP3.LUT UP0, URZ, UR11, 0x1b0, URZ, 0xc0, !UPT ;  /* 0x000001b00bff7892 */ /* 0x000ff2000f80c0ff */
[----:B------:R-:W-:Y:S05]  /*5c90*/  BRA.U !UP0, `(.L_x_101) ;  /* 0x0000000108407547 */ /* 0x000fea000b800000 */
[----:B------:R-:W2:Y:S01]  /*5ca0*/  LDCU.64 UR8, c[0x4][0x88] ;  /* 0x01001100ff0877ac */ /* 0x000ea20008000a00 */
[----:B------:R-:W-:Y:S01]  /*5cb0*/  MOV R3, 0x0 ;  /* 0x0000000000037802 */ /* 0x000fe20000000f00 */
[----:B------:R-:W-:Y:S02]  /*5cc0*/  HFMA2 R12, -RZ, RZ, 0, 5.9604644775390625e-08 ;  /* 0x00000001ff0c7431 */ /* 0x000fe400000001ff */
[----:B------:R-:W-:Y:S02]  /*5cd0*/  IMAD.MOV.U32 R8, RZ, RZ, 0x70 ;  /* 0x00000070ff087424 */ /* 0x000fe400078e00ff */
[----:B------:R-:W-:Y:S01]  /*5ce0*/  IMAD.MOV.U32 R13, RZ, RZ, RZ ;  /* 0x000000ffff0d7224 */ /* 0x000fe200078e00ff */
[----:B------:R-:W3:Y:S01]  /*5cf0*/  LDCU.64 UR6, c[0x4][0x90] ;  /* 0x01001200ff0677ac */ /* 0x000ee20008000a00 */
[----:B------:R-:W4:Y:S01]  /*5d00*/  LDC.64 R2, c[0x4][R3] ;  /* 0x0100000003027b82 */ /* 0x000f220000000a00 */
[----:B------:R-:W1:Y:S01]  /*5d10*/  LDCU.64 UR4, c[0x4][0x8] ;  /* 0x01000100ff0477ac */ /* 0x000e620008000a00 */
[----:B--2---:R-:W-:Y:S01]  /*5d20*/  MOV R5, UR9 ;  /* 0x0000000900057c02 */ /* 0x004fe20008000f00 */
[----:B------:R-:W-:Y:S01]  /*5d30*/  IMAD.U32 R4, RZ, RZ, UR8 ;  /* 0x00000008ff047e24 */ /* 0x000fe2000f8e00ff */
[----:B---3--:R-:W-:Y:S01]  /*5d40*/  MOV R7, UR7 ;  /* 0x0000000700077c02 */ /* 0x008fe20008000f00 */
[----:B------:R-:W-:Y:S01]  /*5d50*/  IMAD.U32 R6, RZ, RZ, UR6 ;  /* 0x00000006ff067e24 */ /* 0x000fe2000f8e00ff */
[----:B-1----:R-:W-:Y:S01]  /*5d60*/  MOV R11, UR5 ;  /* 0x00000005000b7c02 */ /* 0x002fe20008000f00 */
[----:B------:R-:W-:Y:S02]  /*5d70*/  IMAD.U32 R10, RZ, RZ, UR4 ;  /* 0x00000004ff0a7e24 */ /* 0x000fe4000f8e00ff */
[----:B------:R-:W-:Y:S07]  /*5d80*/  LEPC R20, `(.L_x_101) ;  /* 0x000000001014794e */ /* 0x000fee0000000000 */
[----:B----45:R-:W-:Y:S05]  /*5d90*/  CALL.ABS.NOINC R2 ;  /* 0x0000000002007343 */ /* 0x030fea0003c00000 */
.L_x_101:
[----:B------:R-:W-:Y:S01]  /*5da0*/  LOP3.LUT P0, RZ, R154, 0x1b0, RZ, 0xc0, !PT ;  /* 0x000001b09aff7812 */ /* 0x000fe2000780c0ff */
[----:B------:R-:W-:Y:S11]  /*5db0*/  BSSY.RECONVERGENT B6, `(.L_x_102) ;  /* 0x0000013000067945 */ /* 0x000ff60003800200 */
[----:B------:R-:W-:Y:S01]  /*5dc0*/  @!UPT UIADD3 URZ, UPT, UPT, URZ, URZ, URZ ;  /* 0x000000fffffff290 */ /* 0x000fe2000fffe0ff */
[----:B------:R-:W-:Y:S05]  /*5dd0*/  @!P0 BRA `(.L_x_103) ;  /* 0x0000000000408947 */ /* 0x000fea0003800000 */
        /* <DEDUP_REMOVED lines=16> */
.L_x_103:
[----:B------:R-:W-:Y:S05]  /*5ee0*/  BSYNC.RECONVERGENT B6 ;  /* 0x0000000000067941 */ /* 0x000fea0003800200 */
.L_x_102:
[----:B------:R-:W-:Y:S01]  /*5ef0*/  R2UR UR4, R144 ;  /* 0x00000000900472ca */ /* 0x000fe200000e0000 */
[----:B------:R-:W-:Y:S01]  /*5f00*/  UISETP.NE.U32.AND UP0, UPT, UR60, URZ, UPT ;  /* 0x000000ff3c00728c */ /* 0x000fe2000bf05070 */
[----:B------:R-:W-:Y:S02]  /*5f10*/  ISETP.NE.U32.AND P4, PT, R138, RZ, PT ;  /* 0x000000ff8a00720c */ /* 0x000fe40003f85070 */
[----:B------:R-:W-:Y:S01]  /*5f20*/  ISETP.NE.U32.AND P2, PT, RZ, UR56, PT ;  /* 0x00000038ff007c0c */ /* 0x000fe2000bf45070 */
[----:B------:R-:W-:Y:S01]  /*5f30*/  UISETP.NE.AND.EX UP1, UPT, UR61, URZ, UPT, UP0 ;  /* 0x000000ff3d00728c */ /* 0x000fe2000bf25300 */
[----:B------:R-:W-:Y:S01]  /*5f40*/  ISETP.NE.AND.EX P4, PT, R139, RZ, PT, P4 ;  /* 0x000000ff8b00720c */ /* 0x000fe20003f85340 */
[----:B------:R-:W-:Y:S01]  /*5f50*/  UPLOP3.LUT UP0, UPT, UPT, UPT, UPT, 0x40, 0x4 ;  /* 0x000000000004789c */ /* 0x000fe20003f0e870 */
[----:B------:R-:W-:Y:S05]  /*5f60*/  ISETP.NE.AND.EX P2, PT, RZ, UR57, PT, P2 ;  /* 0x00000039ff007c0c */ /* 0x000fea000bf45320 */
[----:B------:R-:W-:Y:S06]  /*5f70*/  UISETP.NE.AND UP2, UPT, UR4, URZ, UPT ;  /* 0x000000ff0400728c */ /* 0x000fec000bf45270 */
[----:B------:R-:W-:Y:S05]  /*5f80*/  PLOP3.LUT P1, PT, PT, PT, UP2, 0x80, 0x8 ;  /* 0x000000000008781c */ /* 0x000fea0003f2f028 */
[----:B------:R-:W-:Y:S06]  /*5f90*/  @UP2 UPLOP3.LUT UP0, UPT, UPT, UPT, UP1, 0x80, 0x8 ;  /* 0x000000000008289c */ /* 0x000fec0003f0f010 */
[----:B------:R-:W-:Y:S01]  /*5fa0*/  PLOP3.LUT P0, PT, PT, PT, UP0, 0x80, 0x8 ;  /* 0x000000000008781c */ /* 0x000fe20003f0f008 */
[----:B------:R-:W-:Y:S01]  /*5fb0*/  @!UPT UIADD3 URZ, UPT, UPT, URZ, URZ, URZ ;  /* 0x000000fffffff290 */ /* 0x000fe2000fffe0ff */
[----:B------:R-:W-:Y:S11]  /*5fc0*/  BRA.U !UP1, `(.L_x_104) ;  /* 0x00000001093c7547 */ /* 0x000ff6000b800000 */
[----:B------:R-:W-:Y:S01]  /*5fd0*/  UISETP.NE.U32.AND UP0, UPT, UR56, URZ, UPT ;  /* 0x000000ff3800728c */ /* 0x000fe2000bf05070 */
[----:B-1----:R-:W-:Y:S01]  /*5fe0*/  HFMA2 R0, -RZ, RZ, 0, 5.9604644775390625e-08 ;  /* 0x00000001ff007431 */ /* 0x002fe200000001ff */
[----:B------:R-:W1:Y:S01]  /*5ff0*/  LDCU.64 UR8, c[0x0][0x358] ;  /* 0x00006b00ff0877ac */ /* 0x000e620008000a00 */
[----:B------:R-:W-:Y:S01]  /*6000*/  IMAD.MOV.U32 R140, RZ, RZ, 0x1 ;  /* 0x00000001ff8c7424 */ /* 0x000fe200078e00ff */
[----:B------:R-:W-:Y:S06]  /*6010*/  UISETP.NE.AND.EX UP0, UPT, UR57, URZ, UPT, UP0 ;  /* 0x000000ff3900728c */ /* 0x000fec000bf05300 */
[----:B------:R-:W-:Y:S05]  /*6020*/  PLOP3.LUT P3, PT, PT, PT, UP0, 0x80, 0x8 ;  /* 0x000000000008781c */ /* 0x000fea0003f6f008 */
[----:B------:R-:W2:Y:S01]  /*6030*/  @UP0 LDCU.64 UR4, c[0x0][0x888] ;  /* 0x00011100ff0407ac */ /* 0x000ea20008000a00 */
[----:B------:R-:W-:Y:S07]  /*6040*/  @UP0 UIMAD UR6, UR36, UR60, URZ ;  /* 0x0000003c240602a4 */ /* 0x000fee000f8e02ff */
[----:B------:R-:W-:Y:S01]  /*6050*/  @!P3 PRMT R140, R0, 0x7610, R140 ;  /* 0x00007610008cb816 */ /* 0x000fe2000000008c */
[----:B--2---:R-:W-:Y:S06]  /*6060*/  @UP0 UIMAD.WIDE UR4, UR6, 0x4, UR4 ;  /* 0x00000004060408a5 */ /* 0x004fec000f8e0204 */
[----:B------:R-:W-:Y:S01]  /*6070*/  IMAD.U32 R2, RZ, RZ, UR4 ;  /* 0x00000004ff027e24 */ /* 0x000fe2000f8e00ff */
[----:B------:R-:W-:Y:S04]  /*6080*/  MOV R3, UR5 ;  /* 0x0000000500037c02 */ /* 0x000fe80008000f00 */
[----:B------:R-:W2:Y:S01]  /*6090*/  @!UP0 LDCU UR4, c[0x0][0x880] ;  /* 0x00011000ff0487ac */ /* 0x000ea20008000800 */
[----:B-1---5:R3:W5:Y:S02]  /*60a0*/  @P3 LDG.E R72, desc[UR8][R2.64] ;  /* 0x0000000802483981 */ /* 0x022764000c1e1900 */
[----:B--23--:R-:W-:Y:S02]  /*60b0*/  @!P3 IMAD.U32 R72, RZ, RZ, UR4 ;  /* 0x00000004ff48be24 */ /* 0x00cfe4000f8e00ff */
.L_x_104:
[----:B------:R-:W-:Y:S05]  /*60c0*/  @!P4 BRA `(.L_x_105) ;  /* 0x000000000024c947 */ /* 0x000fea0003800000 */
[----:B------:R-:W-:Y:S01]  /*60d0*/  ISETP.NE.U32.AND P3, PT, R136, RZ, PT ;  /* 0x000000ff8800720c */ /* 0x000fe20003f65070 */
[----:B------:R-:W2:Y:S03]  /*60e0*/  LDCU.64 UR4, c[0x0][0x358] ;  /* 0x00006b00ff0477ac */ /* 0x000ea60008000a00 */
[----:B------:R-:W-:Y:S11]  /*60f0*/  ISETP.NE.AND.EX P3, PT, R137, RZ, PT, P3 ;  /* 0x000000ff8900720c */ /* 0x000ff60003f65330 */
[----:B------:R-:W-:Y:S02]  /*6100*/  @!UPT UIADD3 URZ, UPT, UPT, URZ, URZ, URZ ;  /* 0x000000fffffff290 */ /* 0x000fe4000fffe0ff */
[----:B------:R-:W3:Y:S01]  /*6110*/  @P3 LDC.64 R2, c[0x0][0x8a8] ;  /* 0x00022a00ff023b82 */ /* 0x000ee20000000a00 */
[----:B-1----:R-:W-:Y:S04]  /*6120*/  @P3 IMAD R0, R138, UR36, RZ ;  /* 0x000000248a003c24 */ /* 0x002fe8000f8e02ff */
[----:B---3--:R-:W-:Y:S05]  /*6130*/  @P3 IMAD.WIDE R2, R0, 0x4, R2 ;  /* 0x0000000400023825 */ /* 0x008fea00078e0202 */
[----:B--2--5:R2:W5:Y:S02]  /*6140*/  @P3 LDG.E R70, desc[UR4][R2.64] ;  /* 0x0000000402463981 */ /* 0x024564000c1e1900 */
[----:B--2---:R-:W3:Y:S02]  /*6150*/  @!P3 LDC R70, c[0x0][0x8a0] ;  /* 0x00022800ff46bb82 */ /* 0x004ee40000000800 */
.L_x_105:
[----:B-----5:R-:W-:Y:S01]  /*6160*/  ISETP.NE.AND P4, PT, R72, RZ, PT ;  /* 0x000000ff4800720c */ /* 0x020fe20003f85270 */
[----:B------:R-:W-:Y:S01]  /*6170*/  BSSY B1, `(.L_x_106) ;  /* 0x0000048000017945 */ /* 0x000fe20003800000 */
[----:B------:R-:W-:Y:S01]  /*6180*/  SEL R5, RZ, 0xffffffff, P2 ;  /* 0xffffffffff057807 */ /* 0x000fe20001000000 */
[----:B------:R-:W-:Y:S01]  /*6190*/  IMAD.MOV.U32 R78, RZ, RZ, 0x1 ;  /* 0x00000001ff4e7424 */ /* 0x000fe200078e00ff */
[----:B------:R-:W-:Y:S01]  /*61a0*/  LOP3.LUT P3, RZ, R140, 0xff, RZ, 0xc0, !PT ;  /* 0x000000ff8cff7812 */ /* 0x000fe2000786c0ff */
[----:B------:R-:W-:Y:S01]  /*61b0*/  IMAD R71, R68, 0x100, R69 ;  /* 0x0000010044477824 */ /* 0x000fe200078e0245 */
[----:B-1----:R-:W-:Y:S02]  /*61c0*/  @P1 SEL R0, RZ, 0xffffffff, P4 ;  /* 0xffffffffff001807 */ /* 0x002fe40002000000 */
[----:B------:R-:W-:Y:S02]  /*61d0*/  CS2R R98, SRZ ;  /* 0x0000000000627805 */ /* 0x000fe4000001ff00 */
[----:B------:R-:W-:Y:S02]  /*61e0*/  LEA R3, R148, UR44, 0x3 ;  /* 0x0000002c94037c11 */ /* 0x000fe4000f8e18ff */
[----:B------:R-:W-:Y:S02]  /*61f0*/  CS2R R96, SRZ ;  /* 0x0000000000607805 */ /* 0x000fe4000001ff00 */
[----:B------:R-:W-:Y:S02]  /*6200*/  @P0 SEL R0, R5, R0, !P3 ;  /* 0x0000000005000207 */ /* 0x000fe40005800000 */
[----:B------:R-:W-:Y:S02]  /*6210*/  CS2R R94, SRZ ;  /* 0x00000000005e7805 */ /* 0x000fe4000001ff00 */
[----:B------:R-:W-:Y:S02]  /*6220*/  LEA R145, R68, UR44, 0x3 ;  /* 0x0000002c44917c11 */ /* 0x000fe4000f8e18ff */
[----:B------:R-:W-:Y:S02]  /*6230*/  CS2R R92, SRZ ;  /* 0x00000000005c7805 */ /* 0x000fe4000001ff00 */
[----:B------:R-:W-:Y:S02]  /*6240*/  @P1 LOP3.LUT R0, R0, 0x1, RZ, 0xc0, !PT ;  /* 0x0000000100001812 */ /* 0x000fe400078ec0ff */
[----:B------:R-:W-:Y:S02]  /*6250*/  CS2R R86, SRZ ;  /* 0x0000000000567805 */ /* 0x000fe4000001ff00 */
[----:B------:R-:W-:Y:S02]  /*6260*/  SHF.L.U32 R2, R150, 0x1f, RZ ;  /* 0x0000001f96027819 */ /* 0x000fe400000006ff */
[----:B------:R-:W-:Y:S02]  /*6270*/  CS2R R84, SRZ ;  /* 0x0000000000547805 */ /* 0x000fe4000001ff00 */
[----:B------:R-:W-:Y:S02]  /*6280*/  ISETP.NE.U32.OR P6, PT, R0, 0x1, !P1 ;  /* 0x000000010000780c */ /* 0x000fe40004fc5470 */
[----:B------:R-:W-:Y:S02]  /*6290*/  CS2R R82, SRZ ;  /* 0x0000000000527805 */ /* 0x000fe4000001ff00 */
[----:B------:R-:W-:Y:S02]  /*62a0*/  PLOP3.LUT P2, PT, PT, PT, UP1, 0x80, 0x8 ;  /* 0x000000000008781c */ /* 0x000fe40003f4f018 */
[----:B------:R-:W-:Y:S02]  /*62b0*/  CS2R R80, SRZ ;  /* 0x0000000000507805 */ /* 0x000fe4000001ff00 */
[----:B------:R-:W-:Y:S02]  /*62c0*/  SEL R0, RZ, 0xffffffff, P4 ;  /* 0xffffffffff007807 */ /* 0x000fe40002000000 */
[----:B------:R-:W-:Y:S03]  /*62d0*/  P2R R106, PR, RZ, 0x40 ;  /* 0x00000040ff6a7803 */ /* 0x000fe60000000000 */
[----:B------:R-:W-:Y:S04]  /*62e0*/  @P6 SHF.L.U32 R4, R147, 0x1f, RZ ;  /* 0x0000001f93046819 */ /* 0x000fe800000006ff */
[----:B------:R-:W-:Y:S01]  /*62f0*/  @P2 SEL R0, R5, R0, !P3 ;  /* 0x0000000005002207 */ /* 0x000fe20005800000 */
[----:B------:R-:W1:Y:S03]  /*6300*/  @P6 SYNCS.PHASECHK.TRANS64.TRYWAIT P1, [R3+URZ+0x40], R4 ;  /* 0x00004004030065a7 */ /* 0x000e6600080211ff */
[----:B------:R-:W-:Y:S04]  /*6310*/  LOP3.LUT R0, R0, 0x1, RZ, 0xc0, !PT ;  /* 0x0000000100007812 */ /* 0x000fe800078ec0ff */
[----:B------:R-:W-:Y:S04]  /*6320*/  ISETP.NE.U32.AND P5, PT, R0, 0x1, PT ;  /* 0x000000010000780c */ /* 0x000fe80003fa5070 */
[----:B------:R-:W-:Y:S01]  /*6330*/  P2R R79, PR, RZ, 0x20 ;  /* 0x00000020ff4f7803 */ /* 0x000fe20000000000 */
[----:B------:R2:W4:Y:S01]  /*6340*/  SYNCS.PHASECHK.TRANS64.TRYWAIT P0, [R145+URZ+0xb0], R2 ;  /* 0x0000b002910075a7 */ /* 0x00052200080011ff */
[----:B-1----:R-:W-:Y:S01]  /*6350*/  @P6 SEL R78, RZ, 0x1, !P1 ;  /* 0x00000001ff4e6807 */ /* 0x002fe20004800000 */
[----:B--2---:R-:W-:Y:S06]  /*6360*/  @!P6 BRA `(.L_x_107) ;  /* 0x0000000000a0e947 */ /* 0x004fec0003800000 */
[----:B------:R-:W-:Y:S01]  /*6370*/  @P5 IMAD R7, R148, 0x2000, R135 ;  /* 0x0000200094075824 */ /* 0x000fe200078e0287 */
[----:B------:R-:W-:Y:S01]  /*6380*/  ISETP.NE.AND P1, PT, R78, RZ, PT ;  /* 0x000000ff4e00720c */ /* 0x000fe20003f25270 */
[----:B------:R-:W-:Y:S01]  /*6390*/  BSSY B0, `(.L_x_108) ;  /* 0x0000011000007945 */ /* 0x000fe20003800000 */
[----:B------:R-:W-:Y:S01]  /*63a0*/  CS2R R82, SRZ ;  /* 0x0000000000527805 */ /* 0x000fe2000001ff00 */
[----:B------:R-:W-:Y:S01]  /*63b0*/  @P5 VIADD R4, R7, UR44 ;  /* 0x0000002c07045c36 */ /* 0x000fe20008000000 */
[----:B------:R-:W-:Y:S02]  /*63c0*/  CS2R R80, SRZ ;  /* 0x0000000000507805 */ /* 0x000fe4000001ff00 */
[----:B------:R-:W-:Y:S02]  /*63d0*/  CS2R R86, SRZ ;  /* 0x0000000000567805 */ /* 0x000fe4000001ff00 */
[----:B------:R-:W-:Y:S01]  /*63e0*/  CS2R R84, SRZ ;  /* 0x0000000000547805 */ /* 0x000fe2000001ff00 */
[--C-:B------:R-:W-:Y:S01]  /*63f0*/  @P5 IMAD.IADD R6, R153, 0x1, R4.reuse ;  /* 0x0000000199065824 */ /* 0x100fe200078e0204 */
[----:B------:R-:W-:Y:S01]  /*6400*/  CS2R R94, SRZ ;  /* 0x00000000005e7805 */ /* 0x000fe2000001ff00 */
[--C-:B------:R-:W-:Y:S01]  /*6410*/  @P5 IMAD.IADD R5, R152, 0x1, R4.reuse ;  /* 0x0000000198055824 */ /* 0x100fe200078e0204 */
[----:B------:R-:W-:Y:S01]  /*6420*/  CS2R R92, SRZ ;  /* 0x00000000005c7805 */ /* 0x000fe2000001ff00 */
[----:B------:R-:W-:Y:S01]  /*6430*/  @P5 IMAD R4, R151, 0x10, R4 ;  /* 0x0000001097045824 */ /* 0x000fe200078e0204 */
[----:B------:R-:W-:Y:S02]  /*6440*/  CS2R R98, SRZ ;  /* 0x0000000000627805 */ /* 0x000fe4000001ff00 */
[----:B------:R-:W-:Y:S01]  /*6450*/  CS2R R96, SRZ ;  /* 0x0000000000607805 */ /* 0x000fe2000001ff00 */
[----:B------:R-:W-:Y:S06]  /*6460*/  @P1 BRA `(.L_x_109) ;  /* 0x00000000000c1947 */ /* 0x000fec0003800000 */
[----:B------:R-:W-:Y:S04]  /*6470*/  SHF.L.U32 R0, R147, 0x1f, RZ ;  /* 0x0000001f93007819 */ /* 0x000fe800000006ff */
[----:B------:R-:W1:Y:S02]  /*6480*/  SYNCS.PHASECHK.TRANS64.TRYWAIT P1, [R3+URZ+0x40], R0 ;  /* 0x00004000030075a7 */ /* 0x000e6400080211ff */
[----:B-1----:R-:W-:Y:S05]  /*6490*/  @!P1 BRA `(.L_x_110) ;  /* 0x0000006000b89947 */ /* 0x002fea0003800000 */
.L_x_109:
[----:B------:R-:W-:Y:S05]  /*64a0*/  BSYNC B0 ;  /* 0x0000000000007941 */ /* 0x000fea0003800000 */
.L_x_108:
[----:B------:R-:W-:Y:S01]  /*64b0*/  ISETP.NE.AND P1, PT, R79, RZ, PT ;  /* 0x000000ff4f00720c */ /* 0x000fe20003f25270 */
[----:B-1----:R-:W-:Y:S02]  /*64c0*/  VIADD R3, R3, 0x60 ;  /* 0x0000006003037836 */ /* 0x002fe40000000000 */
[----:B------:R-:W-:Y:S02]  /*64d0*/  IMAD.U32 R0, RZ, RZ, UR45 ;  /* 0x0000002dff007e24 */ /* 0x000fe4000f8e00ff */
[----:B------:R-:W-:Y:S03]  /*64e0*/  VIADD R148, R148, 0x1 ;  /* 0x0000000194947836 */ /* 0x000fe60000000000 */
[----:B------:R-:W-:Y:S05]  /*64f0*/  PRMT R0, R0, 0x654, R3 ;  /* 0x0000065400007816 */ /* 0x000fea0000000003 */
[----:B------:R1:W2:Y:S04]  /*6500*/  @P1 LDS.128 R80, [R7+UR44+0x200] ;  /* 0x0002002c07501984 */ /* 0x0002a80008000c00 */
[----:B------:R1:W1:Y:S04]  /*6510*/  @P1 LDS.128 R84, [R6+0x200] ;  /* 0x0002000006541984 */ /* 0x0002680000000c00 */
[----:B------:R1:W1:Y:S04]  /*6520*/  @P1 LDS.128 R92, [R5+0x200] ;  /* 0x00020000055c1984 */ /* 0x0002680000000c00 */
[----:B------:R1:W1:Y:S01]  /*6530*/  @P1 LDS.128 R96, [R4+0x200] ;  /* 0x0002000004601984 */ /* 0x0002620000000c00 */
[C---:B------:R-:W-:Y:S01]  /*6540*/  ISETP.NE.AND P1, PT, R148.reuse, 0x4, PT ;  /* 0x000000049400780c */ /* 0x040fe20003f25270 */
[----:B------:R-:W-:Y:S01]  /*6550*/  @!PT LDS RZ, [RZ] ;  /* 0x00000000fffff984 */ /* 0x000fe20000000800 */
[----:B------:R-:W-:Y:S01]  /*6560*/  @!PT LDS RZ, [RZ] ;  /* 0x00000000fffff984 */ /* 0x000fe20000000800 */
[----:B------:R-:W-:Y:S01]  /*6570*/  @!PT LDS RZ, [RZ] ;  /* 0x00000000fffff984 */ /* 0x000fe20000000800 */
[----:B------:R-:W-:Y:S01]  /*6580*/  @!PT LDS RZ, [RZ] ;  /* 0x00000000fffff984 */ /* 0x000fe20000000800 */
[----:B------:R5:W-:Y:S06]  /*6590*/  MEMBAR.ALL.CTA ;  /* 0x0000000000007992 */ /* 0x000bec0000008000 */
[----:B-----5:R-:W5:Y:S01]  /*65a0*/  FENCE.VIEW.ASYNC.S ;  /* 0x00000000000073c6 */ /* 0x020f620000000000 */
[----:B------:R-:W-:Y:S01]  /*65b0*/  SEL R148, R148, RZ, P1 ;  /* 0x000000ff94947207 */ /* 0x000fe20000800000 */
[----:B-----5:R5:W-:Y:S02]  /*65c0*/  SYNCS.ARRIVE.TRANS64.RED.A1T0 RZ, [R0+URZ], RZ ;  /* 0x000000ff00ff79a7 */ /* 0x020be400081004ff */
[----:B-----5:R-:W-:Y:S04]  /*65d0*/  SEL R0, RZ, 0x1, P1 ;  /* 0x00000001ff007807 */ /* 0x020fe80000800000 */
[----:B--2---:R-:W-:Y:S02]  /*65e0*/  LOP3.LUT R147, R147, R0, RZ, 0x3c, !PT ;  /* 0x0000000093937212 */ /* 0x004fe400078e3cff */
.L_x_107:
[----:B------:R-:W-:Y:S05]  /*65f0*/  BSYNC B1 ;  /* 0x0000000000017941 */ /* 0x000fea0003800000 */
.L_x_106:
[----:B------:R-:W-:Y:S04]  /*6600*/  SHF.R.U32.HI R0, RZ, 0x15, R71 ;  /* 0x00000015ff007819 */ /* 0x000fe80000011647 */
[----:B------:R-:W-:Y:S01]  /*6610*/  LOP3.LUT P1, RZ, R0, 0x3, R141, 0x48, !PT ;  /* 0x0000000300ff7812 */ /* 0x000fe2000782488d */
[----:B------:R-:W-:Y:S01]  /*6620*/  @!UPT UIADD3 URZ, UPT, UPT, URZ, URZ, URZ ;  /* 0x000000fffffff290 */ /* 0x000fe2000fffe0ff */
[----:B----4-:R-:W-:Y:S11]  /*6630*/  @P0 BRA `(.L_x_111) ;  /* 0x0000000000080947 */ /* 0x010ff60003800000 */
[----:B------:R-:W2:Y:S02]  /*6640*/  SYNCS.PHASECHK.TRANS64.TRYWAIT P0, [R145+URZ+0xb0], R2 ;  /* 0x0000b002910075a7 */ /* 0x000ea400080011ff */
[----:B--2---:R-:W-:Y:S05]  /*6650*/  @!P0 BRA `(.L_x_112) ;  /* 0x00000060005c8947 */ /* 0x004fea0003800000 */
.L_x_111:
[----:B------:R-:W-:Y:S05]  /*6660*/  @!P1 BRA `(.L_x_113) ;  /* 0x0000000000409947 */ /* 0x000fea0003800000 */
[----:B------:R-:W1:Y:S01]  /*6670*/  LDCU.64 UR8, c[0x4][0x78] ;  /* 0x01000f00ff0877ac */ /* 0x000e620008000a00 */
[----:B------:R-:W-:Y:S01]  /*6680*/  MOV R3, 0x0 ;  /* 0x0000000000037802 */ /* 0x000fe20000000f00 */
[----:B------:R-:W-:Y:S02]  /*6690*/  HFMA2 R12, -RZ, RZ, 0, 5.9604644775390625e-08 ;  /* 0x00000001ff0c7431 */ /* 0x000fe400000001ff */
[----:B------:R-:W-:Y:S02]  /*66a0*/  IMAD.MOV.U32 R8, RZ, RZ, 0x192 ;  /* 0x00000192ff087424 */ /* 0x000fe400078e00ff */
[----:B------:R-:W-:Y:S01]  /*66b0*/  IMAD.MOV.U32 R13, RZ, RZ, RZ ;  /* 0x000000ffff0d7224 */ /* 0x000fe200078e00ff */
[----:B------:R-:W4:Y:S01]  /*66c0*/  LDCU.64 UR6, c[0x4][0x80] ;  /* 0x01001000ff0677ac */ /* 0x000f220008000a00 */
[----:B--2---:R-:W2:Y:S01]  /*66d0*/  LDC.64 R2, c[0x4][R3] ;  /* 0x0100000003027b82 */ /* 0x004ea20000000a00 */
[----:B------:R-:W5:Y:S01]  /*66e0*/  LDCU.64 UR4, c[0x4][0x18] ;  /* 0x01000300ff0477ac */ /* 0x000f620008000a00 */
[----:B-1----:R-:W-:Y:S01]  /*66f0*/  MOV R5, UR9 ;  /* 0x0000000900057c02 */ /* 0x002fe20008000f00 */
[----:B------:R-:W-:Y:S01]  /*6700*/  IMAD.U32 R4, RZ, RZ, UR8 ;  /* 0x00000008ff047e24 */ /* 0x000fe2000f8e00ff */
[----:B----4-:R-:W-:Y:S01]  /*6710*/  MOV R7, UR7 ;  /* 0x0000000700077c02 */ /* 0x010fe20008000f00 */
[----:B------:R-:W-:Y:S01]  /*6720*/  IMAD.U32 R6, RZ, RZ, UR6 ;  /* 0x00000006ff067e24 */ /* 0x000fe2000f8e00ff */
[----:B-----5:R-:W-:Y:S01]  /*6730*/  MOV R11, UR5 ;  /* 0x00000005000b7c02 */ /* 0x020fe20008000f00 */
[----:B------:R-:W-:Y:S02]  /*6740*/  IMAD.U32 R10, RZ, RZ, UR4 ;  /* 0x00000004ff0a7e24 */ /* 0x000fe4000f8e00ff */
[----:B------:R-:W-:Y:S07]  /*6750*/  LEPC R20, `(.L_x_113) ;  /* 0x000000001014794e */ /* 0x000fee0000000000 */
[----:B--23--:R-:W-:Y:S05]  /*6760*/  CALL.ABS.NOINC R2 ;  /* 0x0000000002007343 */ /* 0x00cfea0003c00000 */
.L_x_113:
[----:B------:R-:W-:Y:S01]  /*6770*/  SHF.L.U32 R75, R80, 0x10, RZ ;  /* 0x00000010504b7819 */ /* 0x000fe200000006ff */
[----:B------:R-:W-:Y:S05]  /*6780*/  WARPSYNC.ALL ;  /* 0x0000000000007948 */ /* 0x000fea0003800000 */
[----:B------:R-:W-:Y:S01]  /*6790*/  R2UR UR4, R71 ;  /* 0x00000000470472ca */ /* 0x000fe200000e0000 */
[----:B------:R-:W-:Y:S01]  /*67a0*/  BSSY.RECONVERGENT B0, `(.L_x_114) ;  /* 0x0000121000007945 */ /* 0x000fe20003800200 */
[----:B------:R-:W-:Y:S02]  /*67b0*/  IADD3 R105, PT, PT, R135, UR44, RZ ;  /* 0x0000002c87697c10 */ /* 0x000fe4000fffe0ff */
[----:B------:R-:W-:Y:S02]  /*67c0*/  SHF.L.U32 R104, R151, 0x4, RZ ;  /* 0x0000000497687819 */ /* 0x000fe400000006ff */
[-C--:B------:R-:W-:Y:S02]  /*67d0*/  IADD3 R159, PT, PT, R153, R105.reuse, RZ ;  /* 0x00000069999f7210 */ /* 0x080fe40007ffe0ff */
[----:B------:R-:W-:Y:S02]  /*67e0*/  IADD3 R158, PT, PT, R152, R105, RZ ;  /* 0x00000069989e7210 */ /* 0x000fe40007ffe0ff */
[----:B------:R-:W-:Y:S02]  /*67f0*/  IADD3 R157, PT, PT, R105, R104, RZ ;  /* 0x00000068699d7210 */ /* 0x000fe40007ffe0ff */
[C---:B------:R-:W-:Y:S01]  /*6800*/  PRMT R73, R80.reuse, 0x8880, RZ ;  /* 0x0000888050497816 */ /* 0x040fe200000000ff */
[----:B-1----:R-:W3:Y:S01]  /*6810*/  LDTM.x64 R4, tmem[UR4] ;  /* 0x00000004000479ee */ /* 0x002ee20008340000 */
[----:B------:R-:W-:Y:S02]  /*6820*/  SHF.R.S32.HI R75, RZ, 0x18, R75 ;  /* 0x00000018ff4b7819 */ /* 0x000fe4000001144b */
[----:B------:R-:W-:Y:S02]  /*6830*/  SHF.R.S32.HI R76, RZ, 0x18, R81 ;  /* 0x00000018ff4c7819 */ /* 0x000fe40000011451 */
[----:B------:R-:W-:Y:S02]  /*6840*/  SHF.L.U32 R74, R80, 0x8, RZ ;  /* 0x00000008504a7819 */ /* 0x000fe400000006ff */
[----:B------:R-:W-:Y:S02]  /*6850*/  SHF.L.U32 R77, R81, 0x8, RZ ;  /* 0x00000008514d7819 */ /* 0x000fe400000006ff */
[----:B------:R-:W-:Y:S02]  /*6860*/  SHF.R.S32.HI R74, RZ, 0x18, R74 ;  /* 0x00000018ff4a7819 */ /* 0x000fe4000001144a */
[----:B------:R-:W-:Y:S02]  /*6870*/  SHF.R.S32.HI R77, RZ, 0x18, R77 ;  /* 0x00000018ff4d7819 */ /* 0x000fe4000001144d */
[----:B------:R-:W-:Y:S02]  /*6880*/  ISETP.NE.AND P0, PT, R155, RZ, PT ;  /* 0x000000ff9b00720c */ /* 0x000fe40003f05270 */
[----:B------:R-:W-:Y:S02]  /*6890*/  ISETP.NE.AND P6, PT, R106, RZ, PT ;  /* 0x000000ff6a00720c */ /* 0x000fe40003fc5270 */
[----:B------:R-:W-:Y:S01]  /*68a0*/  LEA R107, R148, UR44, 0x3 ;  /* 0x0000002c946b7c11 */ /* 0x000fe2000f8e18ff */
[C---:B---3--:R-:W-:Y:S02]  /*68b0*/  IMAD R0, R70.reuse, R4, RZ ;  /* 0x0000000446007224 */ /* 0x048fe400078e02ff */
[C---:B--2---:R-:W-:Y:S02]  /*68c0*/  IMAD R2, R70.reuse, R5, RZ ;  /* 0x0000000546027224 */ /* 0x044fe400078e02ff */
[----:B------:R-:W-:Y:S06]  /*68d0*/  IMAD R3, R70, R6, RZ ;  /* 0x0000000646037224 */ /* 0x000fec00078e02ff */
[----:B------:R-:W-:Y:S01]  /*68e0*/  @P6 SHF.L.U32 R116, R147, 0x1f, RZ ;  /* 0x0000001f93746819 */ /* 0x000fe200000006ff */
[-C--:B------:R-:W-:Y:S01]  /*68f0*/  IMAD R0, R73, R72.reuse, R0 ;  /* 0x0000004849007224 */ /* 0x080fe200078e0200 */
[----:B------:R-:W-:Y:S01]  /*6900*/  SHF.R.S32.HI R73, RZ, 0x18, R80 ;  /* 0x00000018ff497819 */ /* 0x000fe20000011450 */
[-C--:B------:R-:W-:Y:S01]  /*6910*/  IMAD R2, R75, R72.reuse, R2 ;  /* 0x000000484b027224 */ /* 0x080fe200078e0202 */
[C---:B------:R-:W-:Y:S01]  /*6920*/  PRMT R75, R81.reuse, 0x8880, RZ ;  /* 0x00008880514b7816 */ /* 0x040fe200000000ff */
[----:B------:R-:W-:Y:S01]  /*6930*/  IMAD R3, R74, R72, R3 ;  /* 0x000000484a037224 */ /* 0x000fe200078e0203 */
[----:B------:R-:W-:Y:S01]  /*6940*/  SHF.L.U32 R74, R81, 0x10, RZ ;  /* 0x00000010514a7819 */ /* 0x000fe200000006ff */
[C---:B------:R-:W-:Y:S02]  /*6950*/  IMAD R7, R70.reuse, R7, RZ ;  /* 0x0000000746077224 */ /* 0x040fe400078e02ff */
[C---:B------:R-:W-:Y:S01]  /*6960*/  IMAD R4, R70.reuse, R8, RZ ;  /* 0x0000000846047224 */ /* 0x040fe200078e02ff */
[----:B------:R-:W-:Y:S01]  /*6970*/  SHF.R.S32.HI R74, RZ, 0x18, R74 ;  /* 0x00000018ff4a7819 */ /* 0x000fe2000001144a */
[----:B------:R-:W-:Y:S02]  /*6980*/  IMAD R5, R70, R9, RZ ;  /* 0x0000000946057224 */ /* 0x000fe400078e02ff */
[-C--:B------:R-:W-:Y:S01]  /*6990*/  IMAD R7, R73, R72.reuse, R7 ;  /* 0x0000004849077224 */ /* 0x080fe200078e0207 */
[C---:B------:R-:W-:Y:S01]  /*69a0*/  PRMT R73, R82.reuse, 0x8880, RZ ;  /* 0x0000888052497816 */ /* 0x040fe200000000ff */
[----:B------:R-:W-:Y:S01]  /*69b0*/  IMAD R4, R75, R72, R4 ;  /* 0x000000484b047224 */ /* 0x000fe200078e0204 */
[----:B------:R-:W-:Y:S01]  /*69c0*/  SHF.L.U32 R75, R82, 0x8, RZ ;  /* 0x00000008524b7819 */ /* 0x000fe200000006ff */
[----:B------:R-:W-:Y:S01]  /*69d0*/  IMAD R6, R70, R10, RZ ;  /* 0x0000000a46067224 */ /* 0x000fe200078e02ff */
[----:B------:R-:W-:Y:S01]  /*69e0*/  I2IP.S8.S32.SAT R89, R7, R3, RZ ;  /* 0x0000000307597239 */ /* 0x000fe200000014ff */
[----:B------:R-:W-:Y:S01]  /*69f0*/  IMAD R5, R74, R72, R5 ;  /* 0x000000484a057224 */ /* 0x000fe200078e0205 */
[----:B------:R-:W-:Y:S01]  /*6a00*/  SHF.L.U32 R74, R82, 0x10, RZ ;  /* 0x00000010524a7819 */ /* 0x000fe200000006ff */
[----:B------:R-:W-:Y:S01]  /*6a10*/  IMAD R11, R70, R11, RZ ;  /* 0x0000000b460b7224 */ /* 0x000fe200078e02ff */
[----:B------:R-:W-:Y:S01]  /*6a20*/  I2IP.S8.S32.SAT R88, R2, R0, R89 ;  /* 0x0000000002587239 */ /* 0x000fe20000001459 */
[C---:B------:R-:W-:Y:S01]  /*6a30*/  IMAD R8, R70.reuse, R12, RZ ;  /* 0x0000000c46087224 */ /* 0x040fe200078e02ff */
[----:B------:R-:W-:Y:S01]  /*6a40*/  SHF.R.S32.HI R74, RZ, 0x18, R74 ;  /* 0x00000018ff4a7819 */ /* 0x000fe2000001144a */
[-C--:B------:R-:W-:Y:S01]  /*6a50*/  IMAD R6, R77, R72.reuse, R6 ;  /* 0x000000484d067224 */ /* 0x080fe200078e0206 */
[----:B------:R-:W-:Y:S01]  /*6a60*/  SHF.R.S32.HI R75, RZ, 0x18, R75 ;  /* 0x00000018ff4b7819 */ /* 0x000fe2000001144b */
[----:B------:R-:W-:Y:S01]  /*6a70*/  IMAD R9, R70, R13, RZ ;  /* 0x0000000d46097224 */ /* 0x000fe200078e02ff */
[----:B------:R-:W-:Y:S01]  /*6a80*/  SHF.L.U32 R77, R83, 0x8, RZ ;  /* 0x00000008534d7819 */ /* 0x000fe200000006ff */
[-C--:B------:R-:W-:Y:S01]  /*6a90*/  IMAD R11, R76, R72.reuse, R11 ;  /* 0x000000484c0b7224 */ /* 0x080fe200078e020b */
[----:B------:R-:W-:Y:S01]  /*6aa0*/  SHF.R.S32.HI R76, RZ, 0x18, R83 ;  /* 0x00000018ff4c7819 */ /* 0x000fe20000011453 */
[----:B------:R-:W-:Y:S01]  /*6ab0*/  IMAD R8, R73, R72, R8 ;  /* 0x0000004849087224 */ /* 0x000fe200078e0208 */
[----:B------:R-:W-:Y:S01]  /*6ac0*/  SHF.R.S32.HI R73, RZ, 0x18, R82 ;  /* 0x00000018ff497819 */ /* 0x000fe20000011452 */
[----:B------:R-:W-:Y:S01]  /*6ad0*/  IMAD R10, R70, R14, RZ ;  /* 0x0000000e460a7224 */ /* 0x000fe200078e02ff */
[----:B------:R-:W-:Y:S01]  /*6ae0*/  I2IP.S8.S32.SAT R90, R11, R6, RZ ;  /* 0x000000060b5a7239 */ /* 0x000fe200000014ff */
[----:B------:R-:W-:Y:S01]  /*6af0*/  IMAD R9, R74, R72, R9 ;  /* 0x000000484a097224 */ /* 0x000fe200078e0209 */
[----:B------:R-:W-:Y:S01]  /*6b00*/  SHF.R.S32.HI R77, RZ, 0x18, R77 ;  /* 0x00000018ff4d7819 */ /* 0x000fe2000001144d */
[----:B------:R-:W-:Y:S01]  /*6b10*/  IMAD.U32 R74, R83, 0x10000, RZ ;  /* 0x00010000534a7824 */ /* 0x000fe200078e00ff */
[----:B------:R-:W-:Y:S01]  /*6b20*/  I2IP.S8.S32.SAT R89, R5, R4, R90 ;  /* 0x0000000405597239 */ /* 0x000fe2000000145a */
[C---:B------:R-:W-:Y:S02]  /*6b30*/  IMAD R15, R70.reuse, R15, RZ ;  /* 0x0000000f460f7224 */ /* 0x040fe400078e02ff */
[----:B------:R-:W-:Y:S01]  /*6b40*/  IMAD R10, R75, R72, R10 ;  /* 0x000000484b0a7224 */ /* 0x000fe200078e020a */
[----:B------:R-:W-:Y:S01]  /*6b50*/  PRMT R75, R83, 0x8880, RZ ;  /* 0x00008880534b7816 */ /* 0x000fe200000000ff */
        /* <DEDUP_REMOVED lines=11> */
[C---:B------:R-:W-:Y:S01]  /*6c10*/  IMAD R19, R70.reuse, R19, RZ ;  /* 0x0000001346137224 */ /* 0x040fe200078e02ff */
[----:B------:R-:W-:Y:S01]  /*6c20*/  I2IP.S8.S32.SAT R90, R9, R8, R90 ;  /* 0x00000008095a7239 */ /* 0x000fe2000000145a */
[C---:B------:R-:W-:Y:S01]  /*6c30*/  IMAD R16, R70.reuse, R20, RZ ;  /* 0x0000001446107224 */ /* 0x040fe200078e02ff */
[----:B------:R-:W-:Y:S01]  /*6c40*/  SHF.R.S32.HI R74, RZ, 0x18, R74 ;  /* 0x00000018ff4a7819 */ /* 0x000fe2000001144a */
[-C--:B------:R-:W-:Y:S01]  /*6c50*/  IMAD R14, R77, R72.reuse, R14 ;  /* 0x000000484d0e7224 */ /* 0x080fe200078e020e */
[----:B------:R-:W-:Y:S01]  /*6c60*/  SHF.R.S32.HI R75, RZ, 0x18, R75 ;  /* 0x00000018ff4b7819 */ /* 0x000fe2000001144b */
[----:B------:R-:W-:Y:S01]  /*6c70*/  IMAD R17, R70, R21, RZ ;  /* 0x0000001546117224 */ /* 0x000fe200078e02ff */
[----:B------:R-:W-:Y:S01]  /*6c80*/  SHF.L.U32 R77, R85, 0x8, RZ ;  /* 0x00000008554d7819 */ /* 0x000fe200000006ff */
[----:B------:R-:W-:Y:S01]  /*6c90*/  IMAD R19, R76, R72, R19 ;  /* 0x000000484c137224 */ /* 0x000fe200078e0213 */
[----:B------:R-:W-:Y:S01]  /*6ca0*/  SHF.R.S32.HI R76, RZ, 0x18, R85 ;  /* 0x00000018ff4c7819 */ /* 0x000fe20000011455 */
[----:B------:R-:W-:Y:S01]  /*6cb0*/  IMAD R18, R70, R22, RZ ;  /* 0x0000001646127224 */ /* 0x000fe200078e02ff */
[----:B------:R-:W-:Y:S01]  /*6cc0*/  SHF.R.S32.HI R77, RZ, 0x18, R77 ;  /* 0x00000018ff4d7819 */ /* 0x000fe2000001144d */
[----:B------:R-:W-:Y:S01]  /*6cd0*/  IMAD R16, R73, R72, R16 ;  /* 0x0000004849107224 */ /* 0x000fe200078e0210 */
[----:B------:R-:W-:Y:S01]  /*6ce0*/  I2IP.S8.S32.SAT R91, R19, R14, RZ ;  /* 0x0000000e135b7239 */ /* 0x000fe200000014ff */
[-C--:B------:R-:W-:Y:S01]  /*6cf0*/  IMAD R17, R74, R72.reuse, R17 ;  /* 0x000000484a117224 */ /* 0x080fe200078e0211 */
[----:B------:R-:W-:Y:S01]  /*6d00*/  SHF.L.U32 R74, R85, 0x10, RZ ;  /* 0x00000010554a7819 */ /* 0x000fe200000006ff */
[C---:B------:R-:W-:Y:S01]  /*6d10*/  IMAD R23, R70.reuse, R23, RZ ;  /* 0x0000001746177224 */ /* 0x040fe200078e02ff */
[----:B------:R-:W-:Y:S01]  /*6d20*/  SHF.R.S32.HI R73, RZ, 0x18, R84 ;  /* 0x00000018ff497819 */ /* 0x000fe20000011454 */
[----:B------:R-:W-:Y:S01]  /*6d30*/  IMAD R18, R75, R72, R18 ;  /* 0x000000484b127224 */ /* 0x000fe200078e0212 */
[----:B------:R-:W-:Y:S01]  /*6d40*/  PRMT R75, R85, 0x8880, RZ ;  /* 0x00008880554b7816 */ /* 0x000fe200000000ff */
[C---:B------:R-:W-:Y:S01]  /*6d50*/  IMAD R20, R70.reuse, R24, RZ ;  /* 0x0000001846147224 */ /* 0x040fe200078e02ff */
[----:B------:R-:W-:Y:S01]  /*6d60*/  SHF.R.S32.HI R74, RZ, 0x18, R74 ;  /* 0x00000018ff4a7819 */ /* 0x000fe2000001144a */
[----:B------:R-:W-:Y:S01]  /*6d70*/  IMAD R21, R70, R25, RZ ;  /* 0x0000001946157224 */ /* 0x000fe200078e02ff */
[----:B------:R-:W-:Y:S01]  /*6d80*/  I2IP.S8.S32.SAT R91, R13, R12, R91 ;  /* 0x0000000c0d5b7239 */ /* 0x000fe2000000145b */
[-C--:B------:R-:W-:Y:S01]  /*6d90*/  IMAD R23, R73, R72.reuse, R23 ;  /* 0x0000004849177224 */ /* 0x080fe200078e0217 */
[C---:B------:R-:W-:Y:S01]  /*6da0*/  PRMT R73, R86.reuse, 0x8880, RZ ;  /* 0x0000888056497816 */ /* 0x040fe200000000ff */
[-C--:B------:R-:W-:Y:S01]  /*6db0*/  IMAD R20, R75, R72.reuse, R20 ;  /* 0x000000484b147224 */ /* 0x080fe200078e0214 */
[----:B------:R-:W-:Y:S01]  /*6dc0*/  SHF.L.U32 R75, R86, 0x8, RZ ;  /* 0x00000008564b7819 */ /* 0x000fe200000006ff */
[----:B------:R-:W-:Y:S01]  /*6dd0*/  IMAD R21, R74, R72, R21 ;  /* 0x000000484a157224 */ /* 0x000fe200078e0215 */
[----:B------:R1:W-:Y:S01]  /*6de0*/  STS.128 [R135+UR44+0x8200], R88 ;  /* 0x0082005887007988 */ /* 0x0003e20008000c2c */
[----:B------:R-:W-:Y:S01]  /*6df0*/  IMAD R22, R70, R26, RZ ;  /* 0x0000001a46167224 */ /* 0x000fe200078e02ff */
[----:B------:R-:W-:Y:S01]  /*6e00*/  I2IP.S8.S32.SAT R100, R23, R18, RZ ;  /* 0x0000001217647239 */ /* 0x000fe200000014ff */
[----:B------:R-:W-:Y:S01]  /*6e10*/  IMAD.U32 R74, R86, 0x10000, RZ ;  /* 0x00010000564a7824 */ /* 0x000fe200078e00ff */
[----:B------:R-:W-:Y:S01]  /*6e20*/  SHF.R.S32.HI R75, RZ, 0x18, R75 ;  /* 0x00000018ff4b7819 */ /* 0x000fe2000001144b */
[C---:B------:R-:W-:Y:S01]  /*6e30*/  IMAD R27, R70.reuse, R27, RZ ;  /* 0x0000001b461b7224 */ /* 0x040fe200078e02ff */
[----:B------:R-:W-:Y:S01]  /*6e40*/  I2IP.S8.S32.SAT R100, R17, R16, R100 ;  /* 0x0000001011647239 */ /* 0x000fe20000001464 */
[C---:B------:R-:W-:Y:S01]  /*6e50*/  IMAD R24, R70.reuse, R28, RZ ;  /* 0x0000001c46187224 */ /* 0x040fe200078e02ff */
[----:B------:R-:W-:Y:S01]  /*6e60*/  SHF.R.S32.HI R74, RZ, 0x18, R74 ;  /* 0x00000018ff4a7819 */ /* 0x000fe2000001144a */
[-C--:B------:R-:W-:Y:S01]  /*6e70*/  IMAD R22, R77, R72.reuse, R22 ;  /* 0x000000484d167224 */ /* 0x080fe200078e0216 */
[----:B------:R-:W-:Y:S01]  /*6e80*/  SHF.L.U32 R77, R87, 0x8, RZ ;  /* 0x00000008574d7819 */ /* 0x000fe200000006ff */
[----:B------:R-:W-:Y:S02]  /*6e90*/  IMAD R25, R70, R29, RZ ;  /* 0x0000001d46197224 */ /* 0x000fe400078e02ff */
        /* <DEDUP_REMOVED lines=33> */
[----:B------:R-:W-:Y:S01]  /*70b0*/  PRMT R76, R93, 0x8880, RZ ;  /* 0x000088805d4c7816 */ /* 0x000fe200000000ff */
[C---:B------:R-:W-:Y:S02]  /*70c0*/  IMAD R34, R70.reuse, R38, RZ ;  /* 0x0000002646227224 */ /* 0x040fe400078e02ff */
[----:B------:R-:W-:Y:S01]  /*70d0*/  IMAD R32, R73, R72, R32 ;  /* 0x0000004849207224 */ /* 0x000fe200078e0220 */
[----:B------:R-:W-:Y:S01]  /*70e0*/  SHF.R.S32.HI R73, RZ, 0x18, R92 ;  /* 0x00000018ff497819 */ /* 0x000fe2000001145c */
[----:B------:R-:W-:Y:S01]  /*70f0*/  IMAD R39, R70, R39, RZ ;  /* 0x0000002746277224 */ /* 0x000fe200078e02ff */
[----:B------:R-:W-:Y:S01]  /*7100*/  I2IP.S8.S32.SAT R103, R35, R30, RZ ;  /* 0x0000001e23677239 */ /* 0x000fe200000014ff */
[-C--:B------:R-:W-:Y:S02]  /*7110*/  IMAD R33, R74, R72.reuse, R33 ;  /* 0x000000484a217224 */ /* 0x080fe400078e0221 */
[----:B------:R-:W-:Y:S01]  /*7120*/  IMAD R34, R75, R72, R34 ;  /* 0x000000484b227224 */ /* 0x000fe200078e0222 */
[----:B------:R-:W-:Y:S01]  /*7130*/  I2IP.S8.S32.SAT R103, R29, R28, R103 ;  /* 0x0000001c1d677239 */ /* 0x000fe20000001467 */
[C---:B------:R-:W-:Y:S01]  /*7140*/  IMAD.U32 R74, R93.reuse, 0x10000, RZ ;  /* 0x000100005d4a7824 */ /* 0x040fe200078e00ff */
[----:B------:R-:W-:Y:S01]  /*7150*/  SHF.L.U32 R75, R93, 0x8, RZ ;  /* 0x000000085d4b7819 */ /* 0x000fe200000006ff */
[----:B------:R-:W-:Y:S01]  /*7160*/  IMAD R39, R73, R72, R39 ;  /* 0x0000004849277224 */ /* 0x000fe200078e0227 */
[----:B------:R-:W-:Y:S01]  /*7170*/  MOV R73, R76 ;  /* 0x0000004c00497202 */ /* 0x000fe20000000f00 */
[C---:B------:R-:W-:Y:S01]  /*7180*/  IMAD R36, R70.reuse, R40, RZ ;  /* 0x0000002846247224 */ /* 0x040fe200078e02ff */
[----:B------:R-:W-:Y:S01]  /*7190*/  SHF.R.S32.HI R74, RZ, 0x18, R74 ;  /* 0x00000018ff4a7819 */ /* 0x000fe2000001144a */
[C---:B------:R-:W-:Y:S01]  /*71a0*/  IMAD R37, R70.reuse, R41, RZ ;  /* 0x0000002946257224 */ /* 0x040fe200078e02ff */
[----:B------:R-:W-:Y:S01]  /*71b0*/  SHF.R.S32.HI R75, RZ, 0x18, R75 ;  /* 0x00000018ff4b7819 */ /* 0x000fe2000001144b */
[----:B------:R-:W-:Y:S01]  /*71c0*/  IMAD R38, R70, R42, RZ ;  /* 0x0000002a46267224 */ /* 0x000fe200078e02ff */
[----:B------:R1:W-:Y:S01]  /*71d0*/  STS.128 [R159+0x8200], R100 ;  /* 0x008200649f007388 */ /* 0x0003e20000000c00 */
[----:B------:R-:W-:Y:S01]  /*71e0*/  IMAD R36, R73, R72, R36 ;  /* 0x0000004849247224 */ /* 0x000fe200078e0224 */
[----:B------:R-:W-:Y:S01]  /*71f0*/  I2IP.S8.S32.SAT R108, R39, R34, RZ ;  /* 0x00000022276c7239 */ /* 0x000fe200000014ff */
[-C--:B------:R-:W-:Y:S01]  /*7200*/  IMAD R37, R74, R72.reuse, R37 ;  /* 0x000000484a257224 */ /* 0x080fe200078e0225 */
[----:B------:R-:W-:Y:S01]  /*7210*/  SHF.R.S32.HI R76, RZ, 0x18, R93 ;  /* 0x00000018ff4c7819 */ /* 0x000fe2000001145d */
[----:B------:R-:W-:Y:S01]  /*7220*/  IMAD R43, R70, R43, RZ ;  /* 0x0000002b462b7224 */ /* 0x000fe200078e02ff */
[C---:B------:R-:W-:Y:S01]  /*7230*/  SHF.L.U32 R74, R94.reuse, 0x10, RZ ;  /* 0x000000105e4a7819 */ /* 0x040fe200000006ff */
[----:B------:R-:W-:Y:S01]  /*7240*/  IMAD R38, R75, R72, R38 ;  /* 0x000000484b267224 */ /* 0x000fe200078e0226 */
[----:B------:R-:W-:Y:S01]  /*7250*/  PRMT R73, R94, 0x8880, RZ ;  /* 0x000088805e497816 */ /* 0x000fe200000000ff */
[----:B------:R-:W-:Y:S01]  /*7260*/  IMAD R40, R70, R44, RZ ;  /* 0x0000002c46287224 */ /* 0x000fe200078e02ff */
[----:B------:R-:W-:Y:S01]  /*7270*/  SHF.L.U32 R75, R94, 0x8, RZ ;  /* 0x000000085e4b7819 */ /* 0x000fe200000006ff */
[----:B------:R-:W-:Y:S01]  /*7280*/  IMAD R41, R70, R45, RZ ;  /* 0x0000002d46297224 */ /* 0x000fe200078e02ff */
[----:B------:R-:W-:Y:S01]  /*7290*/  SHF.R.S32.HI R74, RZ, 0x18, R74 ;  /* 0x00000018ff4a7819 */ /* 0x000fe2000001144a */
[----:B------:R-:W-:Y:S01]  /*72a0*/  IMAD R43, R76, R72, R43 ;  /* 0x000000484c2b7224 */ /* 0x000fe200078e022b */
[----:B------:R-:W-:Y:S01]  /*72b0*/  SHF.R.S32.HI R75, RZ, 0x18, R75 ;  /* 0x00000018ff4b7819 */ /* 0x000fe2000001144b */
[C---:B------:R-:W-:Y:S01]  /*72c0*/  IMAD R42, R70.reuse, R46, RZ ;  /* 0x0000002e462a7224 */ /* 0x040fe200078e02ff */
[----:B------:R-:W-:Y:S01]  /*72d0*/  I2IP.S8.S32.SAT R108, R33, R32, R108 ;  /* 0x00000020216c7239 */ /* 0x000fe2000000146c */
[----:B------:R-:W-:Y:S01]  /*72e0*/  IMAD R40, R73, R72, R40 ;  /* 0x0000004849287224 */ /* 0x000fe200078e0228 */
[----:B------:R-:W-:Y:S01]  /*72f0*/  SHF.R.S32.HI R76, RZ, 0x18, R94 ;  /* 0x00000018ff4c7819 */ /* 0x000fe2000001145e */
[----:B------:R-:W-:Y:S01]  /*7300*/  IMAD R47, R70, R47, RZ ;  /* 0x0000002f462f7224 */ /* 0x000fe200078e02ff */
[----:B------:R-:W-:Y:S01]  /*7310*/  I2IP.S8.S32.SAT R109, R43, R38, RZ ;  /* 0x000000262b6d7239 */ /* 0x000fe200000014ff */
[-C--:B------:R-:W-:Y:S01]  /*7320*/  IMAD R41, R74, R72.reuse, R41 ;  /* 0x000000484a297224 */ /* 0x080fe200078e0229 */
[----:B------:R-:W-:Y:S01]  /*7330*/  PRMT R73, R95, 0x8880, RZ ;  /* 0x000088805f497816 */ /* 0x000fe200000000ff */
[-C--:B------:R-:W-:Y:S01]  /*7340*/  IMAD R42, R75, R72.reuse, R42 ;  /* 0x000000484b2a7224 */ /* 0x080fe200078e022a */
[----:B------:R-:W-:Y:S01]  /*7350*/  SHF.L.U32 R74, R95, 0x10, RZ ;  /* 0x000000105f4a7819 */ /* 0x000fe200000006ff */
[----:B------:R-:W-:Y:S01]  /*7360*/  IMAD R47, R76, R72, R47 ;  /* 0x000000484c2f7224 */ /* 0x000fe200078e022f */
[----:B------:R-:W-:Y:S01]  /*7370*/  I2IP.S8.S32.SAT R109, R37, R36, R109 ;  /* 0x00000024256d7239 */ /* 0x000fe2000000146d */
[C---:B------:R-:W-:Y:S01]  /*7380*/  IMAD R44, R70.reuse, R48, RZ ;  /* 0x00000030462c7224 */ /* 0x040fe200078e02ff */
[----:B------:R-:W-:Y:S01]  /*7390*/  SHF.R.S32.HI R74, RZ, 0x18, R74 ;  /* 0x00000018ff4a7819 */ /* 0x000fe2000001144a */
[----:B------:R-:W-:Y:S01]  /*73a0*/  IMAD.SHL.U32 R76, R95, 0x100, RZ ;  /* 0x000001005f4c7824 */ /* 0x000fe200078e00ff */
[----:B------:R-:W-:Y:S01]  /*73b0*/  I2IP.S8.S32.SAT R110, R47, R42, RZ ;  /* 0x0000002a2f6e7239 */ /* 0x000fe200000014ff */
[----:B------:R-:W-:Y:S01]  /*73c0*/  IMAD R45, R70, R49, RZ ;  /* 0x00000031462d7224 */ /* 0x000fe200078e02ff */
[----:B------:R-:W-:Y:S01]  /*73d0*/  PRMT R75, R96, 0x8880, RZ ;  /* 0x00008880604b7816 */ /* 0x000fe200000000ff */
[----:B------:R-:W-:Y:S01]  /*73e0*/  IMAD R44, R73, R72, R44 ;  /* 0x00000048492c7224 */ /* 0x000fe200078e022c */
[----:B------:R-:W-:Y:S01]  /*73f0*/  SHF.R.S32.HI R73, RZ, 0x18, R76 ;  /* 0x00000018ff497819 */ /* 0x000fe2000001144c */
[----:B------:R-:W-:Y:S01]  /*7400*/  IMAD R46, R70, R50, RZ ;  /* 0x00000032462e7224 */ /* 0x000fe200078e02ff */
[----:B------:R-:W-:Y:S01]  /*7410*/  I2IP.S8.S32.SAT R110, R41, R40, R110 ;  /* 0x00000028296e7239 */ /* 0x000fe2000000146e */
[----:B------:R-:W-:Y:S01]  /*7420*/  IMAD R45, R74, R72, R45 ;  /* 0x000000484a2d7224 */ /* 0x000fe200078e022d */
[----:B------:R-:W-:Y:S01]  /*7430*/  SHF.R.S32.HI R74, RZ, 0x18, R95 ;  /* 0x00000018ff4a7819 */ /* 0x000fe2000001145f */
[----:B------:R-:W-:Y:S01]  /*7440*/  IMAD R51, R70, R51, RZ ;  /* 0x0000003346337224 */ /* 0x000fe200078e02ff */
[----:B------:R-:W-:Y:S01]  /*7450*/  SHF.L.U32 R76, R96, 0x8, RZ ;  /* 0x00000008604c7819 */ /* 0x000fe200000006ff */
[----:B------:R-:W-:Y:S02]  /*7460*/  IMAD R48, R70, R52, RZ ;  /* 0x0000003446307224 */ /* 0x000fe400078e02ff */
[-C--:B------:R-:W-:Y:S01]  /*7470*/  IMAD R46, R73, R72.reuse, R46 ;  /* 0x00000048492e7224 */ /* 0x080fe200078e022e */
[----:B------:R-:W-:Y:S01]  /*7480*/  SHF.R.S32.HI R73, RZ, 0x18, R77 ;  /* 0x00000018ff497819 */ /* 0x000fe2000001144d */
[-C--:B------:R-:W-:Y:S01]  /*7490*/  IMAD R51, R74, R72.reuse, R51 ;  /* 0x000000484a337224 */ /* 0x080fe200078e0233 */
[----:B------:R-:W-:Y:S01]  /*74a0*/  SHF.R.S32.HI R74, RZ, 0x18, R96 ;  /* 0x00000018ff4a7819 */ /* 0x000fe20000011460 */
[----:B------:R-:W-:Y:S01]  /*74b0*/  IMAD R49, R70, R53, RZ ;  /* 0x0000003546317224 */ /* 0x000fe200078e02ff */
[----:B------:R-:W-:Y:S01]  /*74c0*/  SHF.L.U32 R77, R98, 0x8, RZ ;  /* 0x00000008624d7819 */ /* 0x000fe200000006ff */
[----:B------:R-:W-:Y:S01]  /*74d0*/  IMAD R48, R75, R72, R48 ;  /* 0x000000484b307224 */ /* 0x000fe200078e0230 */
[----:B------:R-:W-:Y:S01]  /*74e0*/  SHF.R.S32.HI R75, RZ, 0x18, R76 ;  /* 0x00000018ff4b7819 */ /* 0x000fe2000001144c */
[C---:B------:R-:W-:Y:S01]  /*74f0*/  IMAD R50, R70.reuse, R54, RZ ;  /* 0x0000003646327224 */ /* 0x040fe200078e02ff */
[----:B------:R-:W-:Y:S01]  /*7500*/  I2IP.S8.S32.SAT R111, R51, R46, RZ ;  /* 0x0000002e336f7239 */ /* 0x000fe200000014ff */
[C---:B------:R-:W-:Y:S01]  /*7510*/  IMAD R55, R70.reuse, R55, RZ ;  /* 0x0000003746377224 */ /* 0x040fe200078e02ff */
[----:B------:R-:W-:Y:S01]  /*7520*/  SHF.L.U32 R76, R97, 0x10, RZ ;  /* 0x00000010614c7819 */ /* 0x000fe200000006ff */
[----:B------:R-:W-:Y:S01]  /*7530*/  IMAD R49, R73, R72, R49 ;  /* 0x0000004849317224 */ /* 0x000fe200078e0231 */
[----:B------:R-:W-:Y:S01]  /*7540*/  PRMT R73, R97, 0x8880, RZ ;  /* 0x0000888061497816 */ /* 0x000fe200000000ff */
[----:B------:R-:W-:Y:S01]  /*7550*/  IMAD R52, R70, R56, RZ ;  /* 0x0000003846347224 */ /* 0x000fe200078e02ff */
[----:B------:R-:W-:Y:S01]  /*7560*/  I2IP.S8.S32.SAT R111, R45, R44, R111 ;  /* 0x0000002c2d6f7239 */ /* 0x000fe2000000146f */
[-C--:B------:R-:W-:Y:S01]  /*7570*/  IMAD R50, R75, R72.reuse, R50 ;  /* 0x000000484b327224 */ /* 0x080fe200078e0232 */
[----:B------:R-:W-:Y:S01]  /*7580*/  PRMT R75, R98, 0x8880, RZ ;  /* 0x00008880624b7816 */ /* 0x000fe200000000ff */
[-C--:B------:R-:W-:Y:S01]  /*7590*/  IMAD R55, R74, R72.reuse, R55 ;  /* 0x000000484a377224 */ /* 0x080fe200078e0237 */
[----:B------:R-:W-:Y:S01]  /*75a0*/  SHF.R.S32.HI R74, RZ, 0x18, R76 ;  /* 0x00000018ff4a7819 */ /* 0x000fe2000001144c */
[----:B------:R-:W-:Y:S01]  /*75b0*/  IMAD R52, R73, R72, R52 ;  /* 0x0000004849347224 */ /* 0x000fe200078e0234 */
[----:B------:R-:W-:Y:S01]  /*75c0*/  SHF.L.U32 R73, R97, 0x8, RZ ;  /* 0x0000000861497819 */ /* 0x000fe200000006ff */
[C---:B------:R-:W-:Y:S01]  /*75d0*/  IMAD R53, R70.reuse, R57, RZ ;  /* 0x0000003946357224 */ /* 0x040fe200078e02ff */
[----:B------:R1:W-:Y:S01]  /*75e0*/  STS.128 [R158+0x8200], R108 ;  /* 0x0082006c9e007388 */ /* 0x0003e20000000c00 */
[----:B------:R-:W-:Y:S01]  /*75f0*/  IMAD R54, R70, R58, RZ ;  /* 0x0000003a46367224 */ /* 0x000fe200078e02ff */
[----:B------:R-:W-:Y:S01]  /*7600*/  SHF.R.S32.HI R73, RZ, 0x18, R73 ;  /* 0x00000018ff497819 */ /* 0x000fe20000011449 */
[----:B------:R-:W-:Y:S01]  /*7610*/  IMAD R53, R74, R72, R53 ;  /* 0x000000484a357224 */ /* 0x000fe200078e0235 */
[----:B------:R-:W-:Y:S01]  /*7620*/  SHF.L.U32 R76, R98, 0x10, RZ ;  /* 0x00000010624c7819 */ /* 0x000fe200000006ff */
[C---:B------:R-:W-:Y:S01]  /*7630*/  IMAD R59, R70.reuse, R59, RZ ;  /* 0x0000003b463b7224 */ /* 0x040fe200078e02ff */
[----:B------:R-:W-:Y:S01]  /*7640*/  SHF.R.S32.HI R74, RZ, 0x18, R97 ;  /* 0x00000018ff4a7819 */ /* 0x000fe20000011461 */
[C---:B------:R-:W-:Y:S01]  /*7650*/  IMAD R56, R70.reuse, R60, RZ ;  /* 0x0000003c46387224 */ /* 0x040fe200078e02ff */
[----:B------:R-:W-:Y:S01]  /*7660*/  I2IP.S8.S32.SAT R112, R55, R50, RZ ;  /* 0x0000003237707239 */ /* 0x000fe200000014ff */
[----:B------:R-:W-:Y:S01]  /*7670*/  IMAD R54, R73, R72, R54 ;  /* 0x0000004849367224 */ /* 0x000fe200078e0236 */
[----:B------:R-:W-:Y:S01]  /*7680*/  SHF.R.S32.HI R76, RZ, 0x18, R76 ;  /* 0x00000018ff4c7819 */ /* 0x000fe2000001144c */
[----:B------:R-:W-:Y:S01]  /*7690*/  IMAD R57, R70, R61, RZ ;  /* 0x0000003d46397224 */ /* 0x000fe200078e02ff */
[----:B------:R-:W-:Y:S01]  /*76a0*/  I2IP.S8.S32.SAT R112, R49, R48, R112 ;  /* 0x0000003031707239 */ /* 0x000fe20000001470 */
[----:B------:R-:W-:Y:S01]  /*76b0*/  IMAD R59, R74, R72, R59 ;  /* 0x000000484a3b7224 */ /* 0x000fe200078e023b */
[----:B------:R-:W-:Y:S01]  /*76c0*/  SHF.R.S32.HI R77, RZ, 0x18, R77 ;  /* 0x00000018ff4d7819 */ /* 0x000fe2000001144d */
[----:B------:R-:W-:Y:S01]  /*76d0*/  IMAD R58, R70, R62, RZ ;  /* 0x0000003e463a7224 */ /* 0x000fe200078e02ff */
[----:B------:R-:W-:Y:S01]  /*76e0*/  SHF.R.S32.HI R73, RZ, 0x18, R98 ;  /* 0x00000018ff497819 */ /* 0x000fe20000011462 */
[----:B------:R-:W-:Y:S01]  /*76f0*/  IMAD R56, R75, R72, R56 ;  /* 0x000000484b387224 */ /* 0x000fe200078e0238 */
[----:B------:R-:W-:Y:S01]  /*7700*/  I2IP.S8.S32.SAT R113, R59, R54, RZ ;  /* 0x000000363b717239 */ /* 0x000fe200000014ff */
[----:B------:R-:W-:Y:S01]  /*7710*/  IMAD R57, R76, R72, R57 ;  /* 0x000000484c397224 */ /* 0x000fe200078e0239 */
[C---:B------:R-:W-:Y:S01]  /*7720*/  PRMT R75, R99.reuse, 0x8880, RZ ;  /* 0x00008880634b7816 */ /* 0x040fe200000000ff */
[----:B------:R-:W-:Y:S01]  /*7730*/  IMAD.U32 R74, R99, 0x10000, RZ ;  /* 0x00010000634a7824 */ /* 0x000fe200078e00ff */
[----:B------:R-:W-:Y:S01]  /*7740*/  I2IP.S8.S32.SAT R113, R53, R52, R113 ;  /* 0x0000003435717239 */ /* 0x000fe20000001471 */
[C---:B------:R-:W-:Y:S01]  /*7750*/  IMAD R63, R70.reuse, R63, RZ ;  /* 0x0000003f463f7224 */ /* 0x040fe200078e02ff */
[----:B------:R-:W-:Y:S01]  /*7760*/  SHF.R.S32.HI R76, RZ, 0x18, R99 ;  /* 0x00000018ff4c7819 */ /* 0x000fe20000011463 */
[----:B------:R-:W-:Y:S01]  /*7770*/  IMAD R58, R77, R72, R58 ;  /* 0x000000484d3a7224 */ /* 0x000fe200078e023a */
[----:B------:R-:W-:Y:S01]  /*7780*/  SHF.L.U32 R77, R99, 0x8, RZ ;  /* 0x00000008634d7819 */ /* 0x000fe200000006ff */
[C---:B------:R-:W-:Y:S01]  /*7790*/  IMAD R60, R70.reuse, R64, RZ ;  /* 0x00000040463c7224 */ /* 0x040fe200078e02ff */
[----:B------:R-:W-:Y:S01]  /*77a0*/  SHF.R.S32.HI R74, RZ, 0x18, R74 ;  /* 0x00000018ff4a7819 */ /* 0x000fe2000001144a */
[C---:B------:R-:W-:Y:S01]  /*77b0*/  IMAD R61, R70.reuse, R65, RZ ;  /* 0x00000041463d7224 */ /* 0x040fe200078e02ff */
[----:B------:R-:W-:Y:S01]  /*77c0*/  SHF.R.S32.HI R77, RZ, 0x18, R77 ;  /* 0x00000018ff4d7819 */ /* 0x000fe2000001144d */
[-C--:B------:R-:W-:Y:S02]  /*77d0*/  IMAD R63, R73, R72.reuse, R63 ;  /* 0x00000048493f7224 */ /* 0x080fe400078e023f */
[----:B------:R-:W-:Y:S02]  /*77e0*/  IMAD R60, R75, R72, R60 ;  /* 0x000000484b3c7224 */ /* 0x000fe400078e023c */
[----:B------:R-:W-:Y:S01]  /*77f0*/  IMAD R62, R70, R66, RZ ;  /* 0x00000042463e7224 */ /* 0x000fe200078e02ff */
[----:B------:R-:W-:Y:S01]  /*7800*/  I2IP.S8.S32.SAT R114, R63, R58, RZ ;  /* 0x0000003a3f727239 */ /* 0x000fe200000014ff */
[----:B------:R-:W-:Y:S02]  /*7810*/  IMAD R61, R74, R72, R61 ;  /* 0x000000484a3d7224 */ /* 0x000fe400078e023d */
[----:B------:R-:W-:Y:S01]  /*7820*/  IMAD R67, R70, R67, RZ ;  /* 0x0000004346437224 */ /* 0x000fe200078e02ff */
[----:B------:R-:W-:Y:S01]  /*7830*/  I2IP.S8.S32.SAT R114, R57, R56, R114 ;  /* 0x0000003839727239 */ /* 0x000fe20000001472 */
[-C--:B------:R-:W-:Y:S02]  /*7840*/  IMAD R62, R77, R72.reuse, R62 ;  /* 0x000000484d3e7224 */ /* 0x080fe400078e023e */
[----:B------:R-:W-:Y:S05]  /*7850*/  IMAD R67, R76, R72, R67 ;  /* 0x000000484c437224 */ /* 0x000fea00078e0243 */
[----:B------:R-:W-:Y:S04]  /*7860*/  I2IP.S8.S32.SAT R115, R67, R62, RZ ;  /* 0x0000003e43737239 */ /* 0x000fe800000014ff */
[----:B------:R-:W-:Y:S05]  /*7870*/  I2IP.S8.S32.SAT R115, R61, R60, R115 ;  /* 0x0000003c3d737239 */ /* 0x000fea0000001473 */
[----:B------:R1:W-:Y:S01]  /*7880*/  STS.128 [R157+0x8200], R112 ;  /* 0x008200709d007388 */ /* 0x0003e20000000c00 */
[----:B------:R-:W-:Y:S01]  /*7890*/  @!PT LDS RZ, [RZ] ;  /* 0x00000000fffff984 */ /* 0x000fe20000000800 */
[----:B------:R-:W-:Y:S01]  /*78a0*/  @!PT LDS RZ, [RZ] ;  /* 0x00000000fffff984 */ /* 0x000fe20000000800 */
[----:B------:R-:W-:Y:S01]  /*78b0*/  @!PT LDS RZ, [RZ] ;  /* 0x00000000fffff984 */ /* 0x000fe20000000800 */
[----:B------:R-:W-:Y:S01]  /*78c0*/  @!PT LDS RZ, [RZ] ;  /* 0x00000000fffff984 */ /* 0x000fe20000000800 */
[----:B------:R2:W-:Y:S07]  /*78d0*/  MEMBAR.ALL.CTA ;  /* 0x0000000000007992 */ /* 0x0005ee0000008000 */
[----:B--2---:R-:W2:Y:S02]  /*78e0*/  FENCE.VIEW.ASYNC.S ;  /* 0x00000000000073c6 */ /* 0x004ea40000000000 */
[----:B--2---:R-:W-:Y:S06]  /*78f0*/  BAR.SYNC.DEFER_BLOCKING 0x1, 0x80 ;  /* 0x0042000000007b1d */ /* 0x004fec0000010000 */
[----:B------:R-:W-:Y:S05]  /*7900*/  @P0 BRA `(.L_x_115) ;  /* 0x0000000000280947 */ /* 0x000fea0003800000 */
[----:B------:R-:W-:Y:S01]  /*7910*/  UIADD3 UR4, UPT, UPT, UR44, 0x8200, URZ ;  /* 0x000082002c047890 */ /* 0x000fe2000fffe0ff */
[----:B------:R-:W-:Y:S05]  /*7920*/  UMOV UR51, UR36 ;  /* 0x0000002400337c82 */ /* 0x000fea0008000000 */
[----:B------:R-:W-:Y:S01]  /*7930*/  MOV R154, UR4 ;  /* 0x00000004009a7c02 */ /* 0x000fe20008000f00 */
[----:B------:R-:W-:Y:S03]  /*7940*/  UIADD3 UR4, UP0, UPT, UR62, 0x680, URZ ;  /* 0x000006803e047890 */ /* 0x000fe6000ff1e0ff */
[----:B------:R-:W-:Y:S01]  /*7950*/  R2UR UR48, R154 ;  /* 0x000000009a3072ca */ /* 0x000fe200000e0000 */
[----:B------:R-:W-:Y:S11]  /*7960*/  UIADD3.X UR5, UPT, UPT, URZ, UR63, URZ, UP0, !UPT ;  /* 0x0000003fff057290 */ /* 0x000ff600087fe4ff */
[----:B------:R-:W-:Y:S01]  /*7970*/  @!UPT UIADD3 URZ, UPT, UPT, URZ, URZ, URZ ;  /* 0x000000fffffff290 */ /* 0x000fe2000fffe0ff */
[----:B------:R2:W-:Y:S01]  /*7980*/  UTMASTG.3D [UR48], [UR4] ;  /* 0x00000030040073b5 */ /* 0x0005e20008010000 */
[----:B------:R0:W-:Y:S01]  /*7990*/  UTMACMDFLUSH ;  /* 0x00000000000079b7 */ /* 0x0001e20000000000 */
[----:B--2---:R-:W-:Y:S04]  /*79a0*/  DEPBAR.LE SB0, 0x1 ;  /* 0x000080400000791a */ /* 0x004fe80000000000 */
.L_x_115:
[----:B------:R-:W-:Y:S05]  /*79b0*/  BSYNC.RECONVERGENT B0 ;  /* 0x0000000000007941 */ /* 0x000fea0003800200 */
.L_x_114:
[----:B------:R-:W-:Y:S06]  /*79c0*/  BAR.SYNC.DEFER_BLOCKING 0x1, 0x80 ;  /* 0x0042000000007b1d */ /* 0x000fec0000010000 */
[----:B------:R-:W2:Y:S01]  /*79d0*/  @P6 SYNCS.PHASECHK.TRANS64.TRYWAIT P0, [R107+URZ+0x40], R116 ;  /* 0x000040746b0065a7 */ /* 0x000ea200080011ff */
[----:B------:R-:W-:Y:S01]  /*79e0*/  BSSY B1, `(.L_x_116) ;  /* 0x0000023000017945 */ /* 0x000fe20003800000 */
[----:B--2---:R-:W-:Y:S03]  /*79f0*/  @P6 SEL R78, RZ, 0x1, !P0 ;  /* 0x00000001ff4e6807 */ /* 0x004fe60004000000 */
[----:B------:R-:W-:Y:S05]  /*7a00*/  @!P6 BRA `(.L_x_117) ;  /* 0x000000000080e947 */ /* 0x000fea0003800000 */
[----:B------:R-:W-:Y:S01]  /*7a10*/  ISETP.NE.AND P1, PT, R79, RZ, PT ;  /* 0x000000ff4f00720c */ /* 0x000fe20003f25270 */
[----:B------:R-:W-:Y:S01]  /*7a20*/  BSSY B0, `(.L_x_118) ;  /* 0x000000a000007945 */ /* 0x000fe20003800000 */
[----:B------:R-:W-:Y:S11]  /*7a30*/  ISETP.NE.AND P0, PT, R78, RZ, PT ;  /* 0x000000ff4e00720c */ /* 0x000ff60003f05270 */
[----:B------:R-:W-:Y:S04]  /*7a40*/  @P1 IMAD R5, R148, 0x2000, R105 ;  /* 0x0000200094051824 */ /* 0x000fe800078e0269 */
[--C-:B------:R-:W-:Y:S01]  /*7a50*/  @P1 IMAD.IADD R4, R153, 0x1, R5.reuse ;  /* 0x0000000199041824 */ /* 0x100fe200078e0205 */
[----:B------:R-:W-:Y:S01]  /*7a60*/  @P1 IADD3 R3, PT, PT, R152, R5, RZ ;  /* 0x0000000598031210 */ /* 0x000fe20007ffe0ff */
[----:B------:R-:W-:Y:S01]  /*7a70*/  @P1 IMAD.IADD R2, R104, 0x1, R5 ;  /* 0x0000000168021824 */ /* 0x000fe200078e0205 */
[----:B------:R-:W-:Y:S06]  /*7a80*/  @P0 BRA `(.L_x_119) ;  /* 0x00000000000c0947 */ /* 0x000fec0003800000 */
[----:B------:R-:W-:Y:S04]  /*7a90*/  SHF.L.U32 R0, R147, 0x1f, RZ ;  /* 0x0000001f93007819 */ /* 0x000fe800000006ff */
[----:B------:R-:W2:Y:S02]  /*7aa0*/  SYNCS.PHASECHK.TRANS64.TRYWAIT P0, [R107+URZ+0x40], R0 ;  /* 0x000040006b0075a7 */ /* 0x000ea400080011ff */
[----:B--2---:R-:W-:Y:S05]  /*7ab0*/  @!P0 BRA `(.L_x_120) ;  /* 0x0000004c00588947 */ /* 0x004fea0003800000 */
.L_x_119:
[----:B------:R-:W-:Y:S05]  /*7ac0*/  BSYNC B0 ;  /* 0x0000000000007941 */ /* 0x000fea0003800000 */
.L_x_118:
[----:B------:R-:W-:Y:S01]  /*7ad0*/  ISETP.NE.AND P0, PT, R79, RZ, PT ;  /* 0x000000ff4f00720c */ /* 0x000fe20003f05270 */
[----:B--2---:R-:W-:Y:S02]  /*7ae0*/  VIADD R107, R107, 0x60 ;  /* 0x000000606b6b7836 */ /* 0x004fe40000000000 */
[----:B------:R-:W-:Y:S02]  /*7af0*/  IMAD.U32 R0, RZ, RZ, UR45 ;  /* 0x0000002dff007e24 */ /* 0x000fe4000f8e00ff */
[----:B------:R-:W-:Y:S03]  /*7b00*/  VIADD R148, R148, 0x1 ;  /* 0x0000000194947836 */ /* 0x000fe60000000000 */
[----:B------:R-:W-:Y:S05]  /*7b10*/  PRMT R0, R0, 0x654, R107 ;  /* 0x0000065400007816 */ /* 0x000fea000000006b */
[----:B------:R2:W3:Y:S04]  /*7b20*/  @P0 LDS.128 R80, [R5+0x200] ;  /* 0x0002000005500984 */ /* 0x0004e80000000c00 */
[----:B------:R2:W4:Y:S04]  /*7b30*/  @P0 LDS.128 R84, [R4+0x200] ;  /* 0x0002000004540984 */ /* 0x0005280000000c00 */
        /* <DEDUP_REMOVED lines=12> */
[----:B--234-:R-:W-:Y:S02]  /*7c00*/  LOP3.LUT R147, R147, R0, RZ, 0x3c, !PT ;  /* 0x0000000093937212 */ /* 0x01cfe400078e3cff */
.L_x_117:
[----:B------:R-:W-:Y:S05]  /*7c10*/  BSYNC B1 ;  /* 0x0000000000017941 */ /* 0x000fea0003800000 */
.L_x_116:
[----:B------:R-:W-:Y:S05]  /*7c20*/  VIADD R0, R71, 0x40 ;  /* 0x0000004047007836 */ /* 0x000fea0000000000 */
[----:B------:R-:W-:Y:S04]  /*7c30*/  SHF.R.U32.HI R0, RZ, 0x15, R0 ;  /* 0x00000015ff007819 */ /* 0x000fe80000011600 */
[----:B------:R-:W-:Y:S11]  /*7c40*/  LOP3.LUT P0, RZ, R0, 0x3, R141, 0x48, !PT ;  /* 0x0000000300ff7812 */ /* 0x000ff6000780488d */
[----:B------:R-:W-:Y:S02]  /*7c50*/  @!UPT UIADD3 URZ, UPT, UPT, URZ, URZ, URZ ;  /* 0x000000fffffff290 */ /* 0x000fe4000fffe0ff */
        /* <DEDUP_REMOVED lines=8> */
[----:B------:R-:W5:Y:S01]  /*7ce0*/  LDCU.64 UR4, c[0x4][0x18] ;  /* 0x01000300ff0477ac */ /* 0x000f620008000a00 */
[----:B--2---:R-:W-:Y:S01]  /*7cf0*/  MOV R5, UR9 ;  /* 0x0000000900057c02 */ /* 0x004fe20008000f00 */
[----:B------:R-:W-:Y:S01]  /*7d00*/  IMAD.U32 R4, RZ, RZ, UR8 ;  /* 0x00000008ff047e24 */ /* 0x000fe2000f8e00ff */
[----:B---3--:R-:W-:Y:S01]  /*7d10*/  MOV R7, UR7 ;  /* 0x0000000700077c02 */ /* 0x008fe20008000f00 */
[----:B------:R-:W-:Y:S01]  /*7d20*/  IMAD.U32 R6, RZ, RZ, UR6 ;  /* 0x00000006ff067e24 */ /* 0x000fe2000f8e00ff */
[----:B-----5:R-:W-:Y:S01]  /*7d30*/  MOV R11, UR5 ;  /* 0x00000005000b7c02 */ /* 0x020fe20008000f00 */
[----:B------:R-:W-:Y:S02]  /*7d40*/  IMAD.U32 R10, RZ, RZ, UR4 ;  /* 0x00000004ff0a7e24 */ /* 0x000fe4000f8e00ff */
[----:B------:R-:W-:Y:S07]  /*7d50*/  LEPC R20, `(.L_x_121) ;  /* 0x000000001014794e */ /* 0x000fee0000000000 */
[----:B-1--4-:R-:W-:Y:S05]  /*7d60*/  CALL.ABS.NOINC R2 ;  /* 0x0000000002007343 */ /* 0x012fea0003c00000 */
.L_x_121:
[----:B------:R-:W-:Y:S05]  /*7d70*/  WARPSYNC.ALL ;  /* 0x0000000000007948 */ /* 0x000fea0003800000 */
[----:B------:R-:W-:Y:S01]  /*7d80*/  R2UR UR4, R71 ;  /* 0x00000000470472ca */ /* 0x000fe200000e0000 */
[----:B------:R-:W-:Y:S01]  /*7d90*/  BSSY.RECONVERGENT B0, `(.L_x_122) ;  /* 0x000011c000007945 */ /* 0x000fe20003800200 */
[C---:B------:R-:W-:Y:S02]  /*7da0*/  PRMT R73, R80.reuse, 0x8880, RZ ;  /* 0x0000888050497816 */ /* 0x040fe400000000ff */
[C---:B------:R-:W-:Y:S02]  /*7db0*/  SHF.L.U32 R75, R80.reuse, 0x10, RZ ;  /* 0x00000010504b7819 */ /* 0x040fe400000006ff */
[----:B------:R-:W-:Y:S02]  /*7dc0*/  SHF.L.U32 R77, R81, 0x8, RZ ;  /* 0x00000008514d7819 */ /* 0x000fe400000006ff */
[----:B------:R-:W-:Y:S02]  /*7dd0*/  SHF.R.S32.HI R75, RZ, 0x18, R75 ;  /* 0x00000018ff4b7819 */ /* 0x000fe4000001144b */
[----:B------:R-:W-:Y:S02]  /*7de0*/  SHF.R.S32.HI R77, RZ, 0x18, R77 ;  /* 0x00000018ff4d7819 */ /* 0x000fe4000001144d */
[----:B------:R-:W-:Y:S01]  /*7df0*/  SHF.R.S32.HI R76, RZ, 0x18, R81 ;  /* 0x00000018ff4c7819 */ /* 0x000fe20000011451 */
[----:B------:R-:W2:Y:S01]  /*7e00*/  LDTM.x64 R4, tmem[UR4+0x40] ;  /* 0x00004004000479ee */ /* 0x000ea20008340000 */
[----:B------:R-:W-:Y:S02]  /*7e10*/  SHF.L.U32 R74, R80, 0x8, RZ ;  /* 0x00000008504a7819 */ /* 0x000fe400000006ff */
[----:B------:R-:W-:Y:S02]  /*7e20*/  ISETP.NE.AND P0, PT, R155, RZ, PT ;  /* 0x000000ff9b00720c */ /* 0x000fe40003f05270 */
[----:B------:R-:W-:Y:S02]  /*7e30*/  SHF.R.S32.HI R74, RZ, 0x18, R74 ;  /* 0x00000018ff4a7819 */ /* 0x000fe4000001144a */
[----:B------:R-:W-:Y:S01]  /*7e40*/  ISETP.NE.AND P6, PT, R106, RZ, PT ;  /* 0x000000ff6a00720c */ /* 0x000fe20003fc5270 */
[C---:B--2---:R-:W-:Y:S02]  /*7e50*/  IMAD R0, R70.reuse, R4, RZ ;  /* 0x0000000446007224 */ /* 0x044fe400078e02ff */
[C---:B------:R-:W-:Y:S02]  /*7e60*/  IMAD R2, R70.reuse, R5, RZ ;  /* 0x0000000546027224 */ /* 0x040fe400078e02ff */
[----:B------:R-:W-:Y:S02]  /*7e70*/  IMAD R3, R70, R6, RZ ;  /* 0x0000000646037224 */ /* 0x000fe400078e02ff */
        /* <DEDUP_REMOVED lines=10> */
[----:B------:R-:W-:Y:S01]  /*7f20*/  IMAD R7, R73, R72, R7 ;  /* 0x0000004849077224 */ /* 0x000fe200078e0207 */
[----:B------:R-:W-:Y:S01]  /*7f30*/  PRMT R73, R82, 0x8880, RZ ;  /* 0x0000888052497816 */ /* 0x000fe200000000ff */
[----:B------:R-:W-:Y:S02]  /*7f40*/  IMAD R6, R70, R10, RZ ;  /* 0x0000000a46067224 */ /* 0x000fe400078e02ff */
[-C--:B------:R-:W-:Y:S01]  /*7f50*/  IMAD R4, R75, R72.reuse, R4 ;  /* 0x000000484b047224 */ /* 0x080fe200078e0204 */
[----:B------:R-:W-:Y:S01]  /*7f60*/  SHF.L.U32 R75, R82, 0x8, RZ ;  /* 0x00000008524b7819 */ /* 0x000fe200000006ff */
[-C--:B------:R-:W-:Y:S01]  /*7f70*/  IMAD R5, R74, R72.reuse, R5 ;  /* 0x000000484a057224 */ /* 0x080fe200078e0205 */
[----:B------:R-:W-:Y:S01]  /*7f80*/  SHF.L.U32 R74, R82, 0x10, RZ ;  /* 0x00000010524a7819 */ /* 0x000fe200000006ff */
[----:B------:R-:W-:Y:S01]  /*7f90*/  IMAD R6, R77, R72, R6 ;  /* 0x000000484d067224 */ /* 0x000fe200078e0206 */
[----:B------:R-:W-:Y:S01]  /*7fa0*/  I2IP.S8.S32.SAT R77, R7, R3, RZ ;  /* 0x00000003074d7239 */ /* 0x000fe200000014ff */
[C---:B------:R-:W-:Y:S01]  /*7fb0*/  IMAD R11, R70.reuse, R11, RZ ;  /* 0x0000000b460b7224 */ /* 0x040fe200078e02ff */
[----:B------:R-:W-:Y:S01]  /*7fc0*/  MOV R3, R73 ;  /* 0x0000004900037202 */ /* 0x000fe20000000f00 */
[----:B------:R-:W-:Y:S01]  /*7fd0*/  IMAD R8, R70, R12, RZ ;  /* 0x0000000c46087224 */ /* 0x000fe200078e02ff */
[----:B-1----:R-:W-:Y:S01]  /*7fe0*/  I2IP.S8.S32.SAT R88, R2, R0, R77 ;  /* 0x0000000002587239 */ /* 0x002fe2000000144d */
[----:B------:R-:W-:Y:S01]  /*7ff0*/  IMAD R9, R70, R13, RZ ;  /* 0x0000000d46097224 */ /* 0x000fe200078e02ff */
[----:B------:R-:W-:Y:S01]  /*8000*/  SHF.R.S32.HI R73, RZ, 0x18, R74 ;  /* 0x00000018ff497819 */ /* 0x000fe2000001144a */
[----:B------:R-:W-:Y:S01]  /*8010*/  IMAD R11, R76, R72, R11 ;  /* 0x000000484c0b7224 */ /* 0x000fe200078e020b */
[----:B------:R-:W-:Y:S01]  /*8020*/  SHF.R.S32.HI R75, RZ, 0x18, R75 ;  /* 0x00000018ff4b7819 */ /* 0x000fe2000001144b */
[C---:B------:R-:W-:Y:S01]  /*8030*/  IMAD R10, R70.reuse, R14, RZ ;  /* 0x0000000e460a7224 */ /* 0x040fe200078e02ff */
[----:B------:R-:W-:Y:S01]  /*8040*/  SHF.L.U32 R2, R83, 0x10, RZ ;  /* 0x0000001053027819 */ /* 0x000fe200000006ff */
[----:B------:R-:W-:Y:S01]  /*8050*/  IMAD R8, R3, R72, R8 ;  /* 0x0000004803087224 */ /* 0x000fe200078e0208 */
[----:B------:R-:W-:Y:S01]  /*8060*/  I2IP.S8.S32.SAT R89, R11, R6, RZ ;  /* 0x000000060b597239 */ /* 0x000fe200000014ff */
[C---:B------:R-:W-:Y:S01]  /*8070*/  IMAD R15, R70.reuse, R15, RZ ;  /* 0x0000000f460f7224 */ /* 0x040fe200078e02ff */
[----:B------:R-:W-:Y:S01]  /*8080*/  PRMT R3, R83, 0x8880, RZ ;  /* 0x0000888053037816 */ /* 0x000fe200000000ff */
[----:B------:R-:W-:Y:S01]  /*8090*/  IMAD R9, R73, R72, R9 ;  /* 0x0000004849097224 */ /* 0x000fe200078e0209 */
[----:B------:R-:W-:Y:S01]  /*80a0*/  I2IP.S8.S32.SAT R89, R5, R4, R89 ;  /* 0x0000000405597239 */ /* 0x000fe20000001459 */
[C---:B------:R-:W-:Y:S01]  /*80b0*/  IMAD R12, R70.reuse, R16, RZ ;  /* 0x00000010460c7224 */ /* 0x040fe200078e02ff */
[----:B------:R-:W-:Y:S01]  /*80c0*/  SHF.R.S32.HI R2, RZ, 0x18, R2 ;  /* 0x00000018ff027819 */ /* 0x000fe20000011402 */
[----:B------:R-:W-:Y:S01]  /*80d0*/  IMAD R10, R75, R72, R10 ;  /* 0x000000484b0a7224 */ /* 0x000fe200078e020a */
[----:B------:R-:W-:Y:S01]  /*80e0*/  SHF.R.S32.HI R0, RZ, 0x18, R82 ;  /* 0x00000018ff007819 */ /* 0x000fe20000011452 */
[C---:B------:R-:W-:Y:S01]  /*80f0*/  IMAD R13, R70.reuse, R17, RZ ;  /* 0x00000011460d7224 */ /* 0x040fe200078e02ff */
[----:B------:R-:W-:Y:S01]  /*8100*/  SHF.R.S32.HI R74, RZ, 0x18, R83 ;  /* 0x00000018ff4a7819 */ /* 0x000fe20000011453 */
[----:B------:R-:W-:Y:S01]  /*8110*/  IMAD R14, R70, R18, RZ ;  /* 0x00000012460e7224 */ /* 0x000fe200078e02ff */
[----:B------:R-:W-:Y:S01]  /*8120*/  SHF.L.U32 R73, R83, 0x8, RZ ;  /* 0x0000000853497819 */ /* 0x000fe200000006ff */
[-C--:B------:R-:W-:Y:S01]  /*8130*/  IMAD R15, R0, R72.reuse, R15 ;  /* 0x00000048000f7224 */ /* 0x080fe200078e020f */
[C---:B------:R-:W-:Y:S01]  /*8140*/  SHF.L.U32 R0, R84.reuse, 0x10, RZ ;  /* 0x0000001054007819 */ /* 0x040fe200000006ff */
[-C--:B------:R-:W-:Y:S01]  /*8150*/  IMAD R12, R3, R72.reuse, R12 ;  /* 0x00000048030c7224 */ /* 0x080fe200078e020c */
[----:B------:R-:W-:Y:S01]  /*8160*/  PRMT R3, R84, 0x8880, RZ ;  /* 0x0000888054037816 */ /* 0x000fe200000000ff */
[----:B------:R-:W-:Y:S01]  /*8170*/  IMAD R13, R2, R72, R13 ;  /* 0x00000048020d7224 */ /* 0x000fe200078e020d */
[----:B------:R-:W-:Y:S01]  /*8180*/  SHF.R.S32.HI R73, RZ, 0x18, R73 ;  /* 0x00000018ff497819 */ /* 0x000fe20000011449 */
[----:B------:R-:W-:Y:S01]  /*8190*/  IMAD R19, R70, R19, RZ ;  /* 0x0000001346137224 */ /* 0x000fe200078e02ff */
[----:B------:R-:W-:Y:S01]  /*81a0*/  I2IP.S8.S32.SAT R90, R15, R10, RZ ;  /* 0x0000000a0f5a7239 */ /* 0x000fe200000014ff */
[----:B------:R-:W-:Y:S01]  /*81b0*/  IMAD.SHL.U32 R2, R84, 0x100, RZ ;  /* 0x0000010054027824 */ /* 0x000fe200078e00ff */
[----:B------:R-:W-:Y:S01]  /*81c0*/  SHF.R.S32.HI R0, RZ, 0x18, R0 ;  /* 0x00000018ff007819 */ /* 0x000fe20000011400 */
[C---:B------:R-:W-:Y:S01]  /*81d0*/  IMAD R16, R70.reuse, R20, RZ ;  /* 0x0000001446107224 */ /* 0x040fe200078e02ff */
[----:B------:R-:W-:Y:S01]  /*81e0*/  I2IP.S8.S32.SAT R90, R9, R8, R90 ;  /* 0x00000008095a7239 */ /* 0x000fe2000000145a */
[-C--:B------:R-:W-:Y:S01]  /*81f0*/  IMAD R14, R73, R72.reuse, R14 ;  /* 0x00000048490e7224 */ /* 0x080fe200078e020e */
[----:B------:R-:W-:Y:S01]  /*8200*/  SHF.R.S32.HI R73, RZ, 0x18, R2 ;  /* 0x00000018ff497819 */ /* 0x000fe20000011402 */
[----:B------:R-:W-:Y:S01]  /*8210*/  IMAD R17, R70, R21, RZ ;  /* 0x0000001546117224 */ /* 0x000fe200078e02ff */
[----:B------:R-:W-:Y:S01]  /*8220*/  SHF.L.U32 R2, R85, 0x8, RZ ;  /* 0x0000000855027819 */ /* 0x000fe200000006ff */
[----:B------:R-:W-:Y:S01]  /*8230*/  IMAD R19, R74, R72, R19 ;  /* 0x000000484a137224 */ /* 0x000fe200078e0213 */
[----:B------:R-:W-:Y:S01]  /*8240*/  SHF.R.S32.HI R74, RZ, 0x18, R94 ;  /* 0x00000018ff4a7819 */ /* 0x000fe2000001145e */
[----:B------:R-:W-:Y:S01]  /*8250*/  IMAD R18, R70, R22, RZ ;  /* 0x0000001646127224 */ /* 0x000fe200078e02ff */
[----:B------:R-:W-:Y:S01]  /*8260*/  SHF.L.U32 R75, R98, 0x8, RZ ;  /* 0x00000008624b7819 */ /* 0x000fe200000006ff */
[----:B------:R-:W-:Y:S01]  /*8270*/  IMAD R16, R3, R72, R16 ;  /* 0x0000004803107224 */ /* 0x000fe200078e0210 */
[----:B------:R-:W-:Y:S01]  /*8280*/  I2IP.S8.S32.SAT R91, R19, R14, RZ ;  /* 0x0000000e135b7239 */ /* 0x000fe200000014ff */
[----:B------:R-:W-:Y:S01]  /*8290*/  IMAD R17, R0, R72, R17 ;  /* 0x0000004800117224 */ /* 0x000fe200078e0211 */
[----:B------:R-:W-:Y:S01]  /*82a0*/  SHF.R.S32.HI R0, RZ, 0x18, R84 ;  /* 0x00000018ff007819 */ /* 0x000fe20000011454 */
[C---:B------:R-:W-:Y:S01]  /*82b0*/  IMAD R23, R70.reuse, R23, RZ ;  /* 0x0000001746177224 */ /* 0x040fe200078e02ff */
[----:B------:R-:W-:Y:S01]  /*82c0*/  I2IP.S8.S32.SAT R91, R13, R12, R91 ;  /* 0x0000000c0d5b7239 */ /* 0x000fe2000000145b */
[----:B------:R-:W-:Y:S01]  /*82d0*/  IMAD R18, R73, R72, R18 ;  /* 0x0000004849127224 */ /* 0x000fe200078e0212 */
[C---:B------:R-:W-:Y:S01]  /*82e0*/  SHF.L.U32 R73, R85.reuse, 0x10, RZ ;  /* 0x0000001055497819 */ /* 0x040fe200000006ff */
[----:B------:R-:W-:Y:S01]  /*82f0*/  IMAD R20, R70, R24, RZ ;  /* 0x0000001846147224 */ /* 0x000fe200078e02ff */
[----:B------:R-:W-:Y:S01]  /*8300*/  PRMT R3, R85, 0x8880, RZ ;  /* 0x0000888055037816 */ /* 0x000fe200000000ff */
[----:B------:R-:W-:Y:S01]  /*8310*/  IMAD R23, R0, R72, R23 ;  /* 0x0000004800177224 */ /* 0x000fe200078e0217 */
[----:B------:R-:W-:Y:S01]  /*8320*/  SHF.R.S32.HI R0, RZ, 0x18, R73 ;  /* 0x00000018ff007819 */ /* 0x000fe20000011449 */
[C---:B------:R-:W-:Y:S01]  /*8330*/  IMAD R21, R70.reuse, R25, RZ ;  /* 0x0000001946157224 */ /* 0x040fe200078e02ff */
[----:B------:R-:W-:Y:S01]  /*8340*/  SHF.R.S32.HI R73, RZ, 0x18, R2 ;  /* 0x00000018ff497819 */ /* 0x000fe20000011402 */
[C---:B------:R-:W-:Y:S01]  /*8350*/  IMAD R22, R70.reuse, R26, RZ ;  /* 0x0000001a46167224 */ /* 0x040fe200078e02ff */
[----:B------:R1:W-:Y:S01]  /*8360*/  STS.128 [R135+UR44+0xa200], R88 ;  /* 0x00a2005887007988 */ /* 0x0003e20008000c2c */
[----:B------:R-:W-:Y:S01]  /*8370*/  IMAD R20, R3, R72, R20 ;  /* 0x0000004803147224 */ /* 0x000fe200078e0214 */
[----:B------:R-:W-:Y:S01]  /*8380*/  SHF.R.S32.HI R2, RZ, 0x18, R85 ;  /* 0x00000018ff027819 */ /* 0x000fe20000011455 */
[----:B------:R-:W-:Y:S01]  /*8390*/  IMAD R27, R70, R27, RZ ;  /* 0x0000001b461b7224 */ /* 0x000fe200078e02ff */
[----:B------:R-:W-:Y:S01]  /*83a0*/  I2IP.S8.S32.SAT R100, R23, R18, RZ ;  /* 0x0000001217647239 */ /* 0x000fe200000014ff */
[-C--:B------:R-:W-:Y:S01]  /*83b0*/  IMAD R21, R0, R72.reuse, R21 ;  /* 0x0000004800157224 */ /* 0x080fe200078e0215 */
[C---:B------:R-:W-:Y:S01]  /*83c0*/  PRMT R3, R86.reuse, 0x8880, RZ ;  /* 0x0000888056037816 */ /* 0x040fe200000000ff */
[-C--:B------:R-:W-:Y:S01]  /*83d0*/  IMAD R22, R73, R72.reuse, R22 ;  /* 0x0000004849167224 */ /* 0x080fe200078e0216 */
[----:B------:R-:W-:Y:S01]  /*83e0*/  SHF.L.U32 R0, R86, 0x10, RZ ;  /* 0x0000001056007819 */ /* 0x000fe200000006ff */
[----:B------:R-:W-:Y:S01]  /*83f0*/  IMAD R27, R2, R72, R27 ;  /* 0x00000048021b7224 */ /* 0x000fe200078e021b */
[----:B------:R-:W-:Y:S01]  /*8400*/  SHF.L.U32 R2, R86, 0x8, RZ ;  /* 0x0000000856027819 */ /* 0x000fe200000006ff */
[C---:B------:R-:W-:Y:S01]  /*8410*/  IMAD R24, R70.reuse, R28, RZ ;  /* 0x0000001c46187224 */ /* 0x040fe200078e02ff */
[----:B------:R-:W-:Y:S01]  /*8420*/  SHF.R.S32.HI R0, RZ, 0x18, R0 ;  /* 0x00000018ff007819 */ /* 0x000fe20000011400 */
[C---:B------:R-:W-:Y:S01]  /*8430*/  IMAD R25, R70.reuse, R29, RZ ;  /* 0x0000001d46197224 */ /* 0x040fe200078e02ff */
        /* <DEDUP_REMOVED lines=10> */
[C---:B------:R-:W-:Y:S01]  /*84e0*/  SHF.L.U32 R0, R87.reuse, 0x10, RZ ;  /* 0x0000001057007819 */ /* 0x040fe200000006ff */
        /* <DEDUP_REMOVED lines=13> */
[C---:B------:R-:W-:Y:S01]  /*85c0*/  PRMT R3, R92.reuse, 0x8880, RZ ;  /* 0x000088805c037816 */ /* 0x040fe200000000ff */
[----:B------:R-:W-:Y:S01]  /*85d0*/  IMAD R30, R73, R72, R30 ;  /* 0x00000048491e7224 */ /* 0x000fe200078e021e */
[----:B------:R-:W-:Y:S01]  /*85e0*/  I2IP.S8.S32.SAT R102, R25, R24, R102 ;  /* 0x0000001819667239 */ /* 0x000fe20000001466 */
[----:B------:R-:W-:Y:S01]  /*85f0*/  IMAD.U32 R0, R92, 0x10000, RZ ;  /* 0x000100005c007824 */ /* 0x000fe200078e00ff */
[----:B------:R-:W-:Y:S01]  /*8600*/  SHF.R.S32.HI R75, RZ, 0x18, R75 ;  /* 0x00000018ff4b7819 */ /* 0x000fe2000001144b */
[----:B------:R-:W-:Y:S01]  /*8610*/  IMAD R35, R2, R72, R35 ;  /* 0x0000004802237224 */ /* 0x000fe200078e0223 */
[----:B------:R-:W-:Y:S01]  /*8620*/  SHF.L.U32 R2, R92, 0x8, RZ ;  /* 0x000000085c027819 */ /* 0x000fe200000006ff */
[C---:B------:R-:W-:Y:S01]  /*8630*/  IMAD R32, R70.reuse, R36, RZ ;  /* 0x0000002446207224 */ /* 0x040fe200078e02ff */
[----:B------:R-:W-:Y:S01]  /*8640*/  SHF.R.S32.HI R0, RZ, 0x18, R0 ;  /* 0x00000018ff007819 */ /* 0x000fe20000011400 */
[C---:B------:R-:W-:Y:S01]  /*8650*/  IMAD R33, R70.reuse, R37, RZ ;  /* 0x0000002546217224 */ /* 0x040fe200078e02ff */
[----:B------:R-:W-:Y:S01]  /*8660*/  SHF.R.S32.HI R73, RZ, 0x18, R2 ;  /* 0x00000018ff497819 */ /* 0x000fe20000011402 */
[----:B------:R-:W-:Y:S01]  /*8670*/  IMAD R34, R70, R38, RZ ;  /* 0x0000002646227224 */ /* 0x000fe200078e02ff */
[----:B------:R-:W-:Y:S01]  /*8680*/  I2IP.S8.S32.SAT R103, R35, R30, RZ ;  /* 0x0000001e23677239 */ /* 0x000fe200000014ff */
[-C--:B------:R-:W-:Y:S01]  /*8690*/  IMAD R32, R3, R72.reuse, R32 ;  /* 0x0000004803207224 */ /* 0x080fe200078e0220 */
[----:B------:R-:W-:Y:S01]  /*86a0*/  PRMT R3, R93, 0x8880, RZ ;  /* 0x000088805d037816 */ /* 0x000fe200000000ff */
[----:B------:R-:W-:Y:S01]  /*86b0*/  IMAD R33, R0, R72, R33 ;  /* 0x0000004800217224 */ /* 0x000fe200078e0221 */
[----:B------:R-:W-:Y:S01]  /*86c0*/  SHF.R.S32.HI R0, RZ, 0x18, R92 ;  /* 0x00000018ff007819 */ /* 0x000fe2000001145c */
[C---:B------:R-:W-:Y:S01]  /*86d0*/  IMAD R39, R70.reuse, R39, RZ ;  /* 0x0000002746277224 */ /* 0x040fe200078e02ff */
[----:B------:R-:W-:Y:S01]  /*86e0*/  I2IP.S8.S32.SAT R103, R29, R28, R103 ;  /* 0x0000001c1d677239 */ /* 0x000fe20000001467 */
[----:B------:R-:W-:Y:S01]  /*86f0*/  IMAD R34, R73, R72, R34 ;  /* 0x0000004849227224 */ /* 0x000fe200078e0222 */
[C---:B------:R-:W-:Y:S01]  /*8700*/  SHF.L.U32 R73, R93.reuse, 0x10, RZ ;  /* 0x000000105d497819 */ /* 0x040fe200000006ff */
[----:B------:R-:W-:Y:S01]  /*8710*/  IMAD R36, R70, R40, RZ ;  /* 0x0000002846247224 */ /* 0x000fe200078e02ff */
[----:B------:R-:W-:Y:S01]  /*8720*/  SHF.L.U32 R2, R93, 0x8, RZ ;  /* 0x000000085d027819 */ /* 0x000fe200000006ff */
[----:B------:R-:W-:Y:S01]  /*8730*/  IMAD R39, R0, R72, R39 ;  /* 0x0000004800277224 */ /* 0x000fe200078e0227 */
        /* <DEDUP_REMOVED lines=8> */
[----:B------:R-:W-:Y:S01]  /*87c0*/  SHF.L.U32 R2, R94, 0x10, RZ ;  /* 0x000000105e027819 */ /* 0x000fe200000006ff */
[----:B------:R-:W-:Y:S01]  /*87d0*/  IMAD R43, R70, R43, RZ ;  /* 0x0000002b462b7224 */ /* 0x000fe200078e02ff */
[----:B------:R-:W-:Y:S01]  /*87e0*/  SHF.R.S32.HI R0, RZ, 0x18, R93 ;  /* 0x00000018ff007819 */ /* 0x000fe2000001145d */
        /* <DEDUP_REMOVED lines=11> */
[----:B------:R-:W-:Y:S01]  /*88a0*/  SHF.L.U32 R0, R95, 0x10, RZ ;  /* 0x000000105f007819 */ /* 0x000fe200000006ff */
[----:B------:R-:W-:Y:S01]  /*88b0*/  IMAD R47, R70, R47, RZ ;  /* 0x0000002f462f7224 */ /* 0x000fe200078e02ff */
[----:B------:R-:W-:Y:S01]  /*88c0*/  I2IP.S8.S32.SAT R109, R43, R38, RZ ;  /* 0x000000262b6d7239 */ /* 0x000fe200000014ff */
[----:B------:R-:W-:Y:S01]  /*88d0*/  IMAD R41, R2, R72, R41 ;  /* 0x0000004802297224 */ /* 0x000fe200078e0229 */
[C---:B------:R-:W-:Y:S01]  /*88e0*/  PRMT R3, R95.reuse, 0x8880, RZ ;  /* 0x000088805f037816 */ /* 0x040fe200000000ff */
[C---:B------:R-:W-:Y:S01]  /*88f0*/  IMAD R44, R70.reuse, R48, RZ ;  /* 0x00000030462c7224 */ /* 0x040fe200078e02ff */
[----:B------:R-:W-:Y:S01]  /*8900*/  SHF.L.U32 R2, R95, 0x8, RZ ;  /* 0x000000085f027819 */ /* 0x000fe200000006ff */
[----:B------:R-:W-:Y:S01]  /*8910*/  IMAD R42, R73, R72, R42 ;  /* 0x00000048492a7224 */ /* 0x000fe200078e022a */
[----:B------:R-:W-:Y:S01]  /*8920*/  SHF.R.S32.HI R0, RZ, 0x18, R0 ;  /* 0x00000018ff007819 */ /* 0x000fe20000011400 */
[----:B------:R-:W-:Y:S01]  /*8930*/  IMAD R45, R70, R49, RZ ;  /* 0x00000031462d7224 */ /* 0x000fe200078e02ff */
[----:B------:R-:W-:Y:S01]  /*8940*/  I2IP.S8.S32.SAT R109, R37, R36, R109 ;  /* 0x00000024256d7239 */ /* 0x000fe2000000146d */
[----:B------:R-:W-:Y:S01]  /*8950*/  IMAD R47, R74, R72, R47 ;  /* 0x000000484a2f7224 */ /* 0x000fe200078e022f */
[----:B------:R-:W-:Y:S01]  /*8960*/  SHF.R.S32.HI R73, RZ, 0x18, R2 ;  /* 0x00000018ff497819 */ /* 0x000fe20000011402 */
[C---:B------:R-:W-:Y:S01]  /*8970*/  IMAD R46, R70.reuse, R50, RZ ;  /* 0x00000032462e7224 */ /* 0x040fe200078e02ff */
[----:B------:R-:W-:Y:S01]  /*8980*/  SHF.R.S32.HI R2, RZ, 0x18, R95 ;  /* 0x00000018ff027819 */ /* 0x000fe2000001145f */
[----:B------:R-:W-:Y:S01]  /*8990*/  IMAD R44, R3, R72, R44 ;  /* 0x00000048032c7224 */ /* 0x000fe200078e022c */
[----:B------:R-:W-:Y:S01]  /*89a0*/  I2IP.S8.S32.SAT R110, R47, R42, RZ ;  /* 0x0000002a2f6e7239 */ /* 0x000fe200000014ff */
[----:B------:R-:W-:Y:S01]  /*89b0*/  IMAD R51, R70, R51, RZ ;  /* 0x0000003346337224 */ /* 0x000fe200078e02ff */
[----:B------:R-:W-:Y:S01]  /*89c0*/  PRMT R3, R96, 0x8880, RZ ;  /* 0x0000888060037816 */ /* 0x000fe200000000ff */
[----:B------:R-:W-:Y:S01]  /*89d0*/  IMAD R45, R0, R72, R45 ;  /* 0x00000048002d7224 */ /* 0x000fe200078e022d */
[----:B------:R-:W-:Y:S01]  /*89e0*/  I2IP.S8.S32.SAT R110, R41, R40, R110 ;  /* 0x00000028296e7239 */ /* 0x000fe2000000146e */
[----:B------:R-:W-:Y:S01]  /*89f0*/  IMAD R48, R70, R52, RZ ;  /* 0x0000003446307224 */ /* 0x000fe200078e02ff */
[----:B------:R-:W-:Y:S01]  /*8a00*/  SHF.L.U32 R74, R97, 0x10, RZ ;  /* 0x00000010614a7819 */ /* 0x000fe200000006ff */
[-C--:B------:R-:W-:Y:S01]  /*8a10*/  IMAD R46, R73, R72.reuse, R46 ;  /* 0x00000048492e7224 */ /* 0x080fe200078e022e */
[----:B------:R-:W-:Y:S01]  /*8a20*/  PRMT R73, R97, 0x8880, RZ ;  /* 0x0000888061497816 */ /* 0x000fe200000000ff */
[-C--:B------:R-:W-:Y:S01]  /*8a30*/  IMAD R51, R2, R72.reuse, R51 ;  /* 0x0000004802337224 */ /* 0x080fe200078e0233 */
[----:B------:R-:W-:Y:S01]  /*8a40*/  SHF.R.S32.HI R74, RZ, 0x18, R74 ;  /* 0x00000018ff4a7819 */ /* 0x000fe2000001144a */
[C---:B------:R-:W-:Y:S01]  /*8a50*/  IMAD.U32 R0, R96.reuse, 0x10000, RZ ;  /* 0x0001000060007824 */ /* 0x040fe200078e00ff */
        /* <DEDUP_REMOVED lines=10> */
[----:B------:R-:W-:Y:S01]  /*8b00*/  SHF.R.S32.HI R0, RZ, 0x18, R97 ;  /* 0x00000018ff007819 */ /* 0x000fe20000011461 */
[----:B------:R-:W-:Y:S01]  /*8b10*/  IMAD R50, R3, R72, R50 ;  /* 0x0000004803327224 */ /* 0x000fe200078e0232 */
[----:B------:R-:W-:Y:S01]  /*8b20*/  SHF.L.U32 R3, R97, 0x8, RZ ;  /* 0x0000000861037819 */ /* 0x000fe200000006ff */
[C---:B------:R-:W-:Y:S01]  /*8b30*/  IMAD R52, R70.reuse, R56, RZ ;  /* 0x0000003846347224 */ /* 0x040fe200078e02ff */
[----:B------:R-:W-:Y:S01]  /*8b40*/  I2IP.S8.S32.SAT R111, R45, R44, R111 ;  /* 0x0000002c2d6f7239 */ /* 0x000fe2000000146f */
[----:B------:R-:W-:Y:S01]  /*8b50*/  IMAD R53, R70, R57, RZ ;  /* 0x0000003946357224 */ /* 0x000fe200078e02ff */
[----:B------:R-:W-:Y:S01]  /*8b60*/  SHF.R.S32.HI R3, RZ, 0x18, R3 ;  /* 0x00000018ff037819 */ /* 0x000fe20000011403 */
[----:B------:R-:W-:Y:S01]  /*8b70*/  IMAD R55, R2, R72, R55 ;  /* 0x0000004802377224 */ /* 0x000fe200078e0237 */
[----:B------:R-:W-:Y:S01]  /*8b80*/  SHF.L.U32 R2, R98, 0x10, RZ ;  /* 0x0000001062027819 */ /* 0x000fe200000006ff */
[C---:B------:R-:W-:Y:S01]  /*8b90*/  IMAD R54, R70.reuse, R58, RZ ;  /* 0x0000003a46367224 */ /* 0x040fe200078e02ff */
[----:B------:R1:W-:Y:S01]  /*8ba0*/  STS.128 [R158+0xa200], R108 ;  /* 0x00a2006c9e007388 */ /* 0x0003e20000000c00 */
[----:B------:R-:W-:Y:S01]  /*8bb0*/  IMAD R52, R73, R72, R52 ;  /* 0x0000004849347224 */ /* 0x000fe200078e0234 */
[----:B------:R-:W-:Y:S01]  /*8bc0*/  I2IP.S8.S32.SAT R112, R55, R50, RZ ;  /* 0x0000003237707239 */ /* 0x000fe200000014ff */
[----:B------:R-:W-:Y:S01]  /*8bd0*/  IMAD R59, R70, R59, RZ ;  /* 0x0000003b463b7224 */ /* 0x000fe200078e02ff */
[----:B------:R-:W-:Y:S01]  /*8be0*/  PRMT R73, R98, 0x8880, RZ ;  /* 0x0000888062497816 */ /* 0x000fe200000000ff */
[----:B------:R-:W-:Y:S01]  /*8bf0*/  IMAD R53, R74, R72, R53 ;  /* 0x000000484a357224 */ /* 0x000fe200078e0235 */
[----:B------:R-:W-:Y:S01]  /*8c00*/  I2IP.S8.S32.SAT R112, R49, R48, R112 ;  /* 0x0000003031707239 */ /* 0x000fe20000001470 */
[C---:B------:R-:W-:Y:S01]  /*8c10*/  IMAD R56, R70.reuse, R60, RZ ;  /* 0x0000003c46387224 */ /* 0x040fe200078e02ff */
[----:B------:R-:W-:Y:S01]  /*8c20*/  SHF.R.S32.HI R2, RZ, 0x18, R2 ;  /* 0x00000018ff027819 */ /* 0x000fe20000011402 */
[-C--:B------:R-:W-:Y:S01]  /*8c30*/  IMAD R54, R3, R72.reuse, R54 ;  /* 0x0000004803367224 */ /* 0x080fe200078e0236 */
[----:B------:R-:W-:Y:S01]  /*8c40*/  PRMT R3, R99, 0x8880, RZ ;  /* 0x0000888063037816 */ /* 0x000fe200000000ff */
[----:B------:R-:W-:Y:S01]  /*8c50*/  IMAD R57, R70, R61, RZ ;  /* 0x0000003d46397224 */ /* 0x000fe200078e02ff */
[----:B------:R-:W-:Y:S01]  /*8c60*/  SHF.R.S32.HI R74, RZ, 0x18, R99 ;  /* 0x00000018ff4a7819 */ /* 0x000fe20000011463 */
[-C--:B------:R-:W-:Y:S01]  /*8c70*/  IMAD R59, R0, R72.reuse, R59 ;  /* 0x00000048003b7224 */ /* 0x080fe200078e023b */
[----:B------:R-:W-:Y:S01]  /*8c80*/  SHF.R.S32.HI R0, RZ, 0x18, R98 ;  /* 0x00000018ff007819 */ /* 0x000fe20000011462 */
[----:B------:R-:W-:Y:S01]  /*8c90*/  IMAD R56, R73, R72, R56 ;  /* 0x0000004849387224 */ /* 0x000fe200078e0238 */
[----:B------:R-:W-:Y:S01]  /*8ca0*/  SHF.L.U32 R73, R99, 0x8, RZ ;  /* 0x0000000863497819 */ /* 0x000fe200000006ff */
[----:B------:R-:W-:Y:S01]  /*8cb0*/  IMAD R58, R70, R62, RZ ;  /* 0x0000003e463a7224 */ /* 0x000fe200078e02ff */
[----:B------:R-:W-:Y:S01]  /*8cc0*/  I2IP.S8.S32.SAT R113, R59, R54, RZ ;  /* 0x000000363b717239 */ /* 0x000fe200000014ff */
[----:B------:R-:W-:Y:S01]  /*8cd0*/  IMAD R57, R2, R72, R57 ;  /* 0x0000004802397224 */ /* 0x000fe200078e0239 */
[----:B------:R-:W-:Y:S01]  /*8ce0*/  SHF.L.U32 R2, R99, 0x10, RZ ;  /* 0x0000001063027819 */ /* 0x000fe200000006ff */
[C---:B------:R-:W-:Y:S01]  /*8cf0*/  IMAD R63, R70.reuse, R63, RZ ;  /* 0x0000003f463f7224 */ /* 0x040fe200078e02ff */
[----:B------:R-:W-:Y:S01]  /*8d00*/  SHF.R.S32.HI R73, RZ, 0x18, R73 ;  /* 0x00000018ff497819 */ /* 0x000fe20000011449 */
[C---:B------:R-:W-:Y:S01]  /*8d10*/  IMAD R60, R70.reuse, R64, RZ ;  /* 0x00000040463c7224 */ /* 0x040fe200078e02ff */
[----:B------:R-:W-:Y:S01]  /*8d20*/  SHF.R.S32.HI R2, RZ, 0x18, R2 ;  /* 0x00000018ff027819 */ /* 0x000fe20000011402 */
[----:B------:R-:W-:Y:S01]  /*8d30*/  IMAD R58, R75, R72, R58 ;  /* 0x000000484b3a7224 */ /* 0x000fe200078e023a */
[----:B------:R-:W-:Y:S01]  /*8d40*/  I2IP.S8.S32.SAT R113, R53, R52, R113 ;  /* 0x0000003435717239 */ /* 0x000fe20000001471 */
[----:B------:R-:W-:Y:S02]  /*8d50*/  IMAD R61, R70, R65, RZ ;  /* 0x00000041463d7224 */ /* 0x000fe400078e02ff */
[-C--:B------:R-:W-:Y:S02]  /*8d60*/  IMAD R63, R0, R72.reuse, R63 ;  /* 0x00000048003f7224 */ /* 0x080fe400078e023f */
[----:B------:R-:W-:Y:S01]  /*8d70*/  IMAD R60, R3, R72, R60 ;  /* 0x00000048033c7224 */ /* 0x000fe200078e023c */
[----:B------:R-:W-:Y:S01]  /*8d80*/  @P6 SHF.L.U32 R3, R147, 0x1f, RZ ;  /* 0x0000001f93036819 */ /* 0x000fe200000006ff */
        /* <DEDUP_REMOVED lines=8> */
[----:B------:R-:W-:Y:S02]  /*8e10*/  I2IP.S8.S32.SAT R115, R61, R60, R0 ;  /* 0x0000003c3d737239 */ /* 0x000fe40000001400 */
[----:B------:R-:W-:Y:S03]  /*8e20*/  LEA R0, R148, UR44, 0x3 ;  /* 0x0000002c94007c11 */ /* 0x000fe6000f8e18ff */
        /* <DEDUP_REMOVED lines=9> */
[----:B------:R-:W-:Y:S02]  /*8ec0*/  UIADD3 UR4, UP0, UPT, UR62, 0x680, URZ ;  /* 0x000006803e047890 */ /* 0x000fe4000ff1e0ff */
[----:B------:R-:W-:Y:S02]  /*8ed0*/  UIADD3 UR9, UPT, UPT, UR49, 0x40, URZ ;  /* 0x0000004031097890 */ /* 0x000fe4000fffe0ff */
[----:B------:R-:W-:Y:S02]  /*8ee0*/  UIADD3 UR8, UPT, UPT, UR44, 0xa200, URZ ;  /* 0x0000a2002c087890 */ /* 0x000fe4000fffe0ff */
[----:B------:R-:W-:Y:S01]  /*8ef0*/  UIADD3.X UR5, UPT, UPT, URZ, UR63, URZ, UP0, !UPT ;  /* 0x0000003fff057290 */ /* 0x000fe200087fe4ff */
[----:B------:R-:W-:Y:S01]  /*8f00*/  UMOV UR10, UR50 ;  /* 0x00000032000a7c82 */ /* 0x000fe20008000000 */
[----:B------:R-:W-:Y:S07]  /*8f10*/  UMOV UR11, UR36 ;  /* 0x00000024000b7c82 */ /* 0x000fee0008000000 */
[----:B------:R2:W-:Y:S01]  /*8f20*/  UTMASTG.3D [UR8], [UR4] ;  /* 0x00000008040073b5 */ /* 0x0005e20008010000 */
[----:B------:R0:W-:Y:S01]  /*8f30*/  UTMACMDFLUSH ;  /* 0x00000000000079b7 */ /* 0x0001e20000000000 */
[----:B--2---:R-:W-:Y:S04]  /*8f40*/  DEPBAR.LE SB0, 0x1 ;  /* 0x000080400000791a */ /* 0x004fe80000000000 */
.L_x_123:
[----:B------:R-:W-:Y:S05]  /*8f50*/  BSYNC.RECONVERGENT B0 ;  /* 0x0000000000007941 */ /* 0x000fea0003800200 */
.L_x_122:
        /* <DEDUP_REMOVED lines=16> */
.L_x_127:
[----:B------:R-:W-:Y:S05]  /*9060*/  BSYNC B0 ;  /* 0x0000000000007941 */ /* 0x000fea0003800000 */
.L_x_126:
        /* <DEDUP_REMOVED lines=20> */
.L_x_125:
[----:B------:R-:W-:Y:S05]  /*91b0*/  BSYNC B1 ;  /* 0x0000000000017941 */ /* 0x000fea0003800000 */
.L_x_124:
        /* <DEDUP_REMOVED lines=21> */
.L_x_129:
        /* <DEDUP_REMOVED lines=8> */
[----:B------:R-:W-:Y:S01]  /*9390*/  ISETP.NE.AND P0, PT, R155, RZ, PT ;  /* 0x000000ff9b00720c */ /* 0x000fe20003f05270 */
[----:B------:R-:W2:Y:S01]  /*93a0*/  LDTM.x64 R4, tmem[UR4+0x80] ;  /* 0x00008004000479ee */ /* 0x000ea20008340000 */
[----:B------:R-:W-:Y:S01]  /*93b0*/  ISETP.NE.AND P6, PT, R106, RZ, PT ;  /* 0x000000ff6a00720c */ /* 0x000fe20003fc5270 */
[C---:B--2---:R-:W-:Y:S02]  /*93c0*/  IMAD R0, R70.reuse, R4, RZ ;  /* 0x0000000446007224 */ /* 0x044fe400078e02ff */
[C---:B------:R-:W-:Y:S02]  /*93d0*/  IMAD R3, R70.reuse, R6, RZ ;  /* 0x0000000646037224 */ /* 0x040fe400078e02ff */
[C---:B------:R-:W-:Y:S02]  /*93e0*/  IMAD R4, R70.reuse, R8, RZ ;  /* 0x0000000846047224 */ /* 0x040fe400078e02ff */
[C---:B------:R-:W-:Y:S02]  /*93f0*/  IMAD R6, R70.reuse, R10, RZ ;  /* 0x0000000a46067224 */ /* 0x040fe400078e02ff */
[C---:B------:R-:W-:Y:S02]  /*9400*/  IMAD R2, R70.reuse, R5, RZ ;  /* 0x0000000546027224 */ /* 0x040fe400078e02ff */
[C---:B------:R-:W-:Y:S02]  /*9410*/  IMAD R8, R70.reuse, R12, RZ ;  /* 0x0000000c46087224 */ /* 0x040fe400078e02ff */
[C---:B------:R-:W-:Y:S02]  /*9420*/  IMAD R10, R70.reuse, R14, RZ ;  /* 0x0000000e460a7224 */ /* 0x040fe400078e02ff */
[C---:B------:R-:W-:Y:S02]  /*9430*/  IMAD R5, R70.reuse, R9, RZ ;  /* 0x0000000946057224 */ /* 0x040fe400078e02ff */
[----:B------:R-:W-:Y:S01]  /*9440*/  IMAD R0, R73, R72, R0 ;  /* 0x0000004849007224 */ /* 0x000fe200078e0200 */
[----:B------:R-:W-:Y:S01]  /*9450*/  SHF.L.U32 R73, R81, 0x8, RZ ;  /* 0x0000000851497819 */ /* 0x000fe200000006ff */
[C---:B------:R-:W-:Y:S02]  /*9460*/  IMAD R12, R70.reuse, R16, RZ ;  /* 0x00000010460c7224 */ /* 0x040fe400078e02ff */
[C---:B------:R-:W-:Y:S01]  /*9470*/  IMAD R14, R70.reuse, R18, RZ ;  /* 0x00000012460e7224 */ /* 0x040fe200078e02ff */
[----:B------:R-:W-:Y:S01]  /*9480*/  SHF.R.S32.HI R73, RZ, 0x18, R73 ;  /* 0x00000018ff497819 */ /* 0x000fe20000011449 */
[C---:B------:R-:W-:Y:S02]  /*9490*/  IMAD R9, R70.reuse, R13, RZ ;  /* 0x0000000d46097224 */ /* 0x040fe400078e02ff */
[C---:B------:R-:W-:Y:S02]  /*94a0*/  IMAD R16, R70.reuse, R20, RZ ;  /* 0x0000001446107224 */ /* 0x040fe400078e02ff */
[C---:B------:R-:W-:Y:S02]  /*94b0*/  IMAD R18, R70.reuse, R22, RZ ;  /* 0x0000001646127224 */ /* 0x040fe400078e02ff */
[C---:B------:R-:W-:Y:S02]  /*94c0*/  IMAD R13, R70.reuse, R17, RZ ;  /* 0x00000011460d7224 */ /* 0x040fe400078e02ff */
[C---:B------:R-:W-:Y:S02]  /*94d0*/  IMAD R20, R70.reuse, R24, RZ ;  /* 0x0000001846147224 */ /* 0x040fe400078e02ff */
[C---:B------:R-:W-:Y:S02]  /*94e0*/  IMAD R22, R70.reuse, R26, RZ ;  /* 0x0000001a46167224 */ /* 0x040fe400078e02ff */
[----:B------:R-:W-:Y:S02]  /*94f0*/  IMAD R2, R75, R72, R2 ;  /* 0x000000484b027224 */ /* 0x000fe400078e0202 */
[C---:B------:R-:W-:Y:S02]  /*9500*/  IMAD R17, R70.reuse, R21, RZ ;  /* 0x0000001546117224 */ /* 0x040fe400078e02ff */
        /* <DEDUP_REMOVED lines=18> */
[C---:B------:R-:W-:Y:S01]  /*9630*/  IMAD R60, R70.reuse, R64, RZ ;  /* 0x00000040463c7224 */ /* 0x040fe200078e02ff */
[----:B------:R-:W-:Y:S01]  /*9640*/  SHF.R.S32.HI R64, RZ, 0x18, R80 ;  /* 0x00000018ff407819 */ /* 0x000fe20000011450 */
[C---:B------:R-:W-:Y:S02]  /*9650*/  IMAD R26, R70.reuse, R30, RZ ;  /* 0x0000001e461a7224 */ /* 0x040fe400078e02ff */
[C---:B------:R-:W-:Y:S02]  /*9660*/  IMAD R30, R70.reuse, R34, RZ ;  /* 0x00000022461e7224 */ /* 0x040fe400078e02ff */
[C---:B------:R-:W-:Y:S02]  /*9670*/  IMAD R57, R70.reuse, R61, RZ ;  /* 0x0000003d46397224 */ /* 0x040fe400078e02ff */
[C---:B------:R-:W-:Y:S01]  /*9680*/  IMAD R61, R70.reuse, R65, RZ ;  /* 0x00000041463d7224 */ /* 0x040fe200078e02ff */
[C---:B------:R-:W-:Y:S01]  /*9690*/  PRMT R65, R81.reuse, 0x8880, RZ ;  /* 0x0000888051417816 */ /* 0x040fe200000000ff */
[C---:B------:R-:W-:Y:S02]  /*96a0*/  IMAD R34, R70.reuse, R38, RZ ;  /* 0x0000002646227224 */ /* 0x040fe400078e02ff */
[----:B------:R-:W-:Y:S02]  /*96b0*/  IMAD R38, R70, R42, RZ ;  /* 0x0000002a46267224 */ /* 0x000fe400078e02ff */
[----:B------:R-:W-:Y:S01]  /*96c0*/  IMAD R3, R74, R72, R3 ;  /* 0x000000484a037224 */ /* 0x000fe200078e0203 */
[----:B------:R-:W-:Y:S01]  /*96d0*/  SHF.R.S32.HI R74, RZ, 0x18, R81 ;  /* 0x00000018ff4a7819 */ /* 0x000fe20000011451 */
[C---:B------:R-:W-:Y:S02]  /*96e0*/  IMAD R42, R70.reuse, R46, RZ ;  /* 0x0000002e462a7224 */ /* 0x040fe400078e02ff */
[C---:B------:R-:W-:Y:S02]  /*96f0*/  IMAD R46, R70.reuse, R50, RZ ;  /* 0x00000032462e7224 */ /* 0x040fe400078e02ff */
[C---:B------:R-:W-:Y:S02]  /*9700*/  IMAD R51, R70.reuse, R51, RZ ;  /* 0x0000003346337224 */ /* 0x040fe400078e02ff */
[C---:B------:R-:W-:Y:S02]  /*9710*/  IMAD R50, R70.reuse, R54, RZ ;  /* 0x0000003646327224 */ /* 0x040fe400078e02ff */
[C---:B------:R-:W-:Y:S02]  /*9720*/  IMAD R54, R70.reuse, R58, RZ ;  /* 0x0000003a46367224 */ /* 0x040fe400078e02ff */
[C---:B------:R-:W-:Y:S02]  /*9730*/  IMAD R58, R70.reuse, R62, RZ ;  /* 0x0000003e463a7224 */ /* 0x040fe400078e02ff */
[C---:B------:R-:W-:Y:S01]  /*9740*/  IMAD R62, R70.reuse, R66, RZ ;  /* 0x00000042463e7224 */ /* 0x040fe200078e02ff */
[----:B------:R-:W-:Y:S01]  /*9750*/  SHF.L.U32 R66, R81, 0x10, RZ ;  /* 0x0000001051427819 */ /* 0x000fe200000006ff */
[C---:B------:R-:W-:Y:S02]  /*9760*/  IMAD R7, R70.reuse, R7, RZ ;  /* 0x0000000746077224 */ /* 0x040fe400078e02ff */
[----:B------:R-:W-:Y:S01]  /*9770*/  IMAD R11, R70, R11, RZ ;  /* 0x0000000b460b7224 */ /* 0x000fe200078e02ff */
[----:B------:R-:W-:Y:S01]  /*9780*/  SHF.R.S32.HI R66, RZ, 0x18, R66 ;  /* 0x00000018ff427819 */ /* 0x000fe20000011442 */
[-C--:B------:R-:W-:Y:S01]  /*9790*/  IMAD R7, R64, R72.reuse, R7 ;  /* 0x0000004840077224 */ /* 0x080fe200078e0207 */
[C---:B------:R-:W-:Y:S01]  /*97a0*/  PRMT R64, R82.reuse, 0x8880, RZ ;  /* 0x0000888052407816 */ /* 0x040fe200000000ff */
[-C--:B------:R-:W-:Y:S01]  /*97b0*/  IMAD R4, R65, R72.reuse, R4 ;  /* 0x0000004841047224 */ /* 0x080fe200078e0204 */
[----:B------:R-:W-:Y:S01]  /*97c0*/  SHF.L.U32 R65, R82, 0x10, RZ ;  /* 0x0000001052417819 */ /* 0x000fe200000006ff */
[-C--:B------:R-:W-:Y:S02]  /*97d0*/  IMAD R5, R66, R72.reuse, R5 ;  /* 0x0000004842057224 */ /* 0x080fe400078e0205 */
[-C--:B------:R-:W-:Y:S01]  /*97e0*/  IMAD R6, R73, R72.reuse, R6 ;  /* 0x0000004849067224 */ /* 0x080fe200078e0206 */
[----:B------:R-:W-:Y:S01]  /*97f0*/  I2IP.S8.S32.SAT R73, R7, R3, RZ ;  /* 0x0000000307497239 */ /* 0x000fe200000014ff */
[----:B------:R-:W-:Y:S01]  /*9800*/  IMAD R11, R74, R72, R11 ;  /* 0x000000484a0b7224 */ /* 0x000fe200078e020b */
[----:B------:R-:W-:Y:S01]  /*9810*/  SHF.L.U32 R7, R82, 0x8, RZ ;  /* 0x0000000852077819 */ /* 0x000fe200000006ff */
[C---:B------:R-:W-:Y:S01]  /*9820*/  IMAD R15, R70.reuse, R15, RZ ;  /* 0x0000000f460f7224 */ /* 0x040fe200078e02ff */
[----:B------:R-:W-:Y:S01]  /*9830*/  MOV R3, R64 ;  /* 0x0000004000037202 */ /* 0x000fe20000000f00 */
[C---:B------:R-:W-:Y:S01]  /*9840*/  IMAD R19, R70.reuse, R19, RZ ;  /* 0x0000001346137224 */ /* 0x040fe200078e02ff */
[----:B------:R-:W-:Y:S01]  /*9850*/  I2IP.S8.S32.SAT R11, R11, R6, RZ ;  /* 0x000000060b0b7239 */ /* 0x000fe200000014ff */
[C---:B------:R-:W-:Y:S01]  /*9860*/  IMAD R23, R70.reuse, R23, RZ ;  /* 0x0000001746177224 */ /* 0x040fe200078e02ff */
[----:B------:R-:W-:Y:S01]  /*9870*/  SHF.R.S32.HI R6, RZ, 0x18, R65 ;  /* 0x00000018ff067819 */ /* 0x000fe20000011441 */
[----:B------:R-:W-:Y:S01]  /*9880*/  IMAD R8, R3, R72, R8 ;  /* 0x0000004803087224 */ /* 0x000fe200078e0208 */
[----:B------:R-:W-:Y:S01]  /*9890*/  SHF.R.S32.HI R7, RZ, 0x18, R7 ;  /* 0x00000018ff077819 */ /* 0x000fe20000011407 */
[----:B------:R-:W-:Y:S01]  /*98a0*/  IMAD R27, R70, R27, RZ ;  /* 0x0000001b461b7224 */ /* 0x000fe200078e02ff */
[----:B-1----:R-:W-:Y:S01]  /*98b0*/  I2IP.S8.S32.SAT R88, R2, R0, R73 ;  /* 0x0000000002587239 */ /* 0x002fe20000001449 */
[-C--:B------:R-:W-:Y:S01]  /*98c0*/  IMAD R9, R6, R72.reuse, R9 ;  /* 0x0000004806097224 */ /* 0x080fe200078e0209 */
[----:B------:R-:W-:Y:S01]  /*98d0*/  SHF.L.U32 R2, R83, 0x10, RZ ;  /* 0x0000001053027819 */ /* 0x000fe200000006ff */
[----:B------:R-:W-:Y:S01]  /*98e0*/  IMAD R10, R7, R72, R10 ;  /* 0x00000048070a7224 */ /* 0x000fe200078e020a */
[----:B------:R-:W-:Y:S01]  /*98f0*/  SHF.R.S32.HI R0, RZ, 0x18, R82 ;  /* 0x00000018ff007819 */ /* 0x000fe20000011452 */
[C---:B------:R-:W-:Y:S01]  /*9900*/  IMAD R31, R70.reuse, R31, RZ ;  /* 0x0000001f461f7224 */ /* 0x040fe200078e02ff */
[----:B------:R-:W-:Y:S01]  /*9910*/  I2IP.S8.S32.SAT R89, R5, R4, R11 ;  /* 0x0000000405597239 */ /* 0x000fe2000000140b */
[----:B------:R-:W-:Y:S01]  /*9920*/  IMAD R35, R70, R35, RZ ;  /* 0x0000002346237224 */ /* 0x000fe200078e02ff */
[C---:B------:R-:W-:Y:S01]  /*9930*/  PRMT R3, R83.reuse, 0x8880, RZ ;  /* 0x0000888053037816 */ /* 0x040fe200000000ff */
[-C--:B------:R-:W-:Y:S01]  /*9940*/  IMAD R15, R0, R72.reuse, R15 ;  /* 0x00000048000f7224 */ /* 0x080fe200078e020f */
[----:B------:R-:W-:Y:S01]  /*9950*/  SHF.L.U32 R5, R83, 0x8, RZ ;  /* 0x0000000853057819 */ /* 0x000fe200000006ff */
[C---:B------:R-:W-:Y:S01]  /*9960*/  IMAD R39, R70.reuse, R39, RZ ;  /* 0x0000002746277224 */ /* 0x040fe200078e02ff */
[----:B------:R-:W-:Y:S01]  /*9970*/  SHF.R.S32.HI R2, RZ, 0x18, R2 ;  /* 0x00000018ff027819 */ /* 0x000fe20000011402 */
[-C--:B------:R-:W-:Y:S01]  /*9980*/  IMAD R12, R3, R72.reuse, R12 ;  /* 0x00000048030c7224 */ /* 0x080fe200078e020c */
[----:B------:R-:W-:Y:S01]  /*9990*/  SHF.R.S32.HI R5, RZ, 0x18, R5 ;  /* 0x00000018ff057819 */ /* 0x000fe20000011405 */
[----:B------:R-:W-:Y:S01]  /*99a0*/  IMAD R43, R70, R43, RZ ;  /* 0x0000002b462b7224 */ /* 0x000fe200078e02ff */
[----:B------:R-:W-:Y:S01]  /*99b0*/  SHF.R.S32.HI R4, RZ, 0x18, R83 ;  /* 0x00000018ff047819 */ /* 0x000fe20000011453 */
[-C--:B------:R-:W-:Y:S01]  /*99c0*/  IMAD R13, R2, R72.reuse, R13 ;  /* 0x00000048020d7224 */ /* 0x080fe200078e020d */
[C---:B------:R-:W-:Y:S01]  /*99d0*/  SHF.L.U32 R0, R84.reuse, 0x10, RZ ;  /* 0x0000001054007819 */ /* 0x040fe200000006ff */
[-C--:B------:R-:W-:Y:S01]  /*99e0*/  IMAD R14, R5, R72.reuse, R14 ;  /* 0x00000048050e7224 */ /* 0x080fe200078e020e */
[C---:B------:R-:W-:Y:S01]  /*99f0*/  PRMT R3, R84.reuse, 0x8880, RZ ;  /* 0x0000888054037816 */ /* 0x040fe200000000ff */
[----:B------:R-:W-:Y:S01]  /*9a00*/  IMAD.SHL.U32 R2, R84, 0x100, RZ ;  /* 0x0000010054027824 */ /* 0x000fe200078e00ff */
[----:B------:R-:W-:Y:S01]  /*9a10*/  SHF.R.S32.HI R0, RZ, 0x18, R0 ;  /* 0x00000018ff007819 */ /* 0x000fe20000011400 */
[-C--:B------:R-:W-:Y:S01]  /*9a20*/  IMAD R19, R4, R72.reuse, R19 ;  /* 0x0000004804137224 */ /* 0x080fe200078e0213 */
[----:B------:R-:W-:Y:S01]  /*9a30*/  SHF.L.U32 R4, R85, 0x10, RZ ;  /* 0x0000001055047819 */ /* 0x000fe200000006ff */
[-C--:B------:R-:W-:Y:S01]  /*9a40*/  IMAD R16, R3, R72.reuse, R16 ;  /* 0x0000004803107224 */ /* 0x080fe200078e0210 */
[----:B------:R-:W-:Y:S01]  /*9a50*/  SHF.R.S32.HI R5, RZ, 0x18, R2 ;  /* 0x00000018ff057819 */ /* 0x000fe20000011402 */
[-C--:B------:R-:W-:Y:S01]  /*9a60*/  IMAD R17, R0, R72.reuse, R17 ;  /* 0x0000004800117224 */ /* 0x080fe200078e0211 */
[----:B------:R-:W-:Y:S01]  /*9a70*/  SHF.R.S32.HI R0, RZ, 0x18, R84 ;  /* 0x00000018ff007819 */ /* 0x000fe20000011454 */
[----:B------:R-:W-:Y:S01]  /*9a80*/  IMAD R47, R70, R47, RZ ;  /* 0x0000002f462f7224 */ /* 0x000fe200078e02ff */
[----:B------:R-:W-:Y:S01]  /*9a90*/  PRMT R3, R85, 0x8880, RZ ;  /* 0x0000888055037816 */ /* 0x000fe200000000ff */
[-C--:B------:R-:W-:Y:S01]  /*9aa0*/  IMAD R18, R5, R72.reuse, R18 ;  /* 0x0000004805127224 */ /* 0x080fe200078e0212 */
[----:B------:R-:W-:Y:S01]  /*9ab0*/  SHF.L.U32 R2, R85, 0x8, RZ ;  /* 0x0000000855027819 */ /* 0x000fe200000006ff */
[-C--:B------:R-:W-:Y:S01]  /*9ac0*/  IMAD R23, R0, R72.reuse, R23 ;  /* 0x0000004800177224 */ /* 0x080fe200078e0217 */
        /* <DEDUP_REMOVED lines=8> */
[----:B------:R-:W-:Y:S01]  /*9b50*/  PRMT R3, R86, 0x8880, RZ ;  /* 0x0000888056037816 */ /* 0x000fe200000000ff */
        /* <DEDUP_REMOVED lines=9> */
[----:B------:R-:W-:Y:S01]  /*9bf0*/  SHF.L.U32 R0, R87, 0x10, RZ ;  /* 0x0000001057007819 */ /* 0x000fe200000006ff */
[-C--:B------:R-:W-:Y:S01]  /*9c00*/  IMAD R26, R5, R72.reuse, R26 ;  /* 0x00000048051a7224 */ /* 0x080fe200078e021a */
[C---:B------:R-:W-:Y:S01]  /*9c10*/  PRMT R3, R87.reuse, 0x8880, RZ ;  /* 0x0000888057037816 */ /* 0x040fe200000000ff */
[-C--:B------:R-:W-:Y:S01]  /*9c20*/  IMAD R31, R2, R72.reuse, R31 ;  /* 0x00000048021f7224 */ /* 0x080fe200078e021f */
[----:B------:R-:W-:Y:S01]  /*9c30*/  SHF.L.U32 R2, R87, 0x8, RZ ;  /* 0x0000000857027819 */ /* 0x000fe200000006ff */
[----:B------:R-:W-:Y:S01]  /*9c40*/  IMAD R67, R70, R67, RZ ;  /* 0x0000004346437224 */ /* 0x000fe200078e02ff */
[----:B------:R-:W-:Y:S01]  /*9c50*/  SHF.R.S32.HI R0, RZ, 0x18, R0 ;  /* 0x00000018ff007819 */ /* 0x000fe20000011400 */
[-C--:B------:R-:W-:Y:S01]  /*9c60*/  IMAD R28, R3, R72.reuse, R28 ;  /* 0x00000048031c7224 */ /* 0x080fe200078e021c */
[----:B------:R-:W-:Y:S02]  /*9c70*/  SHF.R.S32.HI R5, RZ, 0x18, R2 ;  /* 0x00000018ff057819 */ /* 0x000fe40000011402 */
[----:B------:R-:W-:Y:S01]  /*9c80*/  SHF.R.S32.HI R2, RZ, 0x18, R87 ;  /* 0x00000018ff027819 */ /* 0x000fe20000011457 */
[-C--:B------:R-:W-:Y:S01]  /*9c90*/  IMAD R29, R0, R72.reuse, R29 ;  /* 0x00000048001d7224 */ /* 0x080fe200078e021d */
[C---:B------:R-:W-:Y:S01]  /*9ca0*/  PRMT R3, R92.reuse, 0x8880, RZ ;  /* 0x000088805c037816 */ /* 0x040fe200000000ff */
[----:B------:R-:W-:Y:S01]  /*9cb0*/  IMAD.U32 R0, R92, 0x10000, RZ ;  /* 0x000100005c007824 */ /* 0x000fe200078e00ff */
[----:B------:R-:W-:Y:S01]  /*9cc0*/  SHF.L.U32 R4, R93, 0x10, RZ ;  /* 0x000000105d047819 */ /* 0x000fe200000006ff */
[----:B------:R-:W-:Y:S01]  /*9cd0*/  IMAD R30, R5, R72, R30 ;  /* 0x00000048051e7224 */ /* 0x000fe200078e021e */
[----:B------:R-:W-:Y:S01]  /*9ce0*/  I2IP.S8.S32.SAT R10, R15, R10, RZ ;  /* 0x0000000a0f0a7239 */ /* 0x000fe200000014ff */
[-C--:B------:R-:W-:Y:S01]  /*9cf0*/  IMAD R35, R2, R72.reuse, R35 ;  /* 0x0000004802237224 */ /* 0x080fe200078e0223 */
[----:B------:R-:W-:Y:S01]  /*9d00*/  SHF.L.U32 R2, R92, 0x8, RZ ;  /* 0x000000085c027819 */ /* 0x000fe200000006ff */
[-C--:B------:R-:W-:Y:S01]  /*9d10*/  IMAD R32, R3, R72.reuse, R32 ;  /* 0x0000004803207224 */ /* 0x080fe200078e0220 */
[----:B------:R-:W-:Y:S02]  /*9d20*/  SHF.R.S32.HI R0, RZ, 0x18, R0 ;  /* 0x00000018ff007819 */ /* 0x000fe40000011400 */
[----:B------:R-:W-:Y:S02]  /*9d30*/  SHF.R.S32.HI R5, RZ, 0x18, R2 ;  /* 0x00000018ff057819 */ /* 0x000fe40000011402 */
[----:B------:R-:W-:Y:S01]  /*9d40*/  PRMT R3, R93, 0x8880, RZ ;  /* 0x000088805d037816 */ /* 0x000fe200000000ff */
[-C--:B------:R-:W-:Y:S01]  /*9d50*/  IMAD R33, R0, R72.reuse, R33 ;  /* 0x0000004800217224 */ /* 0x080fe200078e0221 */
[----:B------:R-:W-:Y:S01]  /*9d60*/  SHF.R.S32.HI R0, RZ, 0x18, R92 ;  /* 0x00000018ff007819 */ /* 0x000fe2000001145c */
[----:B------:R-:W-:Y:S01]  /*9d70*/  IMAD R34, R5, R72, R34 ;  /* 0x0000004805227224 */ /* 0x000fe200078e0222 */
[----:B------:R-:W-:Y:S02]  /*9d80*/  SHF.L.U32 R2, R93, 0x8, RZ ;  /* 0x000000085d027819 */ /* 0x000fe400000006ff */
[----:B------:R-:W-:Y:S01]  /*9d90*/  I2IP.S8.S32.SAT R14, R19, R14, RZ ;  /* 0x0000000e130e7239 */ /* 0x000fe200000014ff */
[-C--:B------:R-:W-:Y:S01]  /*9da0*/  IMAD R39, R0, R72.reuse, R39 ;  /* 0x0000004800277224 */ /* 0x080fe200078e0227 */
[----:B------:R-:W-:Y:S01]  /*9db0*/  SHF.R.S32.HI R0, RZ, 0x18, R4 ;  /* 0x00000018ff007819 */ /* 0x000fe20000011404 */
[-C--:B------:R-:W-:Y:S01]  /*9dc0*/  IMAD R36, R3, R72.reuse, R36 ;  /* 0x0000004803247224 */ /* 0x080fe200078e0224 */
[----:B------:R-:W-:Y:S02]  /*9dd0*/  SHF.R.S32.HI R5, RZ, 0x18, R2 ;  /* 0x00000018ff057819 */ /* 0x000fe40000011402 */
[----:B------:R-:W-:Y:S01]  /*9de0*/  SHF.L.U32 R2, R94, 0x10, RZ ;  /* 0x000000105e027819 */ /* 0x000fe200000006ff */
[-C--:B------:R-:W-:Y:S01]  /*9df0*/  IMAD R37, R0, R72.reuse, R37 ;  /* 0x0000004800257224 */ /* 0x080fe200078e0225 */
[----:B------:R-:W-:Y:S01]  /*9e00*/  SHF.R.S32.HI R0, RZ, 0x18, R93 ;  /* 0x00000018ff007819 */ /* 0x000fe2000001145d */
[-C--:B------:R-:W-:Y:S01]  /*9e10*/  IMAD R38, R5, R72.reuse, R38 ;  /* 0x0000004805267224 */ /* 0x080fe200078e0226 */
[C---:B------:R-:W-:Y:S02]  /*9e20*/  PRMT R3, R94.reuse, 0x8880, RZ ;  /* 0x000088805e037816 */ /* 0x040fe400000000ff */
[----:B------:R-:W-:Y:S01]  /*9e30*/  SHF.L.U32 R5, R94, 0x8, RZ ;  /* 0x000000085e057819 */ /* 0x000fe200000006ff */
[-C--:B------:R-:W-:Y:S01]  /*9e40*/  IMAD R43, R0, R72.reuse, R43 ;  /* 0x00000048002b7224 */ /* 0x080fe200078e022b */
[----:B------:R-:W-:Y:S01]  /*9e50*/  SHF.R.S32.HI R2, RZ, 0x18, R2 ;  /* 0x00000018ff027819 */ /* 0x000fe20000011402 */
[-C--:B------:R-:W-:Y:S01]  /*9e60*/  IMAD R40, R3, R72.reuse, R40 ;  /* 0x0000004803287224 */ /* 0x080fe200078e0228 */
[----:B------:R-:W-:Y:S02]  /*9e70*/  SHF.R.S32.HI R5, RZ, 0x18, R5 ;  /* 0x00000018ff057819 */ /* 0x000fe40000011405 */
[----:B------:R-:W-:Y:S01]  /*9e80*/  SHF.R.S32.HI R4, RZ, 0x18, R94 ;  /* 0x00000018ff047819 */ /* 0x000fe2000001145e */
[-C--:B------:R-:W-:Y:S01]  /*9e90*/  IMAD R41, R2, R72.reuse, R41 ;  /* 0x0000004802297224 */ /* 0x080fe200078e0229 */
[----:B------:R-:W-:Y:S01]  /*9ea0*/  SHF.L.U32 R0, R95, 0x10, RZ ;  /* 0x000000105f007819 */ /* 0x000fe200000006ff */
[-C--:B------:R-:W-:Y:S01]  /*9eb0*/  IMAD R42, R5, R72.reuse, R42 ;  /* 0x00000048052a7224 */ /* 0x080fe200078e022a */
[C---:B------:R-:W-:Y:S01]  /*9ec0*/  PRMT R3, R95.reuse, 0x8880, RZ ;  /* 0x000088805f037816 */ /* 0x040fe200000000ff */
[-C--:B------:R-:W-:Y:S01]  /*9ed0*/  IMAD R47, R4, R72.reuse, R47 ;  /* 0x00000048042f7224 */ /* 0x080fe200078e022f */
[----:B------:R-:W-:Y:S02]  /*9ee0*/  SHF.L.U32 R2, R95, 0x8, RZ ;  /* 0x000000085f027819 */ /* 0x000fe400000006ff */
[----:B------:R-:W-:Y:S01]  /*9ef0*/  SHF.R.S32.HI R0, RZ, 0x18, R0 ;  /* 0x00000018ff007819 */ /* 0x000fe20000011400 */
[-C--:B------:R-:W-:Y:S01]  /*9f00*/  IMAD R44, R3, R72.reuse, R44 ;  /* 0x00000048032c7224 */ /* 0x080fe200078e022c */
[----:B------:R-:W-:Y:S02]  /*9f10*/  SHF.R.S32.HI R5, RZ, 0x18, R2 ;  /* 0x00000018ff057819 */ /* 0x000fe40000011402 */
[----:B------:R-:W-:Y:S01]  /*9f20*/  SHF.R.S32.HI R2, RZ, 0x18, R95 ;  /* 0x00000018ff027819 */ /* 0x000fe2000001145f */
[-C--:B------:R-:W-:Y:S01]  /*9f30*/  IMAD R45, R0, R72.reuse, R45 ;  /* 0x00000048002d7224 */ /* 0x080fe200078e022d */
[----:B------:R-:W-:Y:S01]  /*9f40*/  PRMT R3, R96, 0x8880, RZ ;  /* 0x0000888060037816 */ /* 0x000fe200000000ff */
[-C--:B------:R-:W-:Y:S01]  /*9f50*/  IMAD R46, R5, R72.reuse, R46 ;  /* 0x00000048052e7224 */ /* 0x080fe200078e022e */
[C---:B------:R-:W-:Y:S01]  /*9f60*/  SHF.L.U32 R4, R97.reuse, 0x10, RZ ;  /* 0x0000001061047819 */ /* 0x040fe200000006ff */
[-C--:B------:R-:W-:Y:S01]  /*9f70*/  IMAD R51, R2, R72.reuse, R51 ;  /* 0x0000004802337224 */ /* 0x080fe200078e0233 */
[----:B------:R-:W-:Y:S01]  /*9f80*/  SHF.R.S32.HI R2, RZ, 0x18, R96 ;  /* 0x00000018ff027819 */ /* 0x000fe20000011460 */
[C---:B------:R-:W-:Y:S01]  /*9f90*/  IMAD.U32 R0, R96.reuse, 0x10000, RZ ;  /* 0x0001000060007824 */ /* 0x040fe200078e00ff */
[----:B------:R-:W-:Y:S01]  /*9fa0*/  PRMT R5, R97, 0x8880, RZ ;  /* 0x0000888061057816 */ /* 0x000fe200000000ff */
[-C--:B------:R-:W-:Y:S01]  /*9fb0*/  IMAD R48, R3, R72.reuse, R48 ;  /* 0x0000004803307224 */ /* 0x080fe200078e0230 */
[----:B------:R-:W-:Y:S02]  /*9fc0*/  SHF.L.U32 R3, R96, 0x8, RZ ;  /* 0x0000000860037819 */ /* 0x000fe400000006ff */
[----:B------:R-:W-:Y:S02]  /*9fd0*/  SHF.R.S32.HI R0, RZ, 0x18, R0 ;  /* 0x00000018ff007819 */ /* 0x000fe40000011400 */
[----:B------:R-:W-:Y:S02]  /*9fe0*/  SHF.R.S32.HI R3, RZ, 0x18, R3 ;  /* 0x00000018ff037819 */ /* 0x000fe40000011403 */
[----:B------:R-:W-:Y:S01]  /*9ff0*/  SHF.R.S32.HI R4, RZ, 0x18, R4 ;  /* 0x00000018ff047819 */ /* 0x000fe20000011404 */
[-C--:B------:R-:W-:Y:S01]  /*a000*/  IMAD R49, R0, R72.reuse, R49 ;  /* 0x0000004800317224 */ /* 0x080fe200078e0231 */
[----:B------:R-:W-:Y:S01]  /*a010*/  SHF.R.S32.HI R0, RZ, 0x18, R97 ;  /* 0x00000018ff007819 */ /* 0x000fe20000011461 */
[-C--:B------:R-:W-:Y:S01]  /*a020*/  IMAD R50, R3, R72.reuse, R50 ;  /* 0x0000004803327224 */ /* 0x080fe200078e0232 */
[----:B------:R-:W-:Y:S01]  /*a030*/  SHF.L.U32 R3, R97, 0x8, RZ ;  /* 0x0000000861037819 */ /* 0x000fe200000006ff */
[-C--:B------:R-:W-:Y:S01]  /*a040*/  IMAD R55, R2, R72.reuse, R55 ;  /* 0x0000004802377224 */ /* 0x080fe200078e0237 */
        /* <DEDUP_REMOVED lines=8> */
[----:B------:R-:W-:Y:S01]  /*a0d0*/  IMAD R59, R0, R72, R59 ;  /* 0x00000048003b7224 */ /* 0x000fe200078e023b */
[----:B------:R-:W-:Y:S01]  /*a0e0*/  I2IP.S8.S32.SAT R18, R23, R18, RZ ;  /* 0x0000001217127239 */ /* 0x000fe200000014ff */
[----:B------:R-:W-:Y:S01]  /*a0f0*/  IMAD R56, R5, R72, R56 ;  /* 0x0000004805387224 */ /* 0x000fe200078e0238 */
[----:B------:R-:W-:Y:S01]  /*a100*/  I2IP.S8.S32.SAT R90, R9, R8, R10 ;  /* 0x00000008095a7239 */ /* 0x000fe2000000140a */
[----:B------:R-:W-:Y:S01]  /*a110*/  IMAD R57, R2, R72, R57 ;  /* 0x0000004802397224 */ /* 0x000fe200078e0239 */
[----:B------:R-:W-:Y:S02]  /*a120*/  I2IP.S8.S32.SAT R91, R13, R12, R14 ;  /* 0x0000000c0d5b7239 */ /* 0x000fe4000000140e */
[----:B------:R-:W-:Y:S02]  /*a130*/  SHF.R.S32.HI R7, RZ, 0x18, R7 ;  /* 0x00000018ff077819 */ /* 0x000fe40000011407 */
[----:B------:R-:W-:Y:S01]  /*a140*/  SHF.L.U32 R2, R99, 0x10, RZ ;  /* 0x0000001063027819 */ /* 0x000fe200000006ff */
[----:B------:R1:W-:Y:S01]  /*a150*/  STS.128 [R135+UR44+0x8200], R88 ;  /* 0x0082005887007988 */ /* 0x0003e20008000c2c */
[----:B------:R-:W-:Y:S01]  /*a160*/  SHF.R.S32.HI R0, RZ, 0x18, R98 ;  /* 0x00000018ff007819 */ /* 0x000fe20000011462 */
[----:B------:R-:W-:Y:S01]  /*a170*/  IMAD R58, R7, R72, R58 ;  /* 0x00000048073a7224 */ /* 0x000fe200078e023a */
[----:B------:R-:W-:Y:S02]  /*a180*/  I2IP.S8.S32.SAT R16, R17, R16, R18 ;  /* 0x0000001011107239 */ /* 0x000fe40000001412 */
[----:B------:R-:W-:Y:S01]  /*a190*/  I2IP.S8.S32.SAT R17, R27, R22, RZ ;  /* 0x000000161b117239 */ /* 0x000fe200000014ff */
[----:B------:R-:W-:Y:S01]  /*a1a0*/  IMAD R63, R0, R72, R63 ;  /* 0x00000048003f7224 */ /* 0x000fe200078e023f */
[----:B------:R-:W-:Y:S02]  /*a1b0*/  I2IP.S8.S32.SAT R18, R31, R26, RZ ;  /* 0x0000001a1f127239 */ /* 0x000fe400000014ff */
[----:B------:R-:W-:Y:S02]  /*a1c0*/  I2IP.S8.S32.SAT R19, R35, R30, RZ ;  /* 0x0000001e23137239 */ /* 0x000fe400000014ff */
[C---:B------:R-:W-:Y:S02]  /*a1d0*/  PRMT R3, R99.reuse, 0x8880, RZ ;  /* 0x0000888063037816 */ /* 0x040fe400000000ff */
[----:B------:R-:W-:Y:S02]  /*a1e0*/  SHF.L.U32 R5, R99, 0x8, RZ ;  /* 0x0000000863057819 */ /* 0x000fe400000006ff */
[----:B------:R-:W-:Y:S01]  /*a1f0*/  SHF.R.S32.HI R2, RZ, 0x18, R2 ;  /* 0x00000018ff027819 */ /* 0x000fe20000011402 */
[----:B------:R-:W-:Y:S01]  /*a200*/  IMAD R60, R3, R72, R60 ;  /* 0x00000048033c7224 */ /* 0x000fe200078e023c */
[----:B------:R-:W-:Y:S02]  /*a210*/  I2IP.S8.S32.SAT R17, R21, R20, R17 ;  /* 0x0000001415117239 */ /* 0x000fe40000001411 */
[----:B------:R-:W-:Y:S01]  /*a220*/  I2IP.S8.S32.SAT R18, R25, R24, R18 ;  /* 0x0000001819127239 */ /* 0x000fe20000001412 */
[----:B------:R-:W-:Y:S01]  /*a230*/  IMAD R61, R2, R72, R61 ;  /* 0x00000048023d7224 */ /* 0x000fe200078e023d */
[----:B------:R-:W-:Y:S02]  /*a240*/  I2IP.S8.S32.SAT R19, R29, R28, R19 ;  /* 0x0000001c1d137239 */ /* 0x000fe40000001413 */
[----:B------:R-:W-:Y:S02]  /*a250*/  SHF.R.S32.HI R5, RZ, 0x18, R5 ;  /* 0x00000018ff057819 */ /* 0x000fe40000011405 */
[----:B------:R-:W-:Y:S01]  /*a260*/  SHF.R.S32.HI R4, RZ, 0x18, R99 ;  /* 0x00000018ff047819 */ /* 0x000fe20000011463 */
[----:B------:R1:W-:Y:S01]  /*a270*/  STS.128 [R159+0x8200], R16 ;  /* 0x008200109f007388 */ /* 0x0003e20000000c00 */
[----:B------:R-:W-:Y:S01]  /*a280*/  I2IP.S8.S32.SAT R34, R39, R34, RZ ;  /* 0x0000002227227239 */ /* 0x000fe200000014ff */
[----:B------:R-:W-:Y:S01]  /*a290*/  IMAD R62, R5, R72, R62 ;  /* 0x00000048053e7224 */ /* 0x000fe200078e023e */
[----:B------:R-:W-:Y:S01]  /*a2a0*/  I2IP.S8.S32.SAT R38, R43, R38, RZ ;  /* 0x000000262b267239 */ /* 0x000fe200000014ff */
[----:B------:R-:W-:Y:S01]  /*a2b0*/  IMAD R67, R4, R72, R67 ;  /* 0x0000004804437224 */ /* 0x000fe200078e0243 */
[----:B------:R-:W-:Y:S02]  /*a2c0*/  I2IP.S8.S32.SAT R42, R47, R42, RZ ;  /* 0x0000002a2f2a7239 */ /* 0x000fe400000014ff */
[----:B------:R-:W-:Y:S02]  /*a2d0*/  I2IP.S8.S32.SAT R35, R51, R46, RZ ;  /* 0x0000002e33237239 */ /* 0x000fe400000014ff */
[----:B------:R-:W-:Y:S02]  /*a2e0*/  I2IP.S8.S32.SAT R32, R33, R32, R34 ;  /* 0x0000002021207239 */ /* 0x000fe40000001422 */
[----:B------:R-:W-:Y:S02]  /*a2f0*/  I2IP.S8.S32.SAT R33, R37, R36, R38 ;  /* 0x0000002425217239 */ /* 0x000fe40000001426 */
[----:B------:R-:W-:Y:S02]  /*a300*/  I2IP.S8.S32.SAT R34, R41, R40, R42 ;  /* 0x0000002829227239 */ /* 0x000fe4000000142a */
[----:B------:R-:W-:Y:S02]  /*a310*/  I2IP.S8.S32.SAT R35, R45, R44, R35 ;  /* 0x0000002c2d237239 */ /* 0x000fe40000001423 */
[----:B------:R-:W-:Y:S02]  /*a320*/  I2IP.S8.S32.SAT R50, R55, R50, RZ ;  /* 0x0000003237327239 */ /* 0x000fe400000014ff */
[----:B------:R-:W-:Y:S01]  /*a330*/  I2IP.S8.S32.SAT R54, R59, R54, RZ ;  /* 0x000000363b367239 */ /* 0x000fe200000014ff */
[----:B------:R1:W-:Y:S01]  /*a340*/  STS.128 [R158+0x8200], R32 ;  /* 0x008200209e007388 */ /* 0x0003e20000000c00 */
[----:B------:R-:W-:Y:S02]  /*a350*/  I2IP.S8.S32.SAT R58, R63, R58, RZ ;  /* 0x0000003a3f3a7239 */ /* 0x000fe400000014ff */
[----:B------:R-:W-:Y:S02]  /*a360*/  I2IP.S8.S32.SAT R62, R67, R62, RZ ;  /* 0x0000003e433e7239 */ /* 0x000fe400000014ff */
[----:B------:R-:W-:Y:S02]  /*a370*/  I2IP.S8.S32.SAT R48, R49, R48, R50 ;  /* 0x0000003031307239 */ /* 0x000fe40000001432 */
[----:B------:R-:W-:Y:S02]  /*a380*/  I2IP.S8.S32.SAT R49, R53, R52, R54 ;  /* 0x0000003435317239 */ /* 0x000fe40000001436 */
[----:B------:R-:W-:Y:S02]  /*a390*/  I2IP.S8.S32.SAT R50, R57, R56, R58 ;  /* 0x0000003839327239 */ /* 0x000fe4000000143a */
[----:B------:R-:W-:Y:S02]  /*a3a0*/  I2IP.S8.S32.SAT R51, R61, R60, R62 ;  /* 0x0000003c3d337239 */ /* 0x000fe4000000143e */
[----:B------:R-:W-:Y:S02]  /*a3b0*/  LEA R0, R148, UR44, 0x3 ;  /* 0x0000002c94007c11 */ /* 0x000fe4000f8e18ff */
[----:B------:R-:W-:Y:S01]  /*a3c0*/  @P6 SHF.L.U32 R3, R147, 0x1f, RZ ;  /* 0x0000001f93036819 */ /* 0x000fe200000006ff */
        /* <DEDUP_REMOVED lines=9> */
[----:B------:R-:W-:Y:S02]  /*a460*/  UIADD3 UR4, UPT, UPT, UR44, 0x8200, URZ ;  /* 0x000082002c047890 */ /* 0x000fe4000fffe0ff */
[----:B------:R-:W-:Y:S01]  /*a470*/  UIADD3 UR9, UPT, UPT, UR49, 0x80, URZ ;  /* 0x0000008031097890 */ /* 0x000fe2000fffe0ff */
[----:B------:R-:W-:Y:S01]  /*a480*/  UMOV UR10, UR50 ;  /* 0x00000032000a7c82 */ /* 0x000fe20008000000 */
[----:B------:R-:W-:Y:S02]  /*a490*/  UMOV UR11, UR36 ;  /* 0x00000024000b7c82 */ /* 0x000fe40008000000 */
        /* <DEDUP_REMOVED lines=8> */
.L_x_131:
[----:B------:R-:W-:Y:S05]  /*a520*/  BSYNC.RECONVERGENT B0 ;  /* 0x0000000000007941 */ /* 0x000fea0003800200 */
.L_x_130:
        /* <DEDUP_REMOVED lines=16> */
.L_x_135:
[----:B------:R-:W-:Y:S05]  /*a630*/  BSYNC B0 ;  /* 0x0000000000007941 */ /* 0x000fea0003800000 */
.L_x_134:
        /* <DEDUP_REMOVED lines=20> */
.L_x_133:
[----:B------:R-:W-:Y:S05]  /*a780*/  BSYNC B1 ;  /* 0x0000000000017941 */ /* 0x000fea0003800000 */
.L_x_132:
        /* <DEDUP_REMOVED lines=21> */
.L_x_137:
[----:B------:R-:W-:Y:S01]  /*a8e0*/  ISETP.NE.AND P0, PT, R155, RZ, PT ;  /* 0x000000ff9b00720c */ /* 0x000fe20003f05270 */
[----:B------:R-:W-:Y:S05]  /*a8f0*/  WARPSYNC.ALL ;  /* 0x0000000000007948 */ /* 0x000fea0003800000 */
[----:B------:R-:W-:Y:S01]  /*a900*/  R2UR UR4, R71 ;  /* 0x00000000470472ca */ /* 0x000fe200000e0000 */
[----:B------:R-:W-:Y:S01]  /*a910*/  IMAD.U32 R130, R82, 0x10000, RZ ;  /* 0x0001000052827824 */ /* 0x000fe200078e00ff */
[C---:B------:R-:W-:Y:S01]  /*a920*/  SHF.L.U32 R75, R80.reuse, 0x10, RZ ;  /* 0x00000010504b7819 */ /* 0x040fe200000006ff */
[----:B------:R-:W-:Y:S01]  /*a930*/  IMAD.U32 R115, R87, 0x10000, RZ ;  /* 0x0001000057737824 */ /* 0x000fe200078e00ff */
[----:B------:R-:W-:Y:S01]  /*a940*/  PRMT R73, R80, 0x8880, RZ ;  /* 0x0000888050497816 */ /* 0x000fe200000000ff */
[----:B-1----:R-:W-:Y:S01]  /*a950*/  IMAD.U32 R104, R96, 0x10000, RZ ;  /* 0x0001000060687824 */ /* 0x002fe200078e00ff */
[----:B------:R-:W-:Y:S01]  /*a960*/  SHF.L.U32 R74, R80, 0x8, RZ ;  /* 0x00000008504a7819 */ /* 0x000fe200000006ff */
[----:B------:R-:W-:Y:S01]  /*a970*/  IMAD.SHL.U32 R123, R84, 0x100, RZ ;  /* 0x00000100547b7824 */ /* 0x000fe200078e00ff */
[----:B------:R-:W-:Y:S01]  /*a980*/  SHF.R.S32.HI R75, RZ, 0x18, R75 ;  /* 0x00000018ff4b7819 */ /* 0x000fe2000001144b */
[----:B------:R-:W-:Y:S01]  /*a990*/  IMAD.SHL.U32 R108, R93, 0x100, RZ ;  /* 0x000001005d6c7824 */ /* 0x000fe200078e00ff */
[----:B------:R-:W-:Y:S01]  /*a9a0*/  SHF.R.S32.HI R74, RZ, 0x18, R74 ;  /* 0x00000018ff4a7819 */ /* 0x000fe2000001144a */
[----:B------:R-:W-:Y:S01]  /*a9b0*/  BSSY.RECONVERGENT B0, `(.L_x_138) ;  /* 0x0000121000007945 */ /* 0x000fe20003800200 */
[----:B------:R-:W-:Y:S01]  /*a9c0*/  SHF.R.S32.HI R76, RZ, 0x18, R80 ;  /* 0x00000018ff4c7819 */ /* 0x000fe20000011450 */
[----:B------:R-:W1:Y:S01]  /*a9d0*/  LDTM.x64 R4, tmem[UR4+0xc0] ;  /* 0x0000c004000479ee */ /* 0x000e620008340000 */
[----:B------:R-:W-:Y:S01]  /*a9e0*/  NOP ;  /* 0x0000000000007918 */ /* 0x000fe20000000000 */
[----:B------:R-:W-:Y:S02]  /*a9f0*/  IADD3 R145, PT, PT, R145, 0xc0, RZ ;  /* 0x000000c091917810 */ /* 0x000fe40007ffe0ff */
[----:B------:R-:W-:Y:S02]  /*aa00*/  PRMT R134, R81, 0x8880, RZ ;  /* 0x0000888051867816 */ /* 0x000fe400000000ff */
[----:B------:R-:W-:Y:S02]  /*aa10*/  LOP3.LUT R145, R145, 0xfefffff8, RZ, 0xc0, !PT ;  /* 0xfefffff891917812 */ /* 0x000fe400078ec0ff */
[----:B------:R-:W-:Y:S02]  /*aa20*/  SHF.L.U32 R133, R81, 0x10, RZ ;  /* 0x0000001051857819 */ /* 0x000fe400000006ff */
[----:B-1----:R1:W-:Y:S01]  /*aa30*/  SYNCS.ARRIVE.TRANS64.RED.A1T0 RZ, [R145+URZ], RZ ;  /* 0x000000ff91ff79a7 */ /* 0x0023e200081004ff */
[----:B------:R-:W-:Y:S02]  /*aa40*/  PRMT R131, R82, 0x8880, RZ ;  /* 0x0000888052837816 */ /* 0x000fe400000000ff */
[----:B------:R-:W-:Y:S02]  /*aa50*/  SHF.R.S32.HI R77, RZ, 0x18, R81 ;  /* 0x00000018ff4d7819 */ /* 0x000fe40000011451 */
[C---:B------:R-:W-:Y:S02]  /*aa60*/  PRMT R128, R83.reuse, 0x8880, RZ ;  /* 0x0000888053807816 */ /* 0x040fe400000000ff */
[----:B------:R-:W-:Y:S02]  /*aa70*/  SHF.R.S32.HI R78, RZ, 0x18, R82 ;  /* 0x00000018ff4e7819 */ /* 0x000fe40000011452 */
[----:B------:R-:W-:Y:S02]  /*aa80*/  SHF.L.U32 R127, R83, 0x10, RZ ;  /* 0x00000010537f7819 */ /* 0x000fe400000006ff */
[----:B------:R-:W-:Y:S02]  /*aa90*/  PRMT R125, R84, 0x8880, RZ ;  /* 0x00008880547d7816 */ /* 0x000fe400000000ff */
[----:B------:R-:W-:Y:S01]  /*aaa0*/  SHF.R.S32.HI R79, RZ, 0x18, R83 ;  /* 0x00000018ff4f7819 */ /* 0x000fe20000011453 */
[C---:B------:R-:W-:Y:S01]  /*aab0*/  IMAD R0, R70.reuse, R4, RZ ;  /* 0x0000000446007224 */ /* 0x040fe200078e02ff */
[----:B------:R-:W-:Y:S01]  /*aac0*/  SHF.R.S32.HI R4, RZ, 0x18, R133 ;  /* 0x00000018ff047819 */ /* 0x000fe20000011485 */
[----:B------:R-:W-:Y:S01]  /*aad0*/  IMAD R2, R70, R5, RZ ;  /* 0x0000000546027224 */ /* 0x000fe200078e02ff */
[----:B------:R-:W-:Y:S01]  /*aae0*/  SHF.L.U32 R124, R84, 0x10, RZ ;  /* 0x00000010547c7819 */ /* 0x000fe200000006ff */
[C---:B------:R-:W-:Y:S01]  /*aaf0*/  IMAD R3, R70.reuse, R6, RZ ;  /* 0x0000000646037224 */ /* 0x040fe200078e02ff */
[----:B------:R-:W-:Y:S01]  /*ab00*/  PRMT R122, R85, 0x8880, RZ ;  /* 0x00008880557a7816 */ /* 0x000fe200000000ff */
[-C--:B------:R-:W-:Y:S01]  /*ab10*/  IMAD R0, R73, R72.reuse, R0 ;  /* 0x0000004849007224 */ /* 0x080fe200078e0200 */
[----:B------:R-:W-:Y:S01]  /*ab20*/  SHF.L.U32 R121, R85, 0x10, RZ ;  /* 0x0000001055797819 */ /* 0x000fe200000006ff */
[----:B------:R-:W-:Y:S01]  /*ab30*/  IMAD R7, R70, R7, RZ ;  /* 0x0000000746077224 */ /* 0x000fe200078e02ff */
[C---:B------:R-:W-:Y:S01]  /*ab40*/  PRMT R119, R86.reuse, 0x8880, RZ ;  /* 0x0000888056777816 */ /* 0x040fe200000000ff */
[-C--:B------:R-:W-:Y:S01]  /*ab50*/  IMAD R2, R75, R72.reuse, R2 ;  /* 0x000000484b027224 */ /* 0x080fe200078e0202 */
[----:B------:R-:W-:Y:S01]  /*ab60*/  SHF.L.U32 R118, R86, 0x10, RZ ;  /* 0x0000001056767819 */ /* 0x000fe200000006ff */
[-C--:B------:R-:W-:Y:S01]  /*ab70*/  IMAD R3, R74, R72.reuse, R3 ;  /* 0x000000484a037224 */ /* 0x080fe200078e0203 */
[----:B------:R-:W-:Y:S01]  /*ab80*/  PRMT R116, R87, 0x8880, RZ ;  /* 0x0000888057747816 */ /* 0x000fe200000000ff */
[----:B------:R-:W-:Y:S01]  /*ab90*/  IMAD R7, R76, R72, R7 ;  /* 0x000000484c077224 */ /* 0x000fe200078e0207 */
[----:B------:R-:W-:Y:S01]  /*aba0*/  PRMT R113, R92, 0x8880, RZ ;  /* 0x000088805c717816 */ /* 0x000fe200000000ff */
[----:B------:R-:W-:Y:S01]  /*abb0*/  IMAD R8, R70, R8, RZ ;  /* 0x0000000846087224 */ /* 0x000fe200078e02ff */
[----:B------:R-:W-:Y:S01]  /*abc0*/  SHF.L.U32 R112, R92, 0x10, RZ ;  /* 0x000000105c707819 */ /* 0x000fe200000006ff */
[C---:B------:R-:W-:Y:S01]  /*abd0*/  IMAD R9, R70.reuse, R9, RZ ;  /* 0x0000000946097224 */ /* 0x040fe200078e02ff */
[----:B------:R-:W-:Y:S01]  /*abe0*/  I2IP.S8.S32.SAT R161, R7, R3, RZ ;  /* 0x0000000307a17239 */ /* 0x000fe200000014ff */
[C---:B------:R-:W-:Y:S01]  /*abf0*/  IMAD R10, R70.reuse, R10, RZ ;  /* 0x0000000a460a7224 */ /* 0x040fe200078e02ff */
[----:B------:R-:W-:Y:S01]  /*ac00*/  MOV R3, R134 ;  /* 0x0000008600037202 */ /* 0x000fe20000000f00 */
[C---:B------:R-:W-:Y:S01]  /*ac10*/  IMAD R7, R70.reuse, R20, RZ ;  /* 0x0000001446077224 */ /* 0x040fe200078e02ff */
[----:B------:R-:W-:Y:S01]  /*ac20*/  PRMT R110, R93, 0x8880, RZ ;  /* 0x000088805d6e7816 */ /* 0x000fe200000000ff */
[----:B------:R-:W-:Y:S01]  /*ac30*/  IMAD R11, R70, R11, RZ ;  /* 0x0000000b460b7224 */ /* 0x000fe200078e02ff */
[----:B------:R-:W-:Y:S01]  /*ac40*/  SHF.R.S32.HI R89, RZ, 0x18, R92 ;  /* 0x00000018ff597819 */ /* 0x000fe2000001145c */
[-C--:B------:R-:W-:Y:S01]  /*ac50*/  IMAD R8, R3, R72.reuse, R8 ;  /* 0x0000004803087224 */ /* 0x080fe200078e0208 */
[----:B------:R-:W-:Y:S01]  /*ac60*/  MOV R3, R131 ;  /* 0x0000008300037202 */ /* 0x000fe20000000f00 */
[----:B------:R-:W-:Y:S01]  /*ac70*/  IMAD R9, R4, R72, R9 ;  /* 0x0000004804097224 */ /* 0x000fe200078e0209 */
[----:B------:R-:W-:Y:S01]  /*ac80*/  SHF.R.S32.HI R4, RZ, 0x18, R130 ;  /* 0x00000018ff047819 */ /* 0x000fe20000011482 */
[C---:B------:R-:W-:Y:S01]  /*ac90*/  IMAD R20, R70.reuse, R25, RZ ;  /* 0x0000001946147224 */ /* 0x040fe200078e02ff */
[----:B------:R-:W-:Y:S01]  /*aca0*/  SHF.L.U32 R109, R93, 0x10, RZ ;  /* 0x000000105d6d7819 */ /* 0x000fe200000006ff */
[----:B------:R-:W-:Y:S01]  /*acb0*/  IMAD R25, R70, R30, RZ ;  /* 0x0000001e46197224 */ /* 0x000fe200078e02ff */
[----:B------:R-:W-:Y:S01]  /*acc0*/  PRMT R107, R94, 0x8880, RZ ;  /* 0x000088805e6b7816 */ /* 0x000fe200000000ff */
[C---:B------:R-:W-:Y:S01]  /*acd0*/  IMAD R12, R70.reuse, R12, RZ ;  /* 0x0000000c460c7224 */ /* 0x040fe200078e02ff */
[----:B------:R-:W-:Y:S01]  /*ace0*/  SHF.R.S32.HI R91, RZ, 0x18, R93 ;  /* 0x00000018ff5b7819 */ /* 0x000fe2000001145d */
[----:B------:R-:W-:Y:S01]  /*acf0*/  IMAD R6, R70, R19, RZ ;  /* 0x0000001346067224 */ /* 0x000fe200078e02ff */
[----:B------:R-:W-:Y:S01]  /*ad00*/  SHF.L.U32 R105, R94, 0x10, RZ ;  /* 0x000000105e697819 */ /* 0x000fe200000006ff */
[C---:B------:R-:W-:Y:S01]  /*ad10*/  IMAD R30, R70.reuse, R35, RZ ;  /* 0x00000023461e7224 */ /* 0x040fe200078e02ff */
[C---:B------:R-:W-:Y:S01]  /*ad20*/  PRMT R101, R95.reuse, 0x8880, RZ ;  /* 0x000088805f657816 */ /* 0x040fe200000000ff */
[C---:B------:R-:W-:Y:S01]  /*ad30*/  IMAD R19, R70.reuse, R24, RZ ;  /* 0x0000001846137224 */ /* 0x040fe200078e02ff */
[----:B------:R-:W-:Y:S01]  /*ad40*/  SHF.R.S32.HI R93, RZ, 0x18, R94 ;  /* 0x00000018ff5d7819 */ /* 0x000fe2000001145e */
[C---:B------:R-:W-:Y:S01]  /*ad50*/  IMAD R35, R70.reuse, R40, RZ ;  /* 0x0000002846237224 */ /* 0x040fe200078e02ff */
[----:B------:R-:W-:Y:S01]  /*ad60*/  SHF.L.U32 R100, R95, 0x10, RZ ;  /* 0x000000105f647819 */ /* 0x000fe200000006ff */
[----:B------:R-:W-:Y:S01]  /*ad70*/  IMAD R13, R70, R13, RZ ;  /* 0x0000000d460d7224 */ /* 0x000fe200078e02ff */
[----:B------:R-:W-:Y:S01]  /*ad80*/  PRMT R106, R96, 0x8880, RZ ;  /* 0x00008880606a7816 */ /* 0x000fe200000000ff */
[C---:B------:R-:W-:Y:S01]  /*ad90*/  IMAD R24, R70.reuse, R29, RZ ;  /* 0x0000001d46187224 */ /* 0x040fe200078e02ff */
[----:B------:R-:W-:Y:S01]  /*ada0*/  SHF.R.S32.HI R73, RZ, 0x18, R96 ;  /* 0x00000018ff497819 */ /* 0x000fe20000011460 */
[C---:B------:R-:W-:Y:S01]  /*adb0*/  IMAD R40, R70.reuse, R45, RZ ;  /* 0x0000002d46287224 */ /* 0x040fe200078e02ff */
[----:B------:R-:W-:Y:S01]  /*adc0*/  SHF.L.U32 R90, R97, 0x10, RZ ;  /* 0x00000010615a7819 */ /* 0x000fe200000006ff */
[C---:B------:R-:W-:Y:S01]  /*add0*/  IMAD R29, R70.reuse, R34, RZ ;  /* 0x00000022461d7224 */ /* 0x040fe200078e02ff */
[----:B------:R-:W-:Y:S01]  /*ade0*/  SHF.R.S32.HI R75, RZ, 0x18, R97 ;  /* 0x00000018ff4b7819 */ /* 0x000fe20000011461 */
[C---:B------:R-:W-:Y:S01]  /*adf0*/  IMAD R45, R70.reuse, R50, RZ ;  /* 0x00000032462d7224 */ /* 0x040fe200078e02ff */
[C---:B------:R-:W-:Y:S01]  /*ae00*/  PRMT R80, R99.reuse, 0x8880, RZ ;  /* 0x0000888063507816 */ /* 0x040fe200000000ff */
[C---:B------:R-:W-:Y:S01]  /*ae10*/  IMAD R14, R70.reuse, R14, RZ ;  /* 0x0000000e460e7224 */ /* 0x040fe200078e02ff */
[----:B------:R-:W-:Y:S01]  /*ae20*/  SHF.L.U32 R76, R99, 0x10, RZ ;  /* 0x00000010634c7819 */ /* 0x000fe200000006ff */
[C---:B------:R-:W-:Y:S01]  /*ae30*/  IMAD R34, R70.reuse, R39, RZ ;  /* 0x0000002746227224 */ /* 0x040fe200078e02ff */
[----:B------:R-:W-:Y:S01]  /*ae40*/  SHF.L.U32 R132, R81, 0x8, RZ ;  /* 0x0000000851847819 */ /* 0x000fe200000006ff */
[C---:B------:R-:W-:Y:S01]  /*ae50*/  IMAD R50, R70.reuse, R55, RZ ;  /* 0x0000003746327224 */ /* 0x040fe200078e02ff */
[----:B------:R-:W-:Y:S01]  /*ae60*/  SHF.R.S32.HI R81, RZ, 0x18, R84 ;  /* 0x00000018ff517819 */ /* 0x000fe20000011454 */
[C---:B------:R-:W-:Y:S01]  /*ae70*/  IMAD R39, R70.reuse, R44, RZ ;  /* 0x0000002c46277224 */ /* 0x040fe200078e02ff */
[----:B------:R-:W-:Y:S01]  /*ae80*/  SHF.R.S32.HI R5, RZ, 0x18, R132 ;  /* 0x00000018ff057819 */ /* 0x000fe20000011484 */
[----:B------:R-:W-:Y:S01]  /*ae90*/  IMAD R55, R70, R60, RZ ;  /* 0x0000003c46377224 */ /* 0x000fe200078e02ff */
[----:B------:R-:W-:Y:S01]  /*aea0*/  SHF.L.U32 R84, R98, 0x10, RZ ;  /* 0x0000001062547819 */ /* 0x000fe200000006ff */
[----:B------:R-:W-:Y:S01]  /*aeb0*/  IMAD R15, R70, R15, RZ ;  /* 0x0000000f460f7224 */ /* 0x000fe200078e02ff */
[----:B------:R-:W-:Y:S01]  /*aec0*/  SHF.L.U32 R129, R82, 0x8, RZ ;  /* 0x0000000852817819 */ /* 0x000fe200000006ff */
[-C--:B------:R-:W-:Y:S01]  /*aed0*/  IMAD R10, R5, R72.reuse, R10 ;  /* 0x00000048050a7224 */ /* 0x080fe200078e020a */
[----:B------:R-:W-:Y:S01]  /*aee0*/  SHF.L.U32 R126, R83, 0x8, RZ ;  /* 0x00000008537e7819 */ /* 0x000fe200000006ff */
[-C--:B------:R-:W-:Y:S01]  /*aef0*/  IMAD R11, R77, R72.reuse, R11 ;  /* 0x000000484d0b7224 */ /* 0x080fe200078e020b */
[----:B------:R-:W-:Y:S01]  /*af00*/  SHF.R.S32.HI R5, RZ, 0x18, R129 ;  /* 0x00000018ff057819 */ /* 0x000fe20000011481 */
[-C--:B------:R-:W-:Y:S01]  /*af10*/  IMAD R12, R3, R72.reuse, R12 ;  /* 0x00000048030c7224 */ /* 0x080fe200078e020c */
[----:B------:R-:W-:Y:S01]  /*af20*/  SHF.R.S32.HI R83, RZ, 0x18, R85 ;  /* 0x00000018ff537819 */ /* 0x000fe20000011455 */
[----:B------:R-:W-:Y:S01]  /*af30*/  IMAD R13, R4, R72, R13 ;  /* 0x00000048040d7224 */ /* 0x000fe200078e020d */
[----:B------:R-:W-:Y:S01]  /*af40*/  SHF.L.U32 R120, R85, 0x8, RZ ;  /* 0x0000000855787819 */ /* 0x000fe200000006ff */
[C---:B------:R-:W-:Y:S01]  /*af50*/  IMAD R44, R70.reuse, R49, RZ ;  /* 0x00000031462c7224 */ /* 0x040fe200078e02ff */
[----:B------:R-:W-:Y:S01]  /*af60*/  SHF.R.S32.HI R85, RZ, 0x18, R86 ;  /* 0x00000018ff557819 */ /* 0x000fe20000011456 */
[C---:B------:R-:W-:Y:S01]  /*af70*/  IMAD R60, R70.reuse, R65, RZ ;  /* 0x00000041463c7224 */ /* 0x040fe200078e02ff */
[----:B------:R-:W-:Y:S01]  /*af80*/  I2IP.S8.S32.SAT R65, R11, R10, RZ ;  /* 0x0000000a0b417239 */ /* 0x000fe200000014ff */
[C---:B------:R-:W-:Y:S01]  /*af90*/  IMAD R49, R70.reuse, R54, RZ ;  /* 0x0000003646317224 */ /* 0x040fe200078e02ff */
[----:B------:R-:W-:Y:S01]  /*afa0*/  SHF.R.S32.HI R11, RZ, 0x18, R127 ;  /* 0x00000018ff0b7819 */ /* 0x000fe2000001147f */
[----:B------:R-:W-:Y:S01]  /*afb0*/  IMAD R14, R5, R72, R14 ;  /* 0x00000048050e7224 */ /* 0x000fe200078e020e */
[----:B------:R-:W-:Y:S01]  /*afc0*/  I2IP.S8.S32.SAT R65, R9, R8, R65 ;  /* 0x0000000809417239 */ /* 0x000fe20000001441 */
[C---:B------:R-:W-:Y:S01]  /*afd0*/  IMAD R3, R70.reuse, R16, RZ ;  /* 0x0000001046037224 */ /* 0x040fe200078e02ff */
[----:B------:R-:W-:Y:S01]  /*afe0*/  SHF.R.S32.HI R9, RZ, 0x18, R124 ;  /* 0x00000018ff097819 */ /* 0x000fe2000001147c */
[----:B------:R-:W-:Y:S01]  /*aff0*/  IMAD R54, R70, R59, RZ ;  /* 0x0000003b46367224 */ /* 0x000fe200078e02ff */
[----:B------:R-:W-:Y:S01]  /*b000*/  SHF.R.S32.HI R8, RZ, 0x18, R123 ;  /* 0x00000018ff087819 */ /* 0x000fe2000001147b */
[----:B------:R-:W-:Y:S01]  /*b010*/  IMAD.MOV.U32 R10, RZ, RZ, R128 ;  /* 0x000000ffff0a7224 */ /* 0x000fe200078e0080 */
[----:B------:R-:W-:Y:S01]  /*b020*/  SHF.L.U32 R117, R86, 0x8, RZ ;  /* 0x0000000856757819 */ /* 0x000fe200000006ff */
[----:B------:R-:W-:Y:S01]  /*b030*/  IMAD R59, R70, R64, RZ ;  /* 0x00000040463b7224 */ /* 0x000fe200078e02ff */
[----:B------:R-:W-:Y:S01]  /*b040*/  I2IP.S8.S32.SAT R64, R2, R0, R161 ;  /* 0x0000000002407239 */ /* 0x000fe200000014a1 */
[----:B------:R-:W-:Y:S01]  /*b050*/  IMAD R15, R78, R72, R15 ;  /* 0x000000484e0f7224 */ /* 0x000fe200078e020f */
[----:B------:R-:W-:Y:S01]  /*b060*/  MOV R2, R125 ;  /* 0x0000007d00027202 */ /* 0x000fe20000000f00 */
[C---:B------:R-:W-:Y:S01]  /*b070*/  IMAD R4, R70.reuse, R17, RZ ;  /* 0x0000001146047224 */ /* 0x040fe200078e02ff */
        /* <DEDUP_REMOVED lines=8> */
[----:B------:R-:W-:Y:S01]  /*b100*/  MOV R0, R122 ;  /* 0x0000007a00007202 */ /* 0x000fe20000000f00 */
[----:B------:R-:W-:Y:S01]  /*b110*/  IMAD R16, R70, R21, RZ ;  /* 0x0000001546107224 */ /* 0x000fe200078e02ff */
[----:B------:R-:W-:Y:S01]  /*b120*/  SHF.R.S32.HI R87, RZ, 0x18, R87 ;  /* 0x00000018ff577819 */ /* 0x000fe20000011457 */
[----:B------:R-:W-:Y:S01]  /*b130*/  IMAD R6, R79, R72, R6 ;  /* 0x000000484f067224 */ /* 0x000fe200078e0206 */
[----:B------:R-:W-:Y:S01]  /*b140*/  SHF.L.U32 R111, R92, 0x8, RZ ;  /* 0x000000085c6f7819 */ /* 0x000fe200000006ff */
[----:B------:R-:W-:Y:S01]  /*b150*/  IMAD R17, R70, R22, RZ ;  /* 0x0000001646117224 */ /* 0x000fe200078e02ff */
[----:B------:R-:W-:Y:S01]  /*b160*/  PRMT R92, R97, 0x8880, RZ ;  /* 0x00008880615c7816 */ /* 0x000fe200000000ff */
[-C--:B------:R-:W-:Y:S01]  /*b170*/  IMAD R7, R2, R72.reuse, R7 ;  /* 0x0000004802077224 */ /* 0x080fe200078e0207 */
[----:B------:R-:W-:Y:S01]  /*b180*/  I2IP.S8.S32.SAT R5, R6, R5, RZ ;  /* 0x0000000506057239 */ /* 0x000fe200000014ff */
[----:B------:R-:W-:Y:S01]  /*b190*/  IMAD R18, R70, R23, RZ ;  /* 0x0000001746127224 */ /* 0x000fe200078e02ff */
[----:B------:R-:W-:Y:S01]  /*b1a0*/  SHF.R.S32.HI R2, RZ, 0x18, R120 ;  /* 0x00000018ff027819 */ /* 0x000fe20000011478 */
[-C--:B------:R-:W-:Y:S01]  /*b1b0*/  IMAD R16, R9, R72.reuse, R16 ;  /* 0x0000004809107224 */ /* 0x080fe200078e0210 */
[----:B------:R-:W-:Y:S01]  /*b1c0*/  SHF.R.S32.HI R9, RZ, 0x18, R121 ;  /* 0x00000018ff097819 */ /* 0x000fe20000011479 */
[----:B------:R-:W-:Y:S01]  /*b1d0*/  IMAD R17, R8, R72, R17 ;  /* 0x0000004808117224 */ /* 0x000fe200078e0211 */
[----:B------:R-:W-:Y:S01]  /*b1e0*/  SHF.L.U32 R102, R94, 0x8, RZ ;  /* 0x000000085e667819 */ /* 0x000fe200000006ff */
[C---:B------:R-:W-:Y:S01]  /*b1f0*/  IMAD R22, R70.reuse, R27, RZ ;  /* 0x0000001b46167224 */ /* 0x040fe200078e02ff */
[----:B------:R-:W-:Y:S01]  /*b200*/  SHF.L.U32 R94, R95, 0x8, RZ ;  /* 0x000000085f5e7819 */ /* 0x000fe200000006ff */
[----:B------:R-:W-:Y:S01]  /*b210*/  IMAD R27, R70, R32, RZ ;  /* 0x00000020461b7224 */ /* 0x000fe200078e02ff */
[----:B------:R-:W-:Y:S01]  /*b220*/  SHF.R.S32.HI R95, RZ, 0x18, R95 ;  /* 0x00000018ff5f7819 */ /* 0x000fe2000001145f */
[----:B------:R-:W-:Y:S01]  /*b230*/  IMAD R18, R81, R72, R18 ;  /* 0x0000004851127224 */ /* 0x000fe200078e0212 */
[----:B------:R-:W-:Y:S01]  /*b240*/  SHF.L.U32 R103, R96, 0x8, RZ ;  /* 0x0000000860677819 */ /* 0x000fe200000006ff */
[C---:B------:R-:W-:Y:S01]  /*b250*/  IMAD R32, R70.reuse, R37, RZ ;  /* 0x0000002546207224 */ /* 0x040fe200078e02ff */
[----:B------:R-:W-:Y:S01]  /*b260*/  SHF.L.U32 R88, R97, 0x8, RZ ;  /* 0x0000000861587819 */ /* 0x000fe200000006ff */
[----:B------:R-:W-:Y:S01]  /*b270*/  IMAD R21, R70, R26, RZ ;  /* 0x0000001a46157224 */ /* 0x000fe200078e02ff */
[----:B------:R-:W-:Y:S01]  /*b280*/  I2IP.S8.S32.SAT R17, R18, R17, RZ ;  /* 0x0000001112117239 */ /* 0x000fe200000014ff */
[----:B------:R-:W-:Y:S01]  /*b290*/  IMAD R37, R70, R42, RZ ;  /* 0x0000002a46257224 */ /* 0x000fe200078e02ff */
[----:B------:R-:W-:Y:S01]  /*b2a0*/  SHF.R.S32.HI R97, RZ, 0x18, R98 ;  /* 0x00000018ff617819 */ /* 0x000fe20000011462 */
[----:B------:R-:W-:Y:S01]  /*b2b0*/  IMAD R19, R0, R72, R19 ;  /* 0x0000004800137224 */ /* 0x000fe200078e0213 */
[----:B------:R-:W-:Y:S01]  /*b2c0*/  I2IP.S8.S32.SAT R16, R16, R7, R17 ;  /* 0x0000000710107239 */ /* 0x000fe20000001411 */
[C---:B------:R-:W-:Y:S01]  /*b2d0*/  IMAD R42, R70.reuse, R47, RZ ;  /* 0x0000002f462a7224 */ /* 0x040fe200078e02ff */
[----:B------:R-:W-:Y:S01]  /*b2e0*/  MOV R0, R119 ;  /* 0x0000007700007202 */ /* 0x000fe20000000f00 */
[C---:B------:R-:W-:Y:S01]  /*b2f0*/  IMAD R47, R70.reuse, R52, RZ ;  /* 0x00000034462f7224 */ /* 0x040fe200078e02ff */
[----:B------:R-:W-:Y:S01]  /*b300*/  SHF.L.U32 R74, R99, 0x8, RZ ;  /* 0x00000008634a7819 */ /* 0x000fe200000006ff */
[----:B------:R-:W-:Y:S01]  /*b310*/  IMAD R20, R9, R72, R20 ;  /* 0x0000004809147224 */ /* 0x000fe200078e0214 */
[----:B------:R-:W-:Y:S01]  /*b320*/  SHF.R.S32.HI R99, RZ, 0x18, R99 ;  /* 0x00000018ff637819 */ /* 0x000fe20000011463 */
[----:B------:R-:W-:Y:S01]  /*b330*/  IMAD R52, R70, R57, RZ ;  /* 0x0000003946347224 */ /* 0x000fe200078e02ff */
[----:B------:R-:W-:Y:S01]  /*b340*/  IADD3 R68, PT, PT, R68, 0x1, RZ ;  /* 0x0000000144447810 */ /* 0x000fe20007ffe0ff */
[C---:B------:R-:W-:Y:S02]  /*b350*/  IMAD R23, R70.reuse, R28, RZ ;  /* 0x0000001c46177224 */ /* 0x040fe400078e02ff */
[----:B------:R-:W-:Y:S02]  /*b360*/  IMAD R57, R70, R62, RZ ;  /* 0x0000003e46397224 */ /* 0x000fe400078e02ff */
[----:B------:R-:W-:Y:S01]  /*b370*/  IMAD R21, R2, R72, R21 ;  /* 0x0000004802157224 */ /* 0x000fe200078e0215 */
[----:B------:R-:W-:Y:S01]  /*b380*/  MOV R2, R116 ;  /* 0x0000007400027202 */ /* 0x000fe20000000f00 */
[----:B------:R-:W-:Y:S01]  /*b390*/  IMAD R62, R70, R67, RZ ;  /* 0x00000043463e7224 */ /* 0x000fe200078e02ff */
[----:B------:R-:W-:Y:S01]  /*b3a0*/  I2IP.S8.S32.SAT R67, R4, R3, R5 ;  /* 0x0000000304437239 */ /* 0x000fe20000001405 */
[-C--:B------:R-:W-:Y:S01]  /*b3b0*/  IMAD R22, R83, R72.reuse, R22 ;  /* 0x0000004853167224 */ /* 0x080fe200078e0216 */
[----:B------:R-:W-:Y:S01]  /*b3c0*/  SHF.R.S32.HI R3, RZ, 0x18, R118 ;  /* 0x00000018ff037819 */ /* 0x000fe20000011476 */
[-C--:B------:R-:W-:Y:S01]  /*b3d0*/  IMAD R23, R0, R72.reuse, R23 ;  /* 0x0000004800177224 */ /* 0x080fe200078e0217 */
[----:B------:R-:W-:Y:S01]  /*b3e0*/  SHF.R.S32.HI R0, RZ, 0x18, R117 ;  /* 0x00000018ff007819 */ /* 0x000fe20000011475 */
[----:B------:R-:W-:Y:S01]  /*b3f0*/  IMAD R26, R70, R31, RZ ;  /* 0x0000001f461a7224 */ /* 0x000fe200078e02ff */
[----:B------:R-:W-:Y:S01]  /*b400*/  I2IP.S8.S32.SAT R17, R22, R21, RZ ;  /* 0x0000001516117239 */ /* 0x000fe200000014ff */
[-C--:B------:R-:W-:Y:S01]  /*b410*/  IMAD R24, R3, R72.reuse, R24 ;  /* 0x0000004803187224 */ /* 0x080fe200078e0218 */
[----:B------:R-:W-:Y:S01]  /*b420*/  SHF.R.S32.HI R3, RZ, 0x18, R115 ;  /* 0x00000018ff037819 */ /* 0x000fe20000011473 */
[-C--:B------:R-:W-:Y:S01]  /*b430*/  IMAD R25, R0, R72.reuse, R25 ;  /* 0x0000004800197224 */ /* 0x080fe200078e0219 */
[----:B------:R-:W-:Y:S01]  /*b440*/  I2IP.S8.S32.SAT R17, R20, R19, R17 ;  /* 0x0000001314117239 */ /* 0x000fe20000001411 */
[----:B------:R-:W-:Y:S01]  /*b450*/  IMAD R28, R70, R33, RZ ;  /* 0x00000021461c7224 */ /* 0x000fe200078e02ff */
[----:B------:R-:W-:Y:S01]  /*b460*/  SHF.R.S32.HI R4, RZ, 0x18, R114 ;  /* 0x00000018ff047819 */ /* 0x000fe20000011472 */
[-C--:B------:R-:W-:Y:S02]  /*b470*/  IMAD R26, R85, R72.reuse, R26 ;  /* 0x00000048551a7224 */ /* 0x080fe400078e021a */
[----:B------:R-:W-:Y:S01]  /*b480*/  IMAD R27, R2, R72, R27 ;  /* 0x00000048021b7224 */ /* 0x000fe200078e021b */
[----:B------:R-:W-:Y:S01]  /*b490*/  MOV R2, R110 ;  /* 0x0000006e00027202 */ /* 0x000fe20000000f00 */
[----:B------:R-:W-:Y:S01]  /*b4a0*/  IMAD R28, R3, R72, R28 ;  /* 0x00000048031c7224 */ /* 0x000fe200078e021c */
[----:B------:R-:W-:Y:S01]  /*b4b0*/  I2IP.S8.S32.SAT R18, R26, R25, RZ ;  /* 0x000000191a127239 */ /* 0x000fe200000014ff */
[----:B------:R-:W-:Y:S01]  /*b4c0*/  IMAD R31, R70, R36, RZ ;  /* 0x00000024461f7224 */ /* 0x000fe200078e02ff */
[----:B------:R-:W-:Y:S01]  /*b4d0*/  SHF.R.S32.HI R3, RZ, 0x18, R112 ;  /* 0x00000018ff037819 */ /* 0x000fe20000011470 */
[-C--:B------:R-:W-:Y:S01]  /*b4e0*/  IMAD R29, R4, R72.reuse, R29 ;  /* 0x00000048041d7224 */ /* 0x080fe200078e021d */
[----:B------:R-:W-:Y:S01]  /*b4f0*/  I2IP.S8.S32.SAT R18, R24, R23, R18 ;  /* 0x0000001718127239 */ /* 0x000fe20000001412 */
[----:B------:R-:W-:Y:S01]  /*b500*/  IMAD.MOV.U32 R0, RZ, RZ, R113 ;  /* 0x000000ffff007224 */ /* 0x000fe200078e0071 */
[----:B------:R-:W-:Y:S01]  /*b510*/  SHF.R.S32.HI R4, RZ, 0x18, R108 ;  /* 0x00000018ff047819 */ /* 0x000fe2000001146c */
[-C--:B------:R-:W-:Y:S02]  /*b520*/  IMAD R30, R87, R72.reuse, R30 ;  /* 0x00000048571e7224 */ /* 0x080fe400078e021e */
[----:B------:R-:W-:Y:S01]  /*b530*/  IMAD R31, R0, R72, R31 ;  /* 0x00000048001f7224 */ /* 0x000fe200078e021f */
        /* <DEDUP_REMOVED lines=8> */
[----:B------:R-:W-:Y:S01]  /*b5c0*/  MOV R0, R107 ;  /* 0x0000006b00007202 */ /* 0x000fe20000000f00 */
[-C--:B------:R-:W-:Y:S02]  /*b5d0*/  IMAD R34, R89, R72.reuse, R34 ;  /* 0x0000004859227224 */ /* 0x080fe400078e0222 */
[-C--:B------:R-:W-:Y:S01]  /*b5e0*/  IMAD R35, R2, R72.reuse, R35 ;  /* 0x0000004802237224 */ /* 0x080fe200078e0223 */
[----:B------:R-:W-:Y:S01]  /*b5f0*/  MOV R2, R101 ;  /* 0x0000006500027202 */ /* 0x000fe20000000f00 */
[----:B------:R-:W-:Y:S01]  /*b600*/  IMAD R38, R70, R43, RZ ;  /* 0x0000002b46267224 */ /* 0x000fe200078e02ff */
[----:B------:R-:W-:Y:S01]  /*b610*/  I2IP.S8.S32.SAT R33, R34, R33, RZ ;  /* 0x0000002122217239 */ /* 0x000fe200000014ff */
[-C--:B------:R-:W-:Y:S01]  /*b620*/  IMAD R36, R3, R72.reuse, R36 ;  /* 0x0000004803247224 */ /* 0x080fe200078e0224 */
[----:B------:R-:W-:Y:S01]  /*b630*/  SHF.R.S32.HI R3, RZ, 0x18, R105 ;  /* 0x00000018ff037819 */ /* 0x000fe20000011469 */
[-C--:B------:R-:W-:Y:S01]  /*b640*/  IMAD R37, R4, R72.reuse, R37 ;  /* 0x0000004804257224 */ /* 0x080fe200078e0225 */
[----:B------:R-:W-:Y:S01]  /*b650*/  I2IP.S8.S32.SAT R32, R32, R31, R33 ;  /* 0x0000001f20207239 */ /* 0x000fe20000001421 */
        /* <DEDUP_REMOVED lines=8> */
[----:B------:R-:W-:Y:S01]  /*b6e0*/  IMAD R43, R70, R48, RZ ;  /* 0x00000030462b7224 */ /* 0x000fe200078e02ff */
[----:B------:R-:W-:Y:S01]  /*b6f0*/  I2IP.S8.S32.SAT R33, R36, R35, R37 ;  /* 0x0000002324217239 */ /* 0x000fe20000001425 */
[----:B------:R-:W-:Y:S01]  /*b700*/  IMAD R41, R0, R72, R41 ;  /* 0x0000004800297224 */ /* 0x000fe200078e0229 */
[----:B------:R-:W-:Y:S01]  /*b710*/  MOV R0, R106 ;  /* 0x0000006a00007202 */ /* 0x000fe20000000f00 */
[-C--:B------:R-:W-:Y:S02]  /*b720*/  IMAD R42, R93, R72.reuse, R42 ;  /* 0x000000485d2a7224 */ /* 0x080fe400078e022a */
        /* <DEDUP_REMOVED lines=11> */
[-C--:B------:R-:W-:Y:S02]  /*b7e0*/  IMAD R47, R0, R72.reuse, R47 ;  /* 0x00000048002f7224 */ /* 0x080fe400078e022f */
[----:B------:R-:W-:Y:S01]  /*b7f0*/  IMAD R48, R3, R72, R48 ;  /* 0x0000004803307224 */ /* 0x000fe200078e0230 */
[----:B------:R-:W-:Y:S01]  /*b800*/  SHF.R.S32.HI R3, RZ, 0x18, R90 ;  /* 0x00000018ff037819 */ /* 0x000fe2000001145a */
[----:B------:R-:W-:Y:S01]  /*b810*/  IMAD R51, R70, R56, RZ ;  /* 0x0000003846337224 */ /* 0x000fe200078e02ff */
[----:B------:R-:W-:Y:S01]  /*b820*/  I2IP.S8.S32.SAT R35, R46, R45, RZ ;  /* 0x0000002d2e237239 */ /* 0x000fe200000014ff */
[-C--:B------:R-:W-:Y:S01]  /*b830*/  IMAD R49, R2, R72.reuse, R49 ;  /* 0x0000004802317224 */ /* 0x080fe200078e0231 */
[----:B------:R-:W-:Y:S01]  /*b840*/  SHF.R.S32.HI R2, RZ, 0x18, R88 ;  /* 0x00000018ff027819 */ /* 0x000fe20000011458 */
[----:B------:R-:W-:Y:S01]  /*b850*/  IMAD.MOV.U32 R0, RZ, RZ, R92 ;  /* 0x000000ffff007224 */ /* 0x000fe200078e005c */
[----:B------:R-:W-:Y:S01]  /*b860*/  I2IP.S8.S32.SAT R35, R44, R43, R35 ;  /* 0x0000002b2c237239 */ /* 0x000fe20000001423 */
[-C--:B------:R-:W-:Y:S02]  /*b870*/  IMAD R50, R73, R72.reuse, R50 ;  /* 0x0000004849327224 */ /* 0x080fe400078e0232 */
[----:B------:R-:W-:Y:S01]  /*b880*/  IMAD R51, R0, R72, R51 ;  /* 0x0000004800337224 */ /* 0x000fe200078e0233 */
[----:B------:R-:W-:Y:S01]  /*b890*/  MOV R0, R86 ;  /* 0x0000005600007202 */ /* 0x000fe20000000f00 */
[----:B------:R-:W-:Y:S01]  /*b8a0*/  IMAD R53, R70, R58, RZ ;  /* 0x0000003a46357224 */ /* 0x000fe200078e02ff */
[----:B------:R-:W-:Y:S01]  /*b8b0*/  I2IP.S8.S32.SAT R49, R50, R49, RZ ;  /* 0x0000003132317239 */ /* 0x000fe200000014ff */
[-C--:B------:R-:W-:Y:S01]  /*b8c0*/  IMAD R52, R3, R72.reuse, R52 ;  /* 0x0000004803347224 */ /* 0x080fe200078e0234 */
[----:B------:R-:W-:Y:S01]  /*b8d0*/  SHF.R.S32.HI R3, RZ, 0x18, R84 ;  /* 0x00000018ff037819 */ /* 0x000fe20000011454 */
[----:B------:R-:W-:Y:S01]  /*b8e0*/  IMAD R53, R2, R72, R53 ;  /* 0x0000004802357224 */ /* 0x000fe200078e0235 */
[----:B------:R-:W-:Y:S01]  /*b8f0*/  MOV R2, R80 ;  /* 0x0000005000027202 */ /* 0x000fe20000000f00 */
[----:B------:R-:W-:Y:S01]  /*b900*/  IMAD.SHL.U32 R82, R98, 0x100, RZ ;  /* 0x0000010062527824 */ /* 0x000fe200078e00ff */
[----:B------:R-:W-:Y:S01]  /*b910*/  I2IP.S8.S32.SAT R48, R48, R47, R49 ;  /* 0x0000002f30307239 */ /* 0x000fe20000001431 */
[----:B------:R-:W-:Y:S02]  /*b920*/  IMAD R54, R75, R72, R54 ;  /* 0x000000484b367224 */ /* 0x000fe400078e0236 */
[C---:B------:R-:W-:Y:S02]  /*b930*/  IMAD R56, R70.reuse, R61, RZ ;  /* 0x0000003d46387224 */ /* 0x040fe400078e02ff */
[----:B------:R-:W-:Y:S01]  /*b940*/  IMAD R61, R70, R66, RZ ;  /* 0x00000042463d7224 */ /* 0x000fe200078e02ff */
[----:B------:R-:W-:Y:S01]  /*b950*/  I2IP.S8.S32.SAT R66, R13, R12, R14 ;  /* 0x0000000c0d427239 */ /* 0x000fe2000000140e */
[-C--:B------:R-:W-:Y:S01]  /*b960*/  IMAD R55, R0, R72.reuse, R55 ;  /* 0x0000004800377224 */ /* 0x080fe200078e0237 */
[----:B------:R-:W-:Y:S01]  /*b970*/  SHF.R.S32.HI R0, RZ, 0x18, R82 ;  /* 0x00000018ff007819 */ /* 0x000fe20000011452 */
[-C--:B------:R-:W-:Y:S01]  /*b980*/  IMAD R56, R3, R72.reuse, R56 ;  /* 0x0000004803387224 */ /* 0x080fe200078e0238 */
[----:B------:R-:W-:Y:S01]  /*b990*/  I2IP.S8.S32.SAT R49, R54, R53, RZ ;  /* 0x0000003536317239 */ /* 0x000fe200000014ff */
[----:B------:R1:W-:Y:S01]  /*b9a0*/  STS.128 [R135+UR44+0xa200], R64 ;  /* 0x00a2004087007988 */ /* 0x0003e20008000c2c */
[----:B------:R-:W-:Y:S01]  /*b9b0*/  IMAD R58, R70, R63, RZ ;  /* 0x0000003f463a7224 */ /* 0x000fe200078e02ff */
[----:B------:R-:W-:Y:S01]  /*b9c0*/  SHF.R.S32.HI R3, RZ, 0x18, R76 ;  /* 0x00000018ff037819 */ /* 0x000fe2000001144c */
[-C--:B------:R-:W-:Y:S01]  /*b9d0*/  IMAD R57, R0, R72.reuse, R57 ;  /* 0x0000004800397224 */ /* 0x080fe200078e0239 */
[----:B------:R-:W-:Y:S01]  /*b9e0*/  I2IP.S8.S32.SAT R49, R52, R51, R49 ;  /* 0x0000003334317239 */ /* 0x000fe20000001431 */
[-C--:B------:R-:W-:Y:S02]  /*b9f0*/  IMAD R58, R97, R72.reuse, R58 ;  /* 0x00000048613a7224 */ /* 0x080fe400078e023a */
[-C--:B------:R-:W-:Y:S01]  /*ba00*/  IMAD R59, R2, R72.reuse, R59 ;  /* 0x00000048023b7224 */ /* 0x080fe200078e023b */
[----:B------:R1:W-:Y:S01]  /*ba10*/  STS.128 [R159+0xa200], R16 ;  /* 0x00a200109f007388 */ /* 0x0003e20000000c00 */
[-C--:B------:R-:W-:Y:S01]  /*ba20*/  IMAD R60, R3, R72.reuse, R60 ;  /* 0x00000048033c7224 */ /* 0x080fe200078e023c */
[----:B------:R-:W-:Y:S01]  /*ba30*/  I2IP.S8.S32.SAT R50, R58, R57, RZ ;  /* 0x000000393a327239 */ /* 0x000fe200000014ff */
[-C--:B------:R-:W-:Y:S02]  /*ba40*/  IMAD R61, R4, R72.reuse, R61 ;  /* 0x00000048043d7224 */ /* 0x080fe400078e023d */
[----:B------:R-:W-:Y:S01]  /*ba50*/  IMAD R62, R99, R72, R62 ;  /* 0x00000048633e7224 */ /* 0x000fe200078e023e */
[----:B------:R-:W-:Y:S02]  /*ba60*/  I2IP.S8.S32.SAT R50, R56, R55, R50 ;  /* 0x0000003738327239 */ /* 0x000fe40000001432 */
[----:B------:R1:W-:Y:S02]  /*ba70*/  STS.128 [R158+0xa200], R32 ;  /* 0x00a200209e007388 */ /* 0x0003e40000000c00 */
        /* <DEDUP_REMOVED lines=20> */
.L_x_139:
[----:B------:R-:W-:Y:S05]  /*bbc0*/  BSYNC.RECONVERGENT B0 ;  /* 0x0000000000007941 */ /* 0x000fea0003800200 */
.L_x_138:
[----:B------:R-:W-:Y:S01]  /*bbd0*/  R2UR UR5, R142 ;  /* 0x000000008e0572ca */ /* 0x000fe200000e0000 */
[----:B------:R-:W-:Y:S01]  /*bbe0*/  BAR.SYNC.DEFER_BLOCKING 0x1, 0x80 ;  /* 0x0042000000007b1d */ /* 0x000fe20000010000 */
[----:B------:R-:W-:Y:S01]  /*bbf0*/  R2UR UR4, R143 ;  /* 0x000000008f0472ca */ /* 0x000fe200000e0000 */
[----:B------:R-:W-:Y:S01]  /*bc00*/  UISETP.NE.AND UP0, UPT, UR46, URZ, UPT ;  /* 0x000000ff2e00728c */ /* 0x000fe2000bf05270 */
[----:B------:R-:W-:Y:S02]  /*bc10*/  ISETP.NE.AND P0, PT, R146, 0x2, PT ;  /* 0x000000029200780c */ /* 0x000fe40003f05270 */
[----:B------:R-:W-:Y:S02]  /*bc20*/  ISETP.NE.AND P1, PT, R68, 0x2, PT ;  /* 0x000000024400780c */ /* 0x000fe40003f25270 */
[----:B------:R-:W-:Y:S02]  /*bc30*/  SEL R0, RZ, 0x1, P0 ;  /* 0x00000001ff007807 */ /* 0x000fe40000000000 */
[----:B------:R-:W-:Y:S02]  /*bc40*/  SEL R3, RZ, 0x1, P1 ;  /* 0x00000001ff037807 */ /* 0x000fe40000800000 */
[----:B------:R-:W-:Y:S01]  /*bc50*/  LOP3.LUT R149, R149, R0, RZ, 0x3c, !PT ;  /* 0x0000000095957212 */ /* 0x000fe200078e3cff */
[----:B------:R-:W-:Y:S01]  /*bc60*/  UIADD3 UR20, UPT, UPT, UR37, UR5, URZ ;  /* 0x0000000525147290 */ /* 0x000fe2000fffe0ff */
[----:B------:R-:W-:Y:S01]  /*bc70*/  LOP3.LUT R150, R150, R3, RZ, 0x3c, !PT ;  /* 0x0000000396967212 */ /* 0x000fe200078e3cff */
[----:B------:R-:W-:Y:S01]  /*bc80*/  UIADD3 UR16, UPT, UPT, UR38, UR4, URZ ;  /* 0x0000000426107290 */ /* 0x000fe2000fffe0ff */
[----:B------:R-:W-:Y:S02]  /*bc90*/  SEL R146, R146, RZ, P0 ;  /* 0x000000ff92927207 */ /* 0x000fe40000000000 */
[----:B------:R-:W-:Y:S01]  /*bca0*/  SEL R68, R68, RZ, P1 ;  /* 0x000000ff44447207 */ /* 0x000fe20000800000 */
[----:B------:R-:W-:Y:S01]  /*bcb0*/  UMOV UR36, UR59 ;  /* 0x0000003b00247c82 */ /* 0x000fe20008000000 */
[----:B------:R-:W-:Y:S07]  /*bcc0*/  BRA.U UP0, `(.L_x_140) ;  /* 0xffffff9900487547 */ /* 0x000fee000b83ffff */
[----:B------:R-:W-:Y:S05]  /*bcd0*/  EXIT ;  /* 0x000000000000794d */ /* 0x000fea0003800000 */
.L_x_24:
[----:B--2---:R2:W3:Y:S02]  /*bce0*/  SYNCS.PHASECHK.TRANS64.TRYWAIT P0, [R3+URZ+0xe0], R2 ;  /* 0x0000e002030075a7 */ /* 0x0044e400080011ff */
[----:B---3--:R-:W-:Y:S05]  /*bcf0*/  @!P0 NANOSLEEP.SYNCS 0x989680 ;  /* 0x009896800000895d */ /* 0x008fea0003900000 */
[----:B------:R-:W3:Y:S02]  /*bd00*/  @!P0 SYNCS.PHASECHK.TRANS64 P0, [R3+URZ+0xe0], R2 ;  /* 0x0000e002030085a7 */ /* 0x000ee400080010ff */
[----:B---3--:R-:W-:Y:S05]  /*bd10*/  @!P0 BRA `(.L_x_24) ;  /* 0xfffffffc00f08947 */ /* 0x008fea000383ffff */
[----:B------:R-:W-:Y:S05]  /*bd20*/  BRA `(.L_x_141) ;  /* 0xffffff5c00347947 */ /* 0x000fea000383ffff */
.L_x_27:
[----:B-1----:R-:W-:-:S07]  /*bd30*/  MOV R0, UR33 ;  /* 0x0000002100007c02 */ /* 0x002fce0008000f00 */
.L_x_142:
[----:B-1----:R1:W2:Y:S02]  /*bd40*/  SYNCS.PHASECHK.TRANS64.TRYWAIT P0, [R0+URZ+0x20], R3 ;  /* 0x00002003000075a7 */ /* 0x0022a400080011ff */
[----:B--2---:R-:W-:Y:S05]  /*bd50*/  @!P0 NANOSLEEP.SYNCS 0x989680 ;  /* 0x009896800000895d */ /* 0x004fea0003900000 */
[----:B------:R-:W2:Y:S02]  /*bd60*/  @!P0 SYNCS.PHASECHK.TRANS64 P0, [R0+URZ+0x20], R3 ;  /* 0x00002003000085a7 */ /* 0x000ea400080010ff */
[----:B--2---:R-:W-:Y:S05]  /*bd70*/  @!P0 BRA `(.L_x_142) ;  /* 0xfffffffc00f08947 */ /* 0x004fea000383ffff */
[----:B------:R-:W-:Y:S05]  /*bd80*/  BRA `(.L_x_26) ;  /* 0xffffff5c008c7947 */ /* 0x000fea000383ffff */
.L_x_34:
[----:B-1----:R-:W-:-:S07]  /*bd90*/  MOV R0, UR17 ;  /* 0x0000001100007c02 */ /* 0x002fce0008000f00 */
.L_x_143:
[----:B-1----:R1:W2:Y:S02]  /*bda0*/  SYNCS.PHASECHK.TRANS64.TRYWAIT P0, [R0+URZ+0x20], R3 ;  /* 0x00002003000075a7 */ /* 0x0022a400080011ff */
[----:B--2---:R-:W-:Y:S05]  /*bdb0*/  @!P0 NANOSLEEP.SYNCS 0x989680 ;  /* 0x009896800000895d */ /* 0x004fea0003900000 */
[----:B------:R-:W2:Y:S02]  /*bdc0*/  @!P0 SYNCS.PHASECHK.TRANS64 P0, [R0+URZ+0x20], R3 ;  /* 0x00002003000085a7 */ /* 0x000ea400080010ff */
[----:B--2---:R-:W-:Y:S05]  /*bdd0*/  @!P0 BRA `(.L_x_143) ;  /* 0xfffffffc00f08947 */ /* 0x004fea000383ffff */
[----:B------:R-:W-:Y:S05]  /*bde0*/  BRA `(.L_x_33) ;  /* 0xffffff60004c7947 */ /* 0x000fea000383ffff */
.L_x_39:
[----:B-1----:R1:W2:Y:S02]  /*bdf0*/  SYNCS.PHASECHK.TRANS64.TRYWAIT P0, [R3+URZ+0x90], R0 ;  /* 0x00009000030075a7 */ /* 0x0022a400080011ff */
[----:B--2---:R-:W-:Y:S05]  /*be00*/  @!P0 NANOSLEEP.SYNCS 0x989680 ;  /* 0x009896800000895d */ /* 0x004fea0003900000 */
[----:B------:R-:W2:Y:S02]  /*be10*/  @!P0 SYNCS.PHASECHK.TRANS64 P0, [R3+URZ+0x90], R0 ;  /* 0x00009000030085a7 */ /* 0x000ea400080010ff */
[----:B--2---:R-:W-:Y:S05]  /*be20*/  @!P0 BRA `(.L_x_39) ;  /* 0xfffffffc00f08947 */ /* 0x004fea000383ffff */
[----:B------:R-:W-:Y:S05]  /*be30*/  BRA `(.L_x_144) ;  /* 0xffffff6000f47947 */ /* 0x000fea000383ffff */
.L_x_43:
[----:B-1----:R-:W-:-:S07]  /*be40*/  MOV R0, UR4 ;  /* 0x0000000400007c02 */ /* 0x002fce0008000f00 */
.L_x_145:
[----:B-1----:R1:W2:Y:S02]  /*be50*/  SYNCS.PHASECHK.TRANS64.TRYWAIT P0, [R0+URZ], R3 ;  /* 0x00000003000075a7 */ /* 0x0022a400080011ff */
[----:B--2---:R-:W-:Y:S05]  /*be60*/  @!P0 NANOSLEEP.SYNCS 0x989680 ;  /* 0x009896800000895d */ /* 0x004fea0003900000 */
[----:B------:R-:W2:Y:S02]  /*be70*/  @!P0 SYNCS.PHASECHK.TRANS64 P0, [R0+URZ], R3 ;  /* 0x00000003000085a7 */ /* 0x000ea400080010ff */
[----:B--2---:R-:W-:Y:S05]  /*be80*/  @!P0 BRA `(.L_x_145) ;  /* 0xfffffffc00f08947 */ /* 0x004fea000383ffff */
[----:B------:R-:W-:Y:S05]  /*be90*/  BRA `(.L_x_146) ;  /* 0xffffff6800a07947 */ /* 0x000fea000383ffff */
.L_x_44:
[----:B------:R-:W-:-:S07]  /*bea0*/  MOV R0, UR5 ;  /* 0x0000000500007c02 */ /* 0x000fce0008000f00 */
.L_x_147:
[----:B-1----:R1:W2:Y:S02]  /*beb0*/  SYNCS.PHASECHK.TRANS64.TRYWAIT P0, [R0+URZ], R3 ;  /* 0x00000003000075a7 */ /* 0x0022a400080011ff */
[----:B--2---:R-:W-:Y:S05]  /*bec0*/  @!P0 NANOSLEEP.SYNCS 0x989680 ;  /* 0x009896800000895d */ /* 0x004fea0003900000 */
[----:B------:R-:W2:Y:S02]  /*bed0*/  @!P0 SYNCS.PHASECHK.TRANS64 P0, [R0+URZ], R3 ;  /* 0x00000003000085a7 */ /* 0x000ea400080010ff */
[----:B--2---:R-:W-:Y:S05]  /*bee0*/  @!P0 BRA `(.L_x_147) ;  /* 0xfffffffc00f08947 */ /* 0x004fea000383ffff */
[----:B------:R-:W-:Y:S05]  /*bef0*/  BRA `(.L_x_148) ;  /* 0xffffff6800ac7947 */ /* 0x000fea000383ffff */
.L_x_45:
[----:B------:R-:W-:-:S07]  /*bf00*/  MOV R0, UR5 ;  /* 0x0000000500007c02 */ /* 0x000fce0008000f00 */
.L_x_149:
[----:B-1----:R1:W2:Y:S02]  /*bf10*/  SYNCS.PHASECHK.TRANS64.TRYWAIT P0, [R0+URZ], R3 ;  /* 0x00000003000075a7 */ /* 0x0022a400080011ff */
[----:B--2---:R-:W-:Y:S05]  /*bf20*/  @!P0 NANOSLEEP.SYNCS 0x989680 ;  /* 0x009896800000895d */ /* 0x004fea0003900000 */
[----:B------:R-:W2:Y:S02]  /*bf30*/  @!P0 SYNCS.PHASECHK.TRANS64 P0, [R0+URZ], R3 ;  /* 0x00000003000085a7 */ /* 0x000ea400080010ff */
[----:B--2---:R-:W-:Y:S05]  /*bf40*/  @!P0 BRA `(.L_x_149) ;  /* 0xfffffffc00f08947 */ /* 0x004fea000383ffff */
[----:B------:R-:W-:Y:S05]  /*bf50*/  BRA `(.L_x_150) ;  /* 0xffffff6800b87947 */ /* 0x000fea000383ffff */
.L_x_48:
[----:B-1----:R1:W2:Y:S02]  /*bf60*/  SYNCS.PHASECHK.TRANS64.TRYWAIT P0, [R0+URZ+0xd0], R5 ;  /* 0x0000d005000075a7 */ /* 0x0022a400080011ff */
[----:B--2---:R-:W-:Y:S05]  /*bf70*/  @!P0 NANOSLEEP.SYNCS 0x989680 ;  /* 0x009896800000895d */ /* 0x004fea0003900000 */
[----:B------:R-:W2:Y:S02]  /*bf80*/  @!P0 SYNCS.PHASECHK.TRANS64 P0, [R0+URZ+0xd0], R5 ;  /* 0x0000d005000085a7 */ /* 0x000ea400080010ff */
[----:B--2---:R-:W-:Y:S05]  /*bf90*/  @!P0 BRA `(.L_x_48) ;  /* 0xfffffffc00f08947 */ /* 0x004fea000383ffff */
[----:B------:R-:W-:Y:S05]  /*bfa0*/  BRA `(.L_x_151) ;  /* 0xffffff6c00147947 */ /* 0x000fea000383ffff */
.L_x_49:
[----:B------:R-:W-:-:S07]  /*bfb0*/  MOV R0, UR4 ;  /* 0x0000000400007c02 */ /* 0x000fce0008000f00 */
.L_x_152:
[----:B-1----:R1:W2:Y:S02]  /*bfc0*/  SYNCS.PHASECHK.TRANS64.TRYWAIT P0, [R0+URZ+0xa0], R7 ;  /* 0x0000a007000075a7 */ /* 0x0022a400080011ff */
[----:B--2---:R-:W-:Y:S05]  /*bfd0*/  @!P0 NANOSLEEP.SYNCS 0x989680 ;  /* 0x009896800000895d */ /* 0x004fea0003900000 */
[----:B------:R-:W2:Y:S02]  /*bfe0*/  @!P0 SYNCS.PHASECHK.TRANS64 P0, [R0+URZ+0xa0], R7 ;  /* 0x0000a007000085a7 */ /* 0x000ea400080010ff */
[----:B--2---:R-:W-:Y:S05]  /*bff0*/  @!P0 BRA `(.L_x_152) ;  /* 0xfffffffc00f08947 */ /* 0x004fea000383ffff */
[----:B------:R-:W-:Y:S05]  /*c000*/  BRA `(.L_x_153) ;  /* 0xffffff6c00247947 */ /* 0x000fea000383ffff */
.L_x_50:
[----:B-1----:R1:W2:Y:S02]  /*c010*/  SYNCS.PHASECHK.TRANS64.TRYWAIT P1, [R0+URZ+0x90], R5 ;  /* 0x00009005000075a7 */ /* 0x0022a400080211ff */
[----:B--2---:R-:W-:Y:S05]  /*c020*/  @!P1 NANOSLEEP.SYNCS 0x989680 ;  /* 0x009896800000995d */ /* 0x004fea0003900000 */
[----:B------:R-:W2:Y:S02]  /*c030*/  @!P1 SYNCS.PHASECHK.TRANS64 P1, [R0+URZ+0x90], R5 ;  /* 0x00009005000095a7 */ /* 0x000ea400080210ff */
[----:B--2---:R-:W-:Y:S05]  /*c040*/  @!P1 BRA `(.L_x_50) ;  /* 0xfffffffc00f09947 */ /* 0x004fea000383ffff */
[----:B------:R-:W-:Y:S05]  /*c050*/  BRA `(.L_x_154) ;  /* 0xffffff6c00547947 */ /* 0x000fea000383ffff */
.L_x_53:
[----:B------:R-:W-:-:S07]  /*c060*/  MOV R0, UR4 ;  /* 0x0000000400007c02 */ /* 0x000fce0008000f00 */
.L_x_155:
[----:B-1----:R1:W2:Y:S02]  /*c070*/  SYNCS.PHASECHK.TRANS64.TRYWAIT P0, [R0+URZ+0xa0], R3 ;  /* 0x0000a003000075a7 */ /* 0x0022a400080011ff */
[----:B--2---:R-:W-:Y:S05]  /*c080*/  @!P0 NANOSLEEP.SYNCS 0x989680 ;  /* 0x009896800000895d */ /* 0x004fea0003900000 */
[----:B------:R-:W2:Y:S02]  /*c090*/  @!P0 SYNCS.PHASECHK.TRANS64 P0, [R0+URZ+0xa0], R3 ;  /* 0x0000a003000085a7 */ /* 0x000ea400080010ff */
[----:B--2---:R-:W-:Y:S05]  /*c0a0*/  @!P0 BRA `(.L_x_155) ;  /* 0xfffffffc00f08947 */ /* 0x004fea000383ffff */
[----:B------:R-:W-:Y:S05]  /*c0b0*/  BRA `(.L_x_52) ;  /* 0xffffff6c00a87947 */ /* 0x000fea000383ffff */
.L_x_62:
[----:B-1----:R-:W-:-:S04]  /*c0c0*/  MOV R5, UR5 ;  /* 0x0000000500057c02 */ /* 0x002fc80008000f00 */
[----:B------:R1:W2:Y:S03]  /*c0d0*/  SYNCS.PHASECHK.TRANS64.TRYWAIT P0, [R5+URZ+0x8], R6 ;  /* 0x00000806050075a7 */ /* 0x0002a600080011ff */
[----:B--2---:R-:W-:Y:S05]  /*c0e0*/  @!P0 NANOSLEEP.SYNCS 0x989680 ;  /* 0x009896800000895d */ /* 0x004fea0003900000 */
[----:B------:R-:W2:Y:S02]  /*c0f0*/  @!P0 SYNCS.PHASECHK.TRANS64 P0, [R5+URZ+0x8], R6 ;  /* 0x00000806050085a7 */ /* 0x000ea400080010ff */
[----:B--2---:R-:W-:Y:S05]  /*c100*/  @!P0 BRA `(.L_x_62) ;  /* 0xfffffffc00ec8947 */ /* 0x004fea000383ffff */
[----:B------:R-:W-:Y:S05]  /*c110*/  BRA `(.L_x_61) ;  /* 0xffffff70005c7947 */ /* 0x000fea000383ffff */
.L_x_64:
[----:B------:R-:W-:Y:S01]  /*c120*/  BSSY B0, `(.L_x_156) ;  /* 0x0000006000007945 */ /* 0x000fe20003800000 */
[----:B------:R-:W-:-:S07]  /*c130*/  MOV R15, 0xffffffff ;  /* 0xffffffff000f7802 */ /* 0x000fce0000000f00 */
[----:B-1---5:R-:W-:Y:S05]  /*c140*/  WARPSYNC.COLLECTIVE R15, `(.L_x_157) ;  /* 0x000000000f0c7348 */ /* 0x022fea0003c00000 */
[----:B------:R-:W-:Y:S02]  /*c150*/  ELECT P6, UR79, PT ;  /* 0x00000000004f782f */ /* 0x000fe400038c0000 */
[----:B------:R-:W-:Y:S01]  /*c160*/  MOV R14, UR79 ;  /* 0x0000004f000e7c02 */ /* 0x000fe20008000f00 */
[----:B-1---5:R-:W-:Y:S10]  /*c170*/  ENDCOLLECTIVE ;  /* 0x000000000000791b */ /* 0x022ff40003800000 */
.L_x_157:
[----:B------:R-:W-:Y:S05]  /*c180*/  BSYNC B0 ;  /* 0x0000000000007941 */ /* 0x000fea0003800000 */
.L_x_156:
[----:B------:R-:W-:Y:S01]  /*c190*/  PLOP3.LUT P0, PT, P6, PT, PT, 0x80, 0x8 ;  /* 0x000000000008781c */ /* 0x000fe2000370f070 */
[----:B------:R-:W-:-:S12]  /*c1a0*/  BRA `(.L_x_158) ;  /* 0xffffff7000887947 */ /* 0x000fd8000383ffff */
.L_x_66:
[----:B-1----:R-:W-:-:S04]  /*c1b0*/  MOV R3, UR5 ;  /* 0x0000000500037c02 */ /* 0x002fc80008000f00 */
[----:B------:R1:W2:Y:S03]  /*c1c0*/  SYNCS.PHASECHK.TRANS64.TRYWAIT P0, [R3+URZ+0x8], R4 ;  /* 0x00000804030075a7 */ /* 0x0002a600080011ff */
[----:B--2---:R-:W-:Y:S05]  /*c1d0*/  @!P0 NANOSLEEP.SYNCS 0x989680 ;  /* 0x009896800000895d */ /* 0x004fea0003900000 */
[----:B------:R-:W2:Y:S02]  /*c1e0*/  @!P0 SYNCS.PHASECHK.TRANS64 P0, [R3+URZ+0x8], R4 ;  /* 0x00000804030085a7 */ /* 0x000ea400080010ff */
[----:B--2---:R-:W-:Y:S05]  /*c1f0*/  @!P0 BRA `(.L_x_66) ;  /* 0xfffffffc00ec8947 */ /* 0x004fea000383ffff */
[----:B------:R-:W-:Y:S05]  /*c200*/  BRA `(.L_x_65) ;  /* 0xffffff70008c7947 */ /* 0x000fea000383ffff */
.L_x_67:
[----:B-1----:R1:W2:Y:S02]  /*c210*/  SYNCS.PHASECHK.TRANS64.TRYWAIT P0, [R0+URZ+0x90], R5 ;  /* 0x00009005000075a7 */ /* 0x0022a400080011ff */
[----:B--2---:R-:W-:Y:S05]  /*c220*/  @!P0 NANOSLEEP.SYNCS 0x989680 ;  /* 0x009896800000895d */ /* 0x004fea0003900000 */
[----:B------:R-:W2:Y:S02]  /*c230*/  @!P0 SYNCS.PHASECHK.TRANS64 P0, [R0+URZ+0x90], R5 ;  /* 0x00009005000085a7 */ /* 0x000ea400080010ff */
[----:B--2---:R-:W-:Y:S05]  /*c240*/  @!P0 BRA `(.L_x_67) ;  /* 0xfffffffc00f08947 */ /* 0x004fea000383ffff */
[----:B------:R-:W-:Y:S05]  /*c250*/  BRA `(.L_x_159) ;  /* 0xffffff7400687947 */ /* 0x000fea000383ffff */
.L_x_69:
[----:B------:R-:W-:-:S07]  /*c260*/  MOV R0, UR23 ;  /* 0x0000001700007c02 */ /* 0x000fce0008000f00 */
.L_x_160:
[----:B-1----:R1:W2:Y:S02]  /*c270*/  SYNCS.PHASECHK.TRANS64.TRYWAIT P0, [R0+URZ+0xc0], R5 ;  /* 0x0000c005000075a7 */ /* 0x0022a400080011ff */
[----:B--2---:R-:W-:Y:S05]  /*c280*/  @!P0 NANOSLEEP.SYNCS 0x989680 ;  /* 0x009896800000895d */ /* 0x004fea0003900000 */
[----:B------:R-:W2:Y:S02]  /*c290*/  @!P0 SYNCS.PHASECHK.TRANS64 P0, [R0+URZ+0xc0], R5 ;  /* 0x0000c005000085a7 */ /* 0x000ea400080010ff */
[----:B--2---:R-:W-:Y:S05]  /*c2a0*/  @!P0 BRA `(.L_x_160) ;  /* 0xfffffffc00f08947 */ /* 0x004fea000383ffff */
[----:B------:R-:W-:Y:S05]  /*c2b0*/  BRA `(.L_x_161) ;  /* 0xffffff7400b47947 */ /* 0x000fea000383ffff */
.L_x_72:
[----:B------:R-:W-:Y:S07]  /*c2c0*/  MOV R0, UR5 ;  /* 0x0000000500007c02 */ /* 0x000fee0008000f00 */
.L_x_162:
[----:B-1----:R1:W2:Y:S02]  /*c2d0*/  SYNCS.PHASECHK.TRANS64.TRYWAIT P0, [R0+URZ], R5 ;  /* 0x00000005000075a7 */ /* 0x0022a400080011ff */
[----:B--2---:R-:W-:Y:S05]  /*c2e0*/  @!P0 NANOSLEEP.SYNCS 0x989680 ;  /* 0x009896800000895d */ /* 0x004fea0003900000 */
[----:B------:R-:W2:Y:S02]  /*c2f0*/  @!P0 SYNCS.PHASECHK.TRANS64 P0, [R0+URZ], R5 ;  /* 0x00000005000085a7 */ /* 0x000ea400080010ff */
[----:B--2---:R-:W-:Y:S05]  /*c300*/  @!P0 BRA `(.L_x_162) ;  /* 0xfffffffc00f08947 */ /* 0x004fea000383ffff */
[----:B------:R-:W-:Y:S05]  /*c310*/  BRA `(.L_x_71) ;  /* 0xffffff7400c87947 */ /* 0x000fea000383ffff */
.L_x_76:
[----:B-1----:R-:W-:-:S07]  /*c320*/  MOV R0, UR4 ;  /* 0x0000000400007c02 */ /* 0x002fce0008000f00 */
.L_x_163:
[----:B-1----:R1:W2:Y:S02]  /*c330*/  SYNCS.PHASECHK.TRANS64.TRYWAIT P0, [R0+URZ], R3 ;  /* 0x00000003000075a7 */ /* 0x0022a400080011ff */
[----:B--2---:R-:W-:Y:S05]  /*c340*/  @!P0 NANOSLEEP.SYNCS 0x989680 ;  /* 0x009896800000895d */ /* 0x004fea0003900000 */
[----:B------:R-:W2:Y:S02]  /*c350*/  @!P0 SYNCS.PHASECHK.TRANS64 P0, [R0+URZ], R3 ;  /* 0x00000003000085a7 */ /* 0x000ea400080010ff */
[----:B--2---:R-:W-:Y:S05]  /*c360*/  @!P0 BRA `(.L_x_163) ;  /* 0xfffffffc00f08947 */ /* 0x004fea000383ffff */
[----:B------:R-:W-:Y:S05]  /*c370*/  BRA `(.L_x_164) ;  /* 0xffffff7800947947 */ /* 0x000fea000383ffff */
.L_x_79:
[----:B------:R-:W-:-:S07]  /*c380*/  MOV R0, UR17 ;  /* 0x0000001100007c02 */ /* 0x000fce0008000f00 */
.L_x_165:
[----:B-1----:R1:W2:Y:S02]  /*c390*/  SYNCS.PHASECHK.TRANS64.TRYWAIT P1, [R0+URZ+0xf0], R3 ;  /* 0x0000f003000075a7 */ /* 0x0022a400080211ff */
[----:B--2---:R-:W-:Y:S05]  /*c3a0*/  @!P1 NANOSLEEP.SYNCS 0x989680 ;  /* 0x009896800000995d */ /* 0x004fea0003900000 */
[----:B------:R-:W2:Y:S02]  /*c3b0*/  @!P1 SYNCS.PHASECHK.TRANS64 P1, [R0+URZ+0xf0], R3 ;  /* 0x0000f003000095a7 */ /* 0x000ea400080210ff */
[----:B--2---:R-:W-:Y:S05]  /*c3c0*/  @!P1 BRA `(.L_x_165) ;  /* 0xfffffffc00f09947 */ /* 0x004fea000383ffff */
[----:B------:R-:W-:Y:S05]  /*c3d0*/  BRA `(.L_x_166) ;  /* 0xffffff7800e07947 */ /* 0x000fea000383ffff */
.L_x_84:
[----:B--2---:R2:W3:Y:S02]  /*c3e0*/  SYNCS.PHASECHK.TRANS64.TRYWAIT P0, [R12+URZ+0x90], R9 ;  /* 0x000090090c0075a7 */ /* 0x0044e400080011ff */
[----:B---3--:R-:W-:Y:S05]  /*c3f0*/  @!P0 NANOSLEEP.SYNCS 0x989680 ;  /* 0x009896800000895d */ /* 0x008fea0003900000 */
[----:B------:R-:W3:Y:S02]  /*c400*/  @!P0 SYNCS.PHASECHK.TRANS64 P0, [R12+URZ+0x90], R9 ;  /* 0x000090090c0085a7 */ /* 0x000ee400080010ff */
[----:B---3--:R-:W-:Y:S05]  /*c410*/  @!P0 BRA `(.L_x_84) ;  /* 0xfffffffc00f08947 */ /* 0x008fea000383ffff */
[----:B------:R-:W-:Y:S05]  /*c420*/  BRA `(.L_x_167) ;  /* 0xffffff8000087947 */ /* 0x000fea000383ffff */
.L_x_87:
[----:B------:R-:W-:Y:S07]  /*c430*/  MOV R0, UR21 ;  /* 0x0000001500007c02 */ /* 0x000fee0008000f00 */
.L_x_168:
[----:B--2---:R2:W3:Y:S02]  /*c440*/  SYNCS.PHASECHK.TRANS64.TRYWAIT P2, [R0+URZ+0x88], R11 ;  /* 0x0000880b000075a7 */ /* 0x0044e400080411ff */
[----:B---3--:R-:W-:Y:S05]  /*c450*/  @!P2 NANOSLEEP.SYNCS 0x989680 ;  /* 0x009896800000a95d */ /* 0x008fea0003900000 */
[----:B------:R-:W3:Y:S02]  /*c460*/  @!P2 SYNCS.PHASECHK.TRANS64 P2, [R0+URZ+0x88], R11 ;  /* 0x0000880b0000a5a7 */ /* 0x000ee400080410ff */
[----:B---3--:R-:W-:Y:S05]  /*c470*/  @!P2 BRA `(.L_x_168) ;  /* 0xfffffffc00f0a947 */ /* 0x008fea000383ffff */
[----:B------:R-:W-:Y:S05]  /*c480*/  BRA `(.L_x_86) ;  /* 0xffffff8400707947 */ /* 0x000fea000383ffff */
.L_x_90:
[----:B--2---:R-:W-:Y:S07]  /*c490*/  MOV R0, UR21 ;  /* 0x0000001500007c02 */ /* 0x004fee0008000f00 */
.L_x_169:
[----:B--2---:R2:W3:Y:S02]  /*c4a0*/  SYNCS.PHASECHK.TRANS64.TRYWAIT P0, [R0+URZ+0x60], R9 ;  /* 0x00006009000075a7 */ /* 0x0044e400080011ff */
[----:B---3--:R-:W-:Y:S05]  /*c4b0*/  @!P0 NANOSLEEP.SYNCS 0x989680 ;  /* 0x009896800000895d */ /* 0x008fea0003900000 */
[----:B------:R-:W3:Y:S02]  /*c4c0*/  @!P0 SYNCS.PHASECHK.TRANS64 P0, [R0+URZ+0x60], R9 ;  /* 0x00006009000085a7 */ /* 0x000ee400080010ff */
[----:B---3--:R-:W-:Y:S05]  /*c4d0*/  @!P0 BRA `(.L_x_169) ;  /* 0xfffffffc00f08947 */ /* 0x008fea000383ffff */
[----:B------:R-:W-:Y:S05]  /*c4e0*/  BRA `(.L_x_170) ;  /* 0xffffff8400cc7947 */ /* 0x000fea000383ffff */
.L_x_91:
[----:B------:R-:W-:Y:S07]  /*c4f0*/  MOV R0, UR21 ;  /* 0x0000001500007c02 */ /* 0x000fee0008000f00 */
.L_x_171:
[----:B--2---:R2:W3:Y:S02]  /*c500*/  SYNCS.PHASECHK.TRANS64.TRYWAIT P0, [R0+URZ+0x68], R9 ;  /* 0x00006809000075a7 */ /* 0x0044e400080011ff */
[----:B---3--:R-:W-:Y:S05]  /*c510*/  @!P0 NANOSLEEP.SYNCS 0x989680 ;  /* 0x009896800000895d */ /* 0x008fea0003900000 */
[----:B------:R-:W3:Y:S02]  /*c520*/  @!P0 SYNCS.PHASECHK.TRANS64 P0, [R0+URZ+0x68], R9 ;  /* 0x00006809000085a7 */ /* 0x000ee400080010ff */
[----:B---3--:R-:W-:Y:S05]  /*c530*/  @!P0 BRA `(.L_x_171) ;  /* 0xfffffffc00f08947 */ /* 0x008fea000383ffff */
[----:B------:R-:W-:Y:S05]  /*c540*/  BRA `(.L_x_172) ;  /* 0xffffff8800087947 */ /* 0x000fea000383ffff */
.L_x_92:
[----:B------:R-:W-:Y:S07]  /*c550*/  MOV R0, UR21 ;  /* 0x0000001500007c02 */ /* 0x000fee0008000f00 */
.L_x_173:
[----:B--2---:R2:W3:Y:S02]  /*c560*/  SYNCS.PHASECHK.TRANS64.TRYWAIT P0, [R0+URZ+0x70], R9 ;  /* 0x00007009000075a7 */ /* 0x0044e400080011ff */
[----:B---3--:R-:W-:Y:S05]  /*c570*/  @!P0 NANOSLEEP.SYNCS 0x989680 ;  /* 0x009896800000895d */ /* 0x008fea0003900000 */
[----:B------:R-:W3:Y:S02]  /*c580*/  @!P0 SYNCS.PHASECHK.TRANS64 P0, [R0+URZ+0x70], R9 ;  /* 0x00007009000085a7 */ /* 0x000ee400080010ff */
[----:B---3--:R-:W-:Y:S05]  /*c590*/  @!P0 BRA `(.L_x_173) ;  /* 0xfffffffc00f08947 */ /* 0x008fea000383ffff */
[----:B------:R-:W-:Y:S05]  /*c5a0*/  BRA `(.L_x_174) ;  /* 0xffffff8800507947 */ /* 0x000fea000383ffff */
.L_x_93:
[----:B------:R-:W-:Y:S07]  /*c5b0*/  MOV R0, UR21 ;  /* 0x0000001500007c02 */ /* 0x000fee0008000f00 */
.L_x_175:
[----:B--2---:R2:W3:Y:S02]  /*c5c0*/  SYNCS.PHASECHK.TRANS64.TRYWAIT P0, [R0+URZ+0x78], R9 ;  /* 0x00007809000075a7 */ /* 0x0044e400080011ff */
[----:B---3--:R-:W-:Y:S05]  /*c5d0*/  @!P0 NANOSLEEP.SYNCS 0x989680 ;  /* 0x009896800000895d */ /* 0x008fea0003900000 */
[----:B------:R-:W3:Y:S02]  /*c5e0*/  @!P0 SYNCS.PHASECHK.TRANS64 P0, [R0+URZ+0x78], R9 ;  /* 0x00007809000085a7 */ /* 0x000ee400080010ff */
[----:B---3--:R-:W-:Y:S05]  /*c5f0*/  @!P0 BRA `(.L_x_175) ;  /* 0xfffffffc00f08947 */ /* 0x008fea000383ffff */
[----:B------:R-:W-:Y:S05]  /*c600*/  BRA `(.L_x_176) ;  /* 0xffffff8800947947 */ /* 0x000fea000383ffff */
.L_x_95:
[----:B------:R-:W-:-:S07]  /*c610*/  MOV R0, UR21 ;  /* 0x0000001500007c02 */ /* 0x000fce0008000f00 */
.L_x_177:
[----:B---3--:R3:W4:Y:S02]  /*c620*/  SYNCS.PHASECHK.TRANS64.TRYWAIT P0, [R0+URZ+0x60], R3 ;  /* 0x00006003000075a7 */ /* 0x00872400080011ff */
[----:B----4-:R-:W-:Y:S05]  /*c630*/  @!P0 NANOSLEEP.SYNCS 0x989680 ;  /* 0x009896800000895d */ /* 0x010fea0003900000 */
[----:B------:R-:W4:Y:S02]  /*c640*/  @!P0 SYNCS.PHASECHK.TRANS64 P0, [R0+URZ+0x60], R3 ;  /* 0x00006003000085a7 */ /* 0x000f2400080010ff */
[----:B----4-:R-:W-:Y:S05]  /*c650*/  @!P0 BRA `(.L_x_177) ;  /* 0xfffffffc00f08947 */ /* 0x010fea000383ffff */
[----:B------:R-:W-:Y:S05]  /*c660*/  BRA `(.L_x_178) ;  /* 0xffffff8c000c7947 */ /* 0x000fea000383ffff */
.L_x_96:
[----:B---3--:R-:W-:-:S07]  /*c670*/  MOV R0, UR21 ;  /* 0x0000001500007c02 */ /* 0x008fce0008000f00 */
.L_x_179:
[----:B---3--:R3:W4:Y:S02]  /*c680*/  SYNCS.PHASECHK.TRANS64.TRYWAIT P0, [R0+URZ+0x68], R3 ;  /* 0x00006803000075a7 */ /* 0x00872400080011ff */
[----:B----4-:R-:W-:Y:S05]  /*c690*/  @!P0 NANOSLEEP.SYNCS 0x989680 ;  /* 0x009896800000895d */ /* 0x010fea0003900000 */
[----:B------:R-:W4:Y:S02]  /*c6a0*/  @!P0 SYNCS.PHASECHK.TRANS64 P0, [R0+URZ+0x68], R3 ;  /* 0x00006803000085a7 */ /* 0x000f2400080010ff */
[----:B----4-:R-:W-:Y:S05]  /*c6b0*/  @!P0 BRA `(.L_x_179) ;  /* 0xfffffffc00f08947 */ /* 0x010fea000383ffff */
[----:B------:R-:W-:Y:S05]  /*c6c0*/  BRA `(.L_x_180) ;  /* 0xffffff8800fc7947 */ /* 0x000fea000383ffff */
.L_x_97:
[----:B---3--:R-:W-:-:S07]  /*c6d0*/  MOV R0, UR21 ;  /* 0x0000001500007c02 */ /* 0x008fce0008000f00 */
.L_x_181:
[----:B---3--:R3:W4:Y:S02]  /*c6e0*/  SYNCS.PHASECHK.TRANS64.TRYWAIT P0, [R0+URZ+0x70], R3 ;  /* 0x00007003000075a7 */ /* 0x00872400080011ff */
[----:B----4-:R-:W-:Y:S05]  /*c6f0*/  @!P0 NANOSLEEP.SYNCS 0x989680 ;  /* 0x009896800000895d */ /* 0x010fea0003900000 */
[----:B------:R-:W4:Y:S02]  /*c700*/  @!P0 SYNCS.PHASECHK.TRANS64 P0, [R0+URZ+0x70], R3 ;  /* 0x00007003000085a7 */ /* 0x000f2400080010ff */
[----:B----4-:R-:W-:Y:S05]  /*c710*/  @!P0 BRA `(.L_x_181) ;  /* 0xfffffffc00f08947 */ /* 0x010fea000383ffff */
[----:B------:R-:W-:Y:S05]  /*c720*/  BRA `(.L_x_182) ;  /* 0xffffff8800ec7947 */ /* 0x000fea000383ffff */
.L_x_99:
[----:B-1----:R1:W2:Y:S02]  /*c730*/  SYNCS.PHASECHK.TRANS64.TRYWAIT P0, [R3+URZ+0x90], R0 ;  /* 0x00009000030075a7 */ /* 0x0022a400080011ff */
[----:B--2---:R-:W-:Y:S05]  /*c740*/  @!P0 NANOSLEEP.SYNCS 0x989680 ;  /* 0x009896800000895d */ /* 0x004fea0003900000 */
[----:B------:R-:W2:Y:S02]  /*c750*/  @!P0 SYNCS.PHASECHK.TRANS64 P0, [R3+URZ+0x90], R0 ;  /* 0x00009000030085a7 */ /* 0x000ea400080010ff */
[----:B--2---:R-:W-:Y:S05]  /*c760*/  @!P0 BRA `(.L_x_99) ;  /* 0xfffffffc00f08947 */ /* 0x004fea000383ffff */
[----:B------:R-:W-:Y:S05]  /*c770*/  BRA `(.L_x_183) ;  /* 0xffffff8c00b07947 */ /* 0x000fea000383ffff */
.L_x_110:
[----:B-1----:R1:W2:Y:S02]  /*c780*/  SYNCS.PHASECHK.TRANS64.TRYWAIT P1, [R3+URZ+0x40], R0 ;  /* 0x00004000030075a7 */ /* 0x0022a400080211ff */
[----:B--2---:R-:W-:Y:S05]  /*c790*/  @!P1 NANOSLEEP.SYNCS 0x989680 ;  /* 0x009896800000995d */ /* 0x004fea0003900000 */
[----:B------:R-:W2:Y:S02]  /*c7a0*/  @!P1 SYNCS.PHASECHK.TRANS64 P1, [R3+URZ+0x40], R0 ;  /* 0x00004000030095a7 */ /* 0x000ea400080210ff */
[----:B--2---:R-:W-:Y:S05]  /*c7b0*/  @!P1 BRA `(.L_x_110) ;  /* 0xfffffffc00f09947 */ /* 0x004fea000383ffff */
[----:B------:R-:W-:Y:S05]  /*c7c0*/  BRA `(.L_x_109) ;  /* 0xffffff9c00347947 */ /* 0x000fea000383ffff */
.L_x_112:
[----:B--2---:R2:W4:Y:S02]  /*c7d0*/  SYNCS.PHASECHK.TRANS64.TRYWAIT P0, [R145+URZ+0xb0], R2 ;  /* 0x0000b002910075a7 */ /* 0x00452400080011ff */
[----:B----4-:R-:W-:Y:S05]  /*c7e0*/  @!P0 NANOSLEEP.SYNCS 0x989680 ;  /* 0x009896800000895d */ /* 0x010fea0003900000 */
[----:B------:R-:W4:Y:S02]  /*c7f0*/  @!P0 SYNCS.PHASECHK.TRANS64 P0, [R145+URZ+0xb0], R2 ;  /* 0x0000b002910085a7 */ /* 0x000f2400080010ff */
[----:B----4-:R-:W-:Y:S05]  /*c800*/  @!P0 BRA `(.L_x_112) ;  /* 0xfffffffc00f08947 */ /* 0x010fea000383ffff */
[----:B------:R-:W-:Y:S05]  /*c810*/  BRA `(.L_x_111) ;  /* 0xffffff9c00907947 */ /* 0x000fea000383ffff */
.L_x_120:
[----:B--2---:R2:W3:Y:S02]  /*c820*/  SYNCS.PHASECHK.TRANS64.TRYWAIT P0, [R107+URZ+0x40], R0 ;  /* 0x000040006b0075a7 */ /* 0x0044e400080011ff */
[----:B---3--:R-:W-:Y:S05]  /*c830*/  @!P0 NANOSLEEP.SYNCS 0x989680 ;  /* 0x009896800000895d */ /* 0x008fea0003900000 */
[----:B------:R-:W3:Y:S02]  /*c840*/  @!P0 SYNCS.PHASECHK.TRANS64 P0, [R107+URZ+0x40], R0 ;  /* 0x000040006b0085a7 */ /* 0x000ee400080010ff */
[----:B---3--:R-:W-:Y:S05]  /*c850*/  @!P0 BRA `(.L_x_120) ;  /* 0xfffffffc00f08947 */ /* 0x008fea000383ffff */
[----:B------:R-:W-:Y:S05]  /*c860*/  BRA `(.L_x_119) ;  /* 0xffffffb000947947 */ /* 0x000fea000383ffff */
.L_x_128:
[----:B--2---:R2:W3:Y:S02]  /*c870*/  SYNCS.PHASECHK.TRANS64.TRYWAIT P0, [R0+URZ+0x40], R7 ;  /* 0x00004007000075a7 */ /* 0x0044e400080011ff */
[----:B---3--:R-:W-:Y:S05]  /*c880*/  @!P0 NANOSLEEP.SYNCS 0x989680 ;  /* 0x009896800000895d */ /* 0x008fea0003900000 */
[----:B------:R-:W3:Y:S02]  /*c890*/  @!P0 SYNCS.PHASECHK.TRANS64 P0, [R0+URZ+0x40], R7 ;  /* 0x00004007000085a7 */ /* 0x000ee400080010ff */
[----:B---3--:R-:W-:Y:S05]  /*c8a0*/  @!P0 BRA `(.L_x_128) ;  /* 0xfffffffc00f08947 */ /* 0x008fea000383ffff */
[----:B------:R-:W-:Y:S05]  /*c8b0*/  BRA `(.L_x_127) ;  /* 0xffffffc400e87947 */ /* 0x000fea000383ffff */
.L_x_136:
[----:B--2---:R2:W3:Y:S02]  /*c8c0*/  SYNCS.PHASECHK.TRANS64.TRYWAIT P0, [R0+URZ+0x40], R5 ;  /* 0x00004005000075a7 */ /* 0x0044e400080011ff */
[----:B---3--:R-:W-:Y:S05]  /*c8d0*/  @!P0 NANOSLEEP.SYNCS 0x989680 ;  /* 0x009896800000895d */ /* 0x008fea0003900000 */
[----:B------:R-:W3:Y:S02]  /*c8e0*/  @!P0 SYNCS.PHASECHK.TRANS64 P0, [R0+URZ+0x40], R5 ;  /* 0x00004005000085a7 */ /* 0x000ee400080010ff */
[----:B---3--:R-:W-:Y:S05]  /*c8f0*/  @!P0 BRA `(.L_x_136) ;  /* 0xfffffffc00f08947 */ /* 0x008fea000383ffff */
[----:B------:R-:W-:Y:S05]  /*c900*/  BRA `(.L_x_135) ;  /* 0xffffffdc00487947 */ /* 0x000fea000383ffff */
        .weak           $__internal_0_$__cuda_sm10x_tcgen05_guardrail_trap_col_being_dealloced_not_returned_by_alloc
        .type           $__internal_0_$__cuda_sm10x_tcgen05_guardrail_trap_col_being_dealloced_not_returned_by_alloc,@function
        .size           $__internal_0_$__cuda_sm10x_tcgen05_guardrail_trap_col_being_dealloced_not_returned_by_alloc,($__internal_1_$__cuda_sm10x_tcgen05_guardrail_trap_phase_invalid_during_alloc - $__internal_0_$__cuda_sm10x_tcgen05_guardrail_trap_col_being_dealloced_not_returned_by_alloc)
$__internal_0_$__cuda_sm10x_tcgen05_guardrail_trap_col_being_dealloced_not_returned_by_alloc:
[----:B------:R-:W-:Y:S05]  /*c910*/  BPT.TRAP 0x1 ;  /* 0x000000040000795c */ /* 0x000fea0000300000 */
[----:B------:R-:W-:-:S04]  /*c920*/  HFMA2 R3, -RZ, RZ, 0, 0 ;  /* 0x00000000ff037431 */ /* 0x000fc800000001ff */
[----:B------:R-:W-:Y:S05]  /*c930*/  RET.REL.NODEC R2 `(_ZN7cutlass13device_kernelINS_4gemm6kernel13GemmUniversalIN4cute5tupleIJiiiiEEENS1_10collective13CollectiveMmaINS1_35MainloopSm100TmaUmmaWarpSpecializedILi4ELi2ELi2ENS5_IJNS4_1CILi2EEESB_NSA_ILi1EEEEEEEENS5_IJNSA_ILi256EEESF_NSA_ILi64EEEEEEaNS5_IJlSC_lEEEaSI_NS4_8TiledMMAINS4_8MMA_AtomIJNS4_21SM100_MMA_S8_2x1SM_SSIaaiLi256ELi256ELNS4_4UMMA5MajorE0ELSN_0ELNSM_8SaturateE0EEEEEENS4_6LayoutINS5_IJSC_SC_SC_EEENS5_IJNSA_ILi0EEEST_ST_EEEEENS5_IJNS4_10UnderscoreESW_SW_EEEEENS4_28SM100_TMA_2SM_LOAD_MULTICASTENS4_14ComposedLayoutINS4_7SwizzleILi2ELi4ELi3EEENS4_18smem_ptr_flag_bitsILi8EEENSR_INS5_IJNSA_ILi8EEESG_EEENS5_IJSG_SC_EEEEEEEvNS4_8identityENS4_18SM100_TMA_2SM_LOADES19_vS1A_EENS_8epilogue10collective18CollectiveEpilogueINS1D_23Sm100TmaWarpSpecializedILi4ELi2ELi64ELb0ELb0EEEJNS5_IJNSA_ILi128EEESF_SG_EEENS5_IJNSR_IS1I_SC_EENSR_ISG_SC_EEEEEaSI_aSI_NS1D_6fusion15FusionCallbacksIS1H_NS1N_17LinearCombinationIaiaiLNS_15FloatRoundStyleE2EEES1J_S1M_JEEENS4_5SM1004TMEM4LOAD26SM100_TMEM_LOAD_32dp32b64xENS4_13SM90_TMA_LOADES19_NS4_39AutoVectorizingCopyWithAssumedAlignmentILi128EEENS4_14SM90_TMA_STOREES19_S1Z_S1Z_EEEvvEEEEvNT_6ParamsE) ;  /* 0xffffff3402b07950 */ /* 0x000fea0003c3ffff */
        .weak           $__internal_1_$__cuda_sm10x_tcgen05_guardrail_trap_phase_invalid_during_alloc
        .type           $__internal_1_$__cuda_sm10x_tcgen05_guardrail_trap_phase_invalid_during_alloc,@function
        .size           $__internal_1_$__cuda_sm10x_tcgen05_guardrail_trap_phase_invalid_during_alloc,($__internal_2_$__cuda_sm10x_tcgen05_guardrail_trap_unallocated_columns_being_dealloced - $__internal_1_$__cuda_sm10x_tcgen05_guardrail_trap_phase_invalid_during_alloc)
$__internal_1_$__cuda_sm10x_tcgen05_guardrail_trap_phase_invalid_during_alloc:
[----:B------:R-:W-:Y:S05]  /*c940*/  BPT.TRAP 0x1 ;  /* 0x000000040000795c */ /* 0x000fea0000300000 */
[----:B------:R-:W-:-:S04]  /*c950*/  MOV R5, 0x0 ;  /* 0x0000000000057802 */ /* 0x000fc80000000f00 */
[----:B------:R-:W-:Y:S05]  /*c960*/  RET.REL.NODEC R4 `(_ZN7cutlass13device_kernelINS_4gemm6kernel13GemmUniversalIN4cute5tupleIJiiiiEEENS1_10collective13CollectiveMmaINS1_35MainloopSm100TmaUmmaWarpSpecializedILi4ELi2ELi2ENS5_IJNS4_1CILi2EEESB_NSA_ILi1EEEEEEEENS5_IJNSA_ILi256EEESF_NSA_ILi64EEEEEEaNS5_IJlSC_lEEEaSI_NS4_8TiledMMAINS4_8MMA_AtomIJNS4_21SM100_MMA_S8_2x1SM_SSIaaiLi256ELi256ELNS4_4UMMA5MajorE0ELSN_0ELNSM_8SaturateE0EEEEEENS4_6LayoutINS5_IJSC_SC_SC_EEENS5_IJNSA_ILi0EEEST_ST_EEEEENS5_IJNS4_10UnderscoreESW_SW_EEEEENS4_28SM100_TMA_2SM_LOAD_MULTICASTENS4_14ComposedLayoutINS4_7SwizzleILi2ELi4ELi3EEENS4_18smem_ptr_flag_bitsILi8EEENSR_INS5_IJNSA_ILi8EEESG_EEENS5_IJSG_SC_EEEEEEEvNS4_8identityENS4_18SM100_TMA_2SM_LOADES19_vS1A_EENS_8epilogue10collective18CollectiveEpilogueINS1D_23Sm100TmaWarpSpecializedILi4ELi2ELi64ELb0ELb0EEEJNS5_IJNSA_ILi128EEESF_SG_EEENS5_IJNSR_IS1I_SC_EENSR_ISG_SC_EEEEEaSI_aSI_NS1D_6fusion15FusionCallbacksIS1H_NS1N_17LinearCombinationIaiaiLNS_15FloatRoundStyleE2EEES1J_S1M_JEEENS4_5SM1004TMEM4LOAD26SM100_TMEM_LOAD_32dp32b64xENS4_13SM90_TMA_LOADES19_NS4_39AutoVectorizingCopyWithAssumedAlignmentILi128EEENS4_14SM90_TMA_STOREES19_S1Z_S1Z_EEEvvEEEEvNT_6ParamsE) ;  /* 0xffffff3404a47950 */ /* 0x000fea0003c3ffff */
        .weak           $__internal_2_$__cuda_sm10x_tcgen05_guardrail_trap_unallocated_columns_being_dealloced
        .type           $__internal_2_$__cuda_sm10x_tcgen05_guardrail_trap_unallocated_columns_being_dealloced,@function
        .size           $__internal_2_$__cuda_sm10x_tcgen05_guardrail_trap_unallocated_columns_being_dealloced,(.L_x_185 - $__internal_2_$__cuda_sm10x_tcgen05_guardrail_trap_unallocated_columns_being_dealloced)
$__internal_2_$__cuda_sm10x_tcgen05_guardrail_trap_unallocated_columns_being_dealloced:
[----:B------:R-:W-:Y:S05]  /*c970*/  BPT.TRAP 0x1 ;  /* 0x000000040000795c */ /* 0x000fea0000300000 */
[----:B------:R-:W-:-:S04]  /*c980*/  HFMA2 R3, -RZ, RZ, 0, 0 ;  /* 0x00000000ff037431 */ /* 0x000fc800000001ff */
[----:B------:R-:W-:Y:S05]  /*c990*/  RET.REL.NODEC R2 `(_ZN7cutlass13device_kernelINS_4gemm6kernel13GemmUniversalIN4cute5tupleIJiiiiEEENS1_10collective13CollectiveMmaINS1_35MainloopSm100TmaUmmaWarpSpecializedILi4ELi2ELi2ENS5_IJNS4_1CILi2EEESB_NSA_ILi1EEEEEEEENS5_IJNSA_ILi256EEESF_NSA_ILi64EEEEEEaNS5_IJlSC_lEEEaSI_NS4_8TiledMMAINS4_8MMA_AtomIJNS4_21SM100_MMA_S8_2x1SM_SSIaaiLi256ELi256ELNS4_4UMMA5MajorE0ELSN_0ELNSM_8SaturateE0EEEEEENS4_6LayoutINS5_IJSC_SC_SC_EEENS5_IJNSA_ILi0EEEST_ST_EEEEENS5_IJNS4_10UnderscoreESW_SW_EEEEENS4_28SM100_TMA_2SM_LOAD_MULTICASTENS4_14ComposedLayoutINS4_7SwizzleILi2ELi4ELi3EEENS4_18smem_ptr_flag_bitsILi8EEENSR_INS5_IJNSA_ILi8EEESG_EEENS5_IJSG_SC_EEEEEEEvNS4_8identityENS4_18SM100_TMA_2SM_LOADES19_vS1A_EENS_8epilogue10collective18CollectiveEpilogueINS1D_23Sm100TmaWarpSpecializedILi4ELi2ELi64ELb0ELb0EEEJNS5_IJNSA_ILi128EEESF_SG_EEENS5_IJNSR_IS1I_SC_EENSR_ISG_SC_EEEEEaSI_aSI_NS1D_6fusion15FusionCallbacksIS1H_NS1N_17LinearCombinationIaiaiLNS_15FloatRoundStyleE2EEES1J_S1M_JEEENS4_5SM1004TMEM4LOAD26SM100_TMEM_LOAD_32dp32b64xENS4_13SM90_TMA_LOADES19_NS4_39AutoVectorizingCopyWithAssumedAlignmentILi128EEENS4_14SM90_TMA_STOREES19_S1Z_S1Z_EEEvvEEEEvNT_6ParamsE) ;  /* 0xffffff3402987950 */ /* 0x000fea0003c3ffff */
.L_x_184:
[----:B------:R-:W-:-:S00]  /*c9a0*/  BRA `(.L_x_184) ;  /* 0xfffffffc00fc7947 */ /* 0x000fc0000383ffff */
[----:B------:R-:W-:-:S00]  /*c9b0*/  NOP ;  /* 0x0000000000007918 */ /* 0x000fc00000000000 */
        /* <DEDUP_REMOVED lines=12> */
.L_x_185:


//--------------------- .nv.global.init           --------------------------
	.section	.nv.global.init,"aw",@progbits
.nv.global.init:
	.type		$str$27,@object
	.size		$str$27,($str$28 - $str$27)
$str$27:
        /*0000*/ 	.byte	0x28, 0x61, 0x64, 0x64, 0x72, 0x65, 0x73, 0x73, 0x20, 0x26, 0x20, 0x6d, 0x61, 0x73, 0x6b, 0x29
        /*0010*/ 	.byte	0x20, 0x3d, 0x3d, 0x20, 0x30, 0x00
	.type		$str$28,@object
	.size		$str$28,($str$26 - $str$28)
$str$28:
        /*0016*/ 	.byte	0x2f, 0x74, 0x6d, 0x70, 0x2f, 0x63, 0x75, 0x74, 0x6c, 0x61, 0x73, 0x73, 0x5f, 0x73, 0x77, 0x65
        /*0026*/ 	.byte	0x65, 0x70, 0x5f, 0x73, 0x72, 0x63, 0x2f, 0x69, 0x6e, 0x63, 0x6c, 0x75, 0x64, 0x65, 0x2f, 0x63
        /*0036*/ 	.byte	0x75, 0x74, 0x65, 0x2f, 0x70, 0x6f, 0x69, 0x6e, 0x74, 0x65, 0x72, 0x5f, 0x66, 0x6c, 0x61, 0x67
        /*0046*/ 	.byte	0x67, 0x65, 0x64, 0x2e, 0x68, 0x70, 0x70, 0x00
	.type		$str$26,@object
	.size		$str$26,($str$25 - $str$26)
$str$26:
        /*004e*/ 	.byte	0x2f, 0x74, 0x6d, 0x70, 0x2f, 0x63, 0x75, 0x74, 0x6c, 0x61, 0x73, 0x73, 0x5f, 0x73, 0x77, 0x65
        /*005e*/ 	.byte	0x65, 0x70, 0x5f, 0x73, 0x72, 0x63, 0x2f, 0x69, 0x6e, 0x63, 0x6c, 0x75, 0x64, 0x65, 0x2f, 0x63
        /*006e*/ 	.byte	0x75, 0x74, 0x65, 0x2f, 0x61, 0x74, 0x6f, 0x6d, 0x2f, 0x63, 0x6f, 0x70, 0x79, 0x5f, 0x74, 0x72
        /*007e*/ 	.byte	0x61, 0x69, 0x74, 0x73, 0x5f, 0x73, 0x6d, 0x31, 0x30, 0x30, 0x2e, 0x68, 0x70, 0x70, 0x00
	.type		$str$25,@object
	.size		$str$25,(__unnamed_1 - $str$25)
$str$25:
        /*008d*/ 	.byte	0x28, 0x28, 0x75, 0x69, 0x6e, 0x74, 0x33, 0x32, 0x5f, 0x74, 0x28, 0x74, 0x68, 0x72, 0x65, 0x61
        /*009d*/ 	.byte	0x64, 0x49, 0x64, 0x78, 0x2e, 0x78, 0x29, 0x20, 0x2f, 0x20, 0x33, 0x32, 0x29, 0x20, 0x25, 0x20
        /*00ad*/ 	.byte	0x34, 0x29, 0x20, 0x3d, 0x3d, 0x20, 0x28, 0x28, 0x28, 0x74, 0x6d, 0x65, 0x6d, 0x5f, 0x61, 0x64
        /*00bd*/ 	.byte	0x64, 0x72, 0x20, 0x3e, 0x3e, 0x20, 0x31, 0x36, 0x29, 0x20, 0x2f, 0x20, 0x33, 0x32, 0x29, 0x20
        /*00cd*/ 	.byte	0x25, 0x20, 0x34, 0x29, 0x00
	.type		__unnamed_1,@object
	.size		__unnamed_1,(__unnamed_2 - __unnamed_1)
__unnamed_1:
        /*00d2*/ 	.byte	0x61, 0x75, 0x74, 0x6f, 0x20, 0x63, 0x75, 0x74, 0x65, 0x3a, 0x3a, 0x61, 0x73, 0x5f, 0x70, 0x6f
        /* <DEDUP_REMOVED lines=24> */
        /*0262*/ 	.byte	0x5d, 0x00
	.type		__unnamed_2,@object
	.size		__unnamed_2,(__unnamed_3 - __unnamed_2)
__unnamed_2:
        /* <DEDUP_REMOVED lines=26> */
	.type		__unnamed_3,@object
	.size		__unnamed_3,(.L_3 - __unnamed_3)
__unnamed_3:
        /* <DEDUP_REMOVED lines=42> */
        /*0696*/ 	.byte	0x43, 0x3c, 0x30, 0x3e, 0x3e, 0x3e, 0x3e, 0x5d, 0x00
.L_3:


//--------------------- .nv.shared._ZN7cutlass13device_kernelINS_4gemm6kernel13GemmUniversalIN4cute5tupleIJiiiiEEENS1_10collective13CollectiveMmaINS1_35MainloopSm100TmaUmmaWarpSpecializedILi4ELi2ELi2ENS5_IJNS4_1CILi2EEESB_NSA_ILi1EEEEEEEENS5_IJNSA_ILi256EEESF_NSA_ILi64EEEEEEaNS5_IJlSC_lEEEaSI_NS4_8TiledMMAINS4_8MMA_AtomIJNS4_21SM100_MMA_S8_2x1SM_SSIaaiLi256ELi256ELNS4_4UMMA5MajorE0ELSN_0ELNSM_8SaturateE0EEEEEENS4_6LayoutINS5_IJSC_SC_SC_EEENS5_IJNSA_ILi0EEEST_ST_EEEEENS5_IJNS4_10UnderscoreESW_SW_EEEEENS4_28SM100_TMA_2SM_LOAD_MULTICASTENS4_14ComposedLayoutINS4_7SwizzleILi2ELi4ELi3EEENS4_18smem_ptr_flag_bitsILi8EEENSR_INS5_IJNSA_ILi8EEESG_EEENS5_IJSG_SC_EEEEEEEvNS4_8identityENS4_18SM100_TMA_2SM_LOADES19_vS1A_EENS_8epilogue10collective18CollectiveEpilogueINS1D_23Sm100TmaWarpSpecializedILi4ELi2ELi64ELb0ELb0EEEJNS5_IJNSA_ILi128EEESF_SG_EEENS5_IJNSR_IS1I_SC_EENSR_ISG_SC_EEEEEaSI_aSI_NS1D_6fusion15FusionCallbacksIS1H_NS1N_17LinearCombinationIaiaiLNS_15FloatRoundStyleE2EEES1J_S1M_JEEENS4_5SM1004TMEM4LOAD26SM100_TMEM_LOAD_32dp32b64xENS4_13SM90_TMA_LOADES19_NS4_39AutoVectorizingCopyWithAssumedAlignmentILi128EEENS4_14SM90_TMA_STOREES19_S1Z_S1Z_EEEvvEEEEvNT_6ParamsE --------------------------
	.section	.nv.shared._ZN7cutlass13device_kernelINS_4gemm6kernel13GemmUniversalIN4cute5tupleIJiiiiEEENS1_10collective13CollectiveMmaINS1_35MainloopSm100TmaUmmaWarpSpecializedILi4ELi2ELi2ENS5_IJNS4_1CILi2EEESB_NSA_ILi1EEEEEEEENS5_IJNSA_ILi256EEESF_NSA_ILi64EEEEEEaNS5_IJlSC_lEEEaSI_NS4_8TiledMMAINS4_8MMA_AtomIJNS4_21SM100_MMA_S8_2x1SM_SSIaaiLi256ELi256ELNS4_4UMMA5MajorE0ELSN_0ELNSM_8SaturateE0EEEEEENS4_6LayoutINS5_IJSC_SC_SC_EEENS5_IJNSA_ILi0EEEST_ST_EEEEENS5_IJNS4_10UnderscoreESW_SW_EEEEENS4_28SM100_TMA_2SM_LOAD_MULTICASTENS4_14ComposedLayoutINS4_7SwizzleILi2ELi4ELi3EEENS4_18smem_ptr_flag_bitsILi8EEENSR_INS5_IJNSA_ILi8EEESG_EEENS5_IJSG_SC_EEEEEEEvNS4_8identityENS4_18SM100_TMA_2SM_LOADES19_vS1A_EENS_8epilogue10collective18CollectiveEpilogueINS1D_23Sm100TmaWarpSpecializedILi4ELi2ELi64ELb0ELb0EEEJNS5_IJNSA_ILi128EEESF_SG_EEENS5_IJNSR_IS1I_SC_EENSR_ISG_SC_EEEEEaSI_aSI_NS1D_6fusion15FusionCallbacksIS1H_NS1N_17LinearCombinationIaiaiLNS_15FloatRoundStyleE2EEES1J_S1M_JEEENS4_5SM1004TMEM4LOAD26SM100_TMEM_LOAD_32dp32b64xENS4_13SM90_TMA_LOADES19_NS4_39AutoVectorizingCopyWithAssumedAlignmentILi128EEENS4_14SM90_TMA_STOREES19_S1Z_S1Z_EEEvvEEEEvNT_6ParamsE,"aw",@nobits
	.sectionflags	@""
	.align	16
	.zero		1024


//--------------------- .nv.shared.reserved.0     --------------------------
	.section	.nv.shared.reserved.0,"aw",@nobits
	.weak		__nv_reservedSMEM_offset_0_alias
	.size		__nv_reservedSMEM_offset_0_alias, 0, 64
	.other		__nv_reservedSMEM_offset_0_alias,@"STO_CUDA_RESERVED_SHARED STV_DEFAULT"
__nv_reservedSMEM_offset_0_alias:
	.zero		0
.nv.shared.reserved.0:
	.zero		64
	.weak		__nv_reservedSMEM_tcgen05_partition
	.type		__nv_reservedSMEM_tcgen05_partition,@object
	.size		__nv_reservedSMEM_tcgen05_partition,(.L_0 - __nv_reservedSMEM_tcgen05_partition)
__nv_reservedSMEM_tcgen05_partition:
	.zero		32
.L_0:


//--------------------- .nv.global                --------------------------
	.section	.nv.global,"aw",@nobits
.nv.global:
	.type		_ZN39_INTERNAL_a8f47fea_4_k_cu_0420690f_97194cute1_E,@object
	.size		_ZN39_INTERNAL_a8f47fea_4_k_cu_0420690f_97194cute1_E,(_ZN39_INTERNAL_a8f47fea_4_k_cu_0420690f_97194cuda3std3__45__cpo6cbeginE - _ZN39_INTERNAL_a8f47fea_4_k_cu_0420690f_97194cute1_E)
_ZN39_INTERNAL_a8f47fea_4_k_cu_0420690f_97194cute1_E:
	.zero		1
	.type		_ZN39_INTERNAL_a8f47fea_4_k_cu_0420690f_97194cuda3std3__45__cpo6cbeginE,@object
	.size		_ZN39_INTERNAL_a8f47fea_4_k_cu_0420690f_97194cuda3std3__45__cpo6cbeginE,(_ZN39_INTERNAL_a8f47fea_4_k_cu_0420690f_97194cuda3std3__48in_placeE - _ZN39_INTERNAL_a8f47fea_4_k_cu_0420690f_97194cuda3std3__45__cpo6cbeginE)
_ZN39_INTERNAL_a8f47fea_4_k_cu_0420690f_97194cuda3std3__45__cpo6cbeginE:
	.zero		1
	.type		_ZN39_INTERNAL_a8f47fea_4_k_cu_0420690f_97194cuda3std3__48in_placeE,@object
	.size		_ZN39_INTERNAL_a8f47fea_4_k_cu_0420690f_97194cuda3std3__48in_placeE,(_ZN39_INTERNAL_a8f47fea_4_k_cu_0420690f_97194cuda3std6ranges3__45__cpo9iter_moveE - _ZN39_INTERNAL_a8f47fea_4_k_cu_0420690f_97194cuda3std3__48in_placeE)
_ZN39_INTERNAL_a8f47fea_4_k_cu_0420690f_97194cuda3std3__48in_placeE:
	.zero		1
	.type		_ZN39_INTERNAL_a8f47fea_4_k_cu_0420690f_97194cuda3std6ranges3__45__cpo9iter_moveE,@object
	.size		_ZN39_INTERNAL_a8f47fea_4_k_cu_0420690f_97194cuda3std6ranges3__45__cpo9iter_moveE,(_ZN39_INTERNAL_a8f47fea_4_k_cu_0420690f_97194cuda3std3__45__cpo5beginE - _ZN39_INTERNAL_a8f47fea_4_k_cu_0420690f_97194cuda3std6ranges3__45__cpo9iter_moveE)
_ZN39_INTERNAL_a8f47fea_4_k_cu_0420690f_97194cuda3std6ranges3__45__cpo9iter_moveE:
	.zero		1
	.type		_ZN39_INTERNAL_a8f47fea_4_k_cu_0420690f_97194cuda3std3__45__cpo5beginE,@object
	.size		_ZN39_INTERNAL_a8f47fea_4_k_cu_0420690f_97194cuda3std3__45__cpo5beginE,(_ZN39_INTERNAL_a8f47fea_4_k_cu_0420690f_97194cuda3std3__441_GLOBAL__N__a8f47fea_4_k_cu_0420690f_97196ignoreE - _ZN39_INTERNAL_a8f47fea_4_k_cu_0420690f_97194cuda3std3__45__cpo5beginE)
_ZN39_INTERNAL_a8f47fea_4_k_cu_0420690f_97194cuda3std3__45__cpo5beginE:
	.zero		1
	.type		_ZN39_INTERNAL_a8f47fea_4_k_cu_0420690f_97194cuda3std3__441_GLOBAL__N__a8f47fea_4_k_cu_0420690f_97196ignoreE,@object
	.size		_ZN39_INTERNAL_a8f47fea_4_k_cu_0420690f_97194cuda3std3__441_GLOBAL__N__a8f47fea_4_k_cu_0420690f_97196ignoreE,(_ZN39_INTERNAL_a8f47fea_4_k_cu_0420690f_97194cute7productE - _ZN39_INTERNAL_a8f47fea_4_k_cu_0420690f_97194cuda3std3__441_GLOBAL__N__a8f47fea_4_k_cu_0420690f_97196ignoreE)
_ZN39_INTERNAL_a8f47fea_4_k_cu_0420690f_97194cuda3std3__441_GLOBAL__N__a8f47fea_4_k_cu_0420690f_97196ignoreE:
	.zero		1
	.type		_ZN39_INTERNAL_a8f47fea_4_k_cu_0420690f_97194cute7productE,@object
	.size		_ZN39_INTERNAL_a8f47fea_4_k_cu_0420690f_97194cute7productE,(_ZN39_INTERNAL_a8f47fea_4_k_cu_0420690f_97194cuda3std3__45__cpo3endE - _ZN39_INTERNAL_a8f47fea_4_k_cu_0420690f_97194cute7productE)
_ZN39_INTERNAL_a8f47fea_4_k_cu_0420690f_97194cute7productE:
	.zero		1
	.type		_ZN39_INTERNAL_a8f47fea_4_k_cu_0420690f_97194cuda3std3__45__cpo3endE,@object
	.size		_ZN39_INTERNAL_a8f47fea_4_k_cu_0420690f_97194cuda3std3__45__cpo3endE,(_ZN39_INTERNAL_a8f47fea_4_k_cu_0420690f_97194cuda3std3__419piecewise_constructE - _ZN39_INTERNAL_a8f47fea_4_k_cu_0420690f_97194cuda3std3__45__cpo3endE)
_ZN39_INTERNAL_a8f47fea_4_k_cu_0420690f_97194cuda3std3__45__cpo3endE:
	.zero		1
	.type		_ZN39_INTERNAL_a8f47fea_4_k_cu_0420690f_97194cuda3std3__419piecewise_constructE,@object
	.size		_ZN39_INTERNAL_a8f47fea_4_k_cu_0420690f_97194cuda3std3__419piecewise_constructE,(_ZN39_INTERNAL_a8f47fea_4_k_cu_0420690f_97194cuda3std3__45__cpo4cendE - _ZN39_INTERNAL_a8f47fea_4_k_cu_0420690f_97194cuda3std3__419piecewise_constructE)
_ZN39_INTERNAL_a8f47fea_4_k_cu_0420690f_97194cuda3std3__419piecewise_constructE:
	.zero		1
	.type		_ZN39_INTERNAL_a8f47fea_4_k_cu_0420690f_97194cuda3std3__45__cpo4cendE,@object
	.size		_ZN39_INTERNAL_a8f47fea_4_k_cu_0420690f_97194cuda3std3__45__cpo4cendE,(_ZN39_INTERNAL_a8f47fea_4_k_cu_0420690f_97194cuda3std6ranges3__45__cpo4swapE - _ZN39_INTERNAL_a8f47fea_4_k_cu_0420690f_97194cuda3std3__45__cpo4cendE)
_ZN39_INTERNAL_a8f47fea_4_k_cu_0420690f_97194cuda3std3__45__cpo4cendE:
	.zero		1
	.type		_ZN39_INTERNAL_a8f47fea_4_k_cu_0420690f_97194cuda3std6ranges3__45__cpo4swapE,@object
	.size		_ZN39_INTERNAL_a8f47fea_4_k_cu_0420690f_97194cuda3std6ranges3__45__cpo4swapE,(.L_11 - _ZN39_INTERNAL_a8f47fea_4_k_cu_0420690f_97194cuda3std6ranges3__45__cpo4swapE)
_ZN39_INTERNAL_a8f47fea_4_k_cu_0420690f_97194cuda3std6ranges3__45__cpo4swapE:
	.zero		1
.L_11:


//--------------------- .nv.constant0._ZN7cutlass13device_kernelINS_4gemm6kernel13GemmUniversalIN4cute5tupleIJiiiiEEENS1_10collective13CollectiveMmaINS1_35MainloopSm100TmaUmmaWarpSpecializedILi4ELi2ELi2ENS5_IJNS4_1CILi2EEESB_NSA_ILi1EEEEEEEENS5_IJNSA_ILi256EEESF_NSA_ILi64EEEEEEaNS5_IJlSC_lEEEaSI_NS4_8TiledMMAINS4_8MMA_AtomIJNS4_21SM100_MMA_S8_2x1SM_SSIaaiLi256ELi256ELNS4_4UMMA5MajorE0ELSN_0ELNSM_8SaturateE0EEEEEENS4_6LayoutINS5_IJSC_SC_SC_EEENS5_IJNSA_ILi0EEEST_ST_EEEEENS5_IJNS4_10UnderscoreESW_SW_EEEEENS4_28SM100_TMA_2SM_LOAD_MULTICASTENS4_14ComposedLayoutINS4_7SwizzleILi2ELi4ELi3EEENS4_18smem_ptr_flag_bitsILi8EEENSR_INS5_IJNSA_ILi8EEESG_EEENS5_IJSG_SC_EEEEEEEvNS4_8identityENS4_18SM100_TMA_2SM_LOADES19_vS1A_EENS_8epilogue10collective18CollectiveEpilogueINS1D_23Sm100TmaWarpSpecializedILi4ELi2ELi64ELb0ELb0EEEJNS5_IJNSA_ILi128EEESF_SG_EEENS5_IJNSR_IS1I_SC_EENSR_ISG_SC_EEEEEaSI_aSI_NS1D_6fusion15FusionCallbacksIS1H_NS1N_17LinearCombinationIaiaiLNS_15FloatRoundStyleE2EEES1J_S1M_JEEENS4_5SM1004TMEM4LOAD26SM100_TMEM_LOAD_32dp32b64xENS4_13SM90_TMA_LOADES19_NS4_39AutoVectorizingCopyWithAssumedAlignmentILi128EEENS4_14SM90_TMA_STOREES19_S1Z_S1Z_EEEvvEEEEvNT_6ParamsE --------------------------
	.section	.nv.constant0._ZN7cutlass13device_kernelINS_4gemm6kernel13GemmUniversalIN4cute5tupleIJiiiiEEENS1_10collective13CollectiveMmaINS1_35MainloopSm100TmaUmmaWarpSpecializedILi4ELi2ELi2ENS5_IJNS4_1CILi2EEESB_NSA_ILi1EEEEEEEENS5_IJNSA_ILi256EEESF_NSA_ILi64EEEEEEaNS5_IJlSC_lEEEaSI_NS4_8TiledMMAINS4_8MMA_AtomIJNS4_21SM100_MMA_S8_2x1SM_SSIaaiLi256ELi256ELNS4_4UMMA5MajorE0ELSN_0ELNSM_8SaturateE0EEEEEENS4_6LayoutINS5_IJSC_SC_SC_EEENS5_IJNSA_ILi0EEEST_ST_EEEEENS5_IJNS4_10UnderscoreESW_SW_EEEEENS4_28SM100_TMA_2SM_LOAD_MULTICASTENS4_14ComposedLayoutINS4_7SwizzleILi2ELi4ELi3EEENS4_18smem_ptr_flag_bitsILi8EEENSR_INS5_IJNSA_ILi8EEESG_EEENS5_IJSG_SC_EEEEEEEvNS4_8identityENS4_18SM100_TMA_2SM_LOADES19_vS1A_EENS_8epilogue10collective18CollectiveEpilogueINS1D_23Sm100TmaWarpSpecializedILi4ELi2ELi64ELb0ELb0EEEJNS5_IJNSA_ILi128EEESF_SG_EEENS5_IJNSR_IS1I_SC_EENSR_ISG_SC_EEEEEaSI_aSI_NS1D_6fusion15FusionCallbacksIS1H_NS1N_17LinearCombinationIaiaiLNS_15FloatRoundStyleE2EEES1J_S1M_JEEENS4_5SM1004TMEM4LOAD26SM100_TMEM_LOAD_32dp32b64xENS4_13SM90_TMA_LOADES19_NS4_39AutoVectorizingCopyWithAssumedAlignmentILi128EEENS4_14SM90_TMA_STOREES19_S1Z_S1Z_EEEvvEEEEvNT_6ParamsE,"a",@progbits
	.sectionflags	@""
	.align	4
.nv.constant0._ZN7cutlass13device_kernelINS_4gemm6kernel13GemmUniversalIN4cute5tupleIJiiiiEEENS1_10collective13CollectiveMmaINS1_35MainloopSm100TmaUmmaWarpSpecializedILi4ELi2ELi2ENS5_IJNS4_1CILi2EEESB_NSA_ILi1EEEEEEEENS5_IJNSA_ILi256EEESF_NSA_ILi64EEEEEEaNS5_IJlSC_lEEEaSI_NS4_8TiledMMAINS4_8MMA_AtomIJNS4_21SM100_MMA_S8_2x1SM_SSIaaiLi256ELi256ELNS4_4UMMA5MajorE0ELSN_0ELNSM_8SaturateE0EEEEEENS4_6LayoutINS5_IJSC_SC_SC_EEENS5_IJNSA_ILi0EEEST_ST_EEEEENS5_IJNS4_10UnderscoreESW_SW_EEEEENS4_28SM100_TMA_2SM_LOAD_MULTICASTENS4_14ComposedLayoutINS4_7SwizzleILi2ELi4ELi3EEENS4_18smem_ptr_flag_bitsILi8EEENSR_INS5_IJNSA_ILi8EEESG_EEENS5_IJSG_SC_EEEEEEEvNS4_8identityENS4_18SM100_TMA_2SM_LOADES19_vS1A_EENS_8epilogue10collective18CollectiveEpilogueINS1D_23Sm100TmaWarpSpecializedILi4ELi2ELi64ELb0ELb0EEEJNS5_IJNSA_ILi128EEESF_SG_EEENS5_IJNSR_IS1I_SC_EENSR_ISG_SC_EEEEEaSI_aSI_NS1D_6fusion15FusionCallbacksIS1H_NS1N_17LinearCombinationIaiaiLNS_15FloatRoundStyleE2EEES1J_S1M_JEEENS4_5SM1004TMEM4LOAD26SM100_TMEM_LOAD_32dp32b64xENS4_13SM90_TMA_LOADES19_NS4_39AutoVectorizingCopyWithAssumedAlignmentILi128EEENS4_14SM90_TMA_STOREES19_S1Z_S1Z_EEEvvEEEEvNT_6ParamsE:
	.zero		2944


//--------------------- SYMBOLS --------------------------

	.type		.nv.reservedSmem.offset0,@object
	.size		.nv.reservedSmem.offset0,0x4
	.type		.nv.reservedSmem.cap,@object
	.size		.nv.reservedSmem.cap,0x4
	.type		__assertfail,@function
